//
// Generated by NVIDIA NVVM Compiler
//
// Compiler Build ID: CL-36424714
// Cuda compilation tools, release 13.0, V13.0.88
// Based on NVVM 20.0.0
//

.version 9.0
.target sm_100
.address_size 64

	// .globl	_Z16kernel_swap_rowsPdiiii
// _ZZ16kernel_swap_rowsPdiiiiE3swp has been demoted
// _ZZ20kernel_gaussian_stepPdiiiiE4coef has been demoted
.global .align 1 .b8 _ZN34_INTERNAL_e254801d_4_k_cu_e7a25f9c4cuda3std3__45__cpo5beginE[1];
.global .align 1 .b8 _ZN34_INTERNAL_e254801d_4_k_cu_e7a25f9c4cuda3std3__45__cpo3endE[1];
.global .align 1 .b8 _ZN34_INTERNAL_e254801d_4_k_cu_e7a25f9c4cuda3std3__45__cpo6cbeginE[1];
.global .align 1 .b8 _ZN34_INTERNAL_e254801d_4_k_cu_e7a25f9c4cuda3std3__45__cpo4cendE[1];
.global .align 1 .b8 _ZN34_INTERNAL_e254801d_4_k_cu_e7a25f9c4cuda3std3__45__cpo6rbeginE[1];
.global .align 1 .b8 _ZN34_INTERNAL_e254801d_4_k_cu_e7a25f9c4cuda3std3__45__cpo4rendE[1];
.global .align 1 .b8 _ZN34_INTERNAL_e254801d_4_k_cu_e7a25f9c4cuda3std3__45__cpo7crbeginE[1];
.global .align 1 .b8 _ZN34_INTERNAL_e254801d_4_k_cu_e7a25f9c4cuda3std3__45__cpo5crendE[1];
.global .align 1 .b8 _ZN34_INTERNAL_e254801d_4_k_cu_e7a25f9c4cuda3std3__436_GLOBAL__N__e254801d_4_k_cu_e7a25f9c6ignoreE[1];
.global .align 1 .b8 _ZN34_INTERNAL_e254801d_4_k_cu_e7a25f9c4cuda3std3__419piecewise_constructE[1];
.global .align 1 .b8 _ZN34_INTERNAL_e254801d_4_k_cu_e7a25f9c4cuda3std3__48in_placeE[1];
.global .align 1 .b8 _ZN34_INTERNAL_e254801d_4_k_cu_e7a25f9c4cuda3std3__420unreachable_sentinelE[1];
.global .align 1 .b8 _ZN34_INTERNAL_e254801d_4_k_cu_e7a25f9c4cuda3std3__47nulloptE[1];
.global .align 1 .b8 _ZN34_INTERNAL_e254801d_4_k_cu_e7a25f9c4cuda3std3__48unexpectE[1];
.global .align 1 .b8 _ZN34_INTERNAL_e254801d_4_k_cu_e7a25f9c4cuda3std6ranges3__45__cpo4swapE[1];
.global .align 1 .b8 _ZN34_INTERNAL_e254801d_4_k_cu_e7a25f9c4cuda3std6ranges3__45__cpo9iter_moveE[1];
.global .align 1 .b8 _ZN34_INTERNAL_e254801d_4_k_cu_e7a25f9c4cuda3std6ranges3__45__cpo5beginE[1];
.global .align 1 .b8 _ZN34_INTERNAL_e254801d_4_k_cu_e7a25f9c4cuda3std6ranges3__45__cpo3endE[1];
.global .align 1 .b8 _ZN34_INTERNAL_e254801d_4_k_cu_e7a25f9c4cuda3std6ranges3__45__cpo6cbeginE[1];
.global .align 1 .b8 _ZN34_INTERNAL_e254801d_4_k_cu_e7a25f9c4cuda3std6ranges3__45__cpo4cendE[1];
.global .align 1 .b8 _ZN34_INTERNAL_e254801d_4_k_cu_e7a25f9c4cuda3std6ranges3__45__cpo7advanceE[1];
.global .align 1 .b8 _ZN34_INTERNAL_e254801d_4_k_cu_e7a25f9c4cuda3std6ranges3__45__cpo9iter_swapE[1];
.global .align 1 .b8 _ZN34_INTERNAL_e254801d_4_k_cu_e7a25f9c4cuda3std6ranges3__45__cpo4nextE[1];
.global .align 1 .b8 _ZN34_INTERNAL_e254801d_4_k_cu_e7a25f9c4cuda3std6ranges3__45__cpo4prevE[1];
.global .align 1 .b8 _ZN34_INTERNAL_e254801d_4_k_cu_e7a25f9c4cuda3std6ranges3__45__cpo4dataE[1];
.global .align 1 .b8 _ZN34_INTERNAL_e254801d_4_k_cu_e7a25f9c4cuda3std6ranges3__45__cpo5cdataE[1];
.global .align 1 .b8 _ZN34_INTERNAL_e254801d_4_k_cu_e7a25f9c4cuda3std6ranges3__45__cpo4sizeE[1];
.global .align 1 .b8 _ZN34_INTERNAL_e254801d_4_k_cu_e7a25f9c4cuda3std6ranges3__45__cpo5ssizeE[1];
.global .align 1 .b8 _ZN34_INTERNAL_e254801d_4_k_cu_e7a25f9c4cuda3std6ranges3__45__cpo8distanceE[1];
.global .align 1 .b8 _ZN34_INTERNAL_e254801d_4_k_cu_e7a25f9c6thrust24THRUST_300001_SM_1000_NS8cuda_cub3parE[1];
.global .align 1 .b8 _ZN34_INTERNAL_e254801d_4_k_cu_e7a25f9c6thrust24THRUST_300001_SM_1000_NS8cuda_cub10par_nosyncE[1];
.global .align 1 .b8 _ZN34_INTERNAL_e254801d_4_k_cu_e7a25f9c6thrust24THRUST_300001_SM_1000_NS6system6detail10sequential3seqE[1];
.global .align 1 .b8 _ZN34_INTERNAL_e254801d_4_k_cu_e7a25f9c6thrust24THRUST_300001_SM_1000_NS6system3cpp3parE[1];
.global .align 1 .b8 _ZN34_INTERNAL_e254801d_4_k_cu_e7a25f9c6thrust24THRUST_300001_SM_1000_NS12placeholders2_1E[1];
.global .align 1 .b8 _ZN34_INTERNAL_e254801d_4_k_cu_e7a25f9c6thrust24THRUST_300001_SM_1000_NS12placeholders2_2E[1];
.global .align 1 .b8 _ZN34_INTERNAL_e254801d_4_k_cu_e7a25f9c6thrust24THRUST_300001_SM_1000_NS12placeholders2_3E[1];
.global .align 1 .b8 _ZN34_INTERNAL_e254801d_4_k_cu_e7a25f9c6thrust24THRUST_300001_SM_1000_NS12placeholders2_4E[1];
.global .align 1 .b8 _ZN34_INTERNAL_e254801d_4_k_cu_e7a25f9c6thrust24THRUST_300001_SM_1000_NS12placeholders2_5E[1];
.global .align 1 .b8 _ZN34_INTERNAL_e254801d_4_k_cu_e7a25f9c6thrust24THRUST_300001_SM_1000_NS12placeholders2_6E[1];
.global .align 1 .b8 _ZN34_INTERNAL_e254801d_4_k_cu_e7a25f9c6thrust24THRUST_300001_SM_1000_NS12placeholders2_7E[1];
.global .align 1 .b8 _ZN34_INTERNAL_e254801d_4_k_cu_e7a25f9c6thrust24THRUST_300001_SM_1000_NS12placeholders2_8E[1];
.global .align 1 .b8 _ZN34_INTERNAL_e254801d_4_k_cu_e7a25f9c6thrust24THRUST_300001_SM_1000_NS12placeholders2_9E[1];
.global .align 1 .b8 _ZN34_INTERNAL_e254801d_4_k_cu_e7a25f9c6thrust24THRUST_300001_SM_1000_NS12placeholders3_10E[1];
.global .align 1 .b8 _ZN34_INTERNAL_e254801d_4_k_cu_e7a25f9c6thrust24THRUST_300001_SM_1000_NS3seqE[1];
.global .align 1 .b8 _ZN34_INTERNAL_e254801d_4_k_cu_e7a25f9c6thrust24THRUST_300001_SM_1000_NS6deviceE[1];
.extern .shared .align 16 .b8 _ZN6thrust24THRUST_300001_SM_1000_NS8cuda_cub4core6detail5shmemE[];

.visible .entry _Z16kernel_swap_rowsPdiiii(
	.param .u64 .ptr .align 1 _Z16kernel_swap_rowsPdiiii_param_0,
	.param .u32 _Z16kernel_swap_rowsPdiiii_param_1,
	.param .u32 _Z16kernel_swap_rowsPdiiii_param_2,
	.param .u32 _Z16kernel_swap_rowsPdiiii_param_3,
	.param .u32 _Z16kernel_swap_rowsPdiiii_param_4
)
{
	.reg .pred 	%p<7>;
	.reg .b32 	%r<61>;
	.reg .b64 	%rd<23>;
	.reg .b64 	%fd<16>;
	// demoted variable
	.shared .align 8 .b8 _ZZ16kernel_swap_rowsPdiiiiE3swp[8192];
	ld.param.u64 	%rd2, [_Z16kernel_swap_rowsPdiiii_param_0];
	ld.param.u32 	%r21, [_Z16kernel_swap_rowsPdiiii_param_1];
	ld.param.u32 	%r22, [_Z16kernel_swap_rowsPdiiii_param_2];
	ld.param.u32 	%r23, [_Z16kernel_swap_rowsPdiiii_param_3];
	ld.param.u32 	%r24, [_Z16kernel_swap_rowsPdiiii_param_4];
	cvta.to.global.u64 	%rd1, %rd2;
	mov.u32 	%r25, %ctaid.x;
	mov.u32 	%r26, %ntid.x;
	mov.u32 	%r1, %tid.x;
	mad.lo.s32 	%r59, %r25, %r26, %r1;
	mov.u32 	%r27, %nctaid.x;
	mul.lo.s32 	%r3, %r26, %r27;
	setp.ge.s32 	%p1, %r59, %r24;
	@%p1 bra 	$L__BB0_7;
	shl.b32 	%r28, %r1, 3;
	mov.u32 	%r29, _ZZ16kernel_swap_rowsPdiiiiE3swp;
	add.s32 	%r4, %r29, %r28;
	add.s32 	%r30, %r59, %r3;
	max.s32 	%r31, %r24, %r30;
	setp.lt.s32 	%p2, %r30, %r24;
	selp.u32 	%r32, 1, 0, %p2;
	add.s32 	%r33, %r30, %r32;
	sub.s32 	%r34, %r31, %r33;
	div.u32 	%r35, %r34, %r3;
	add.s32 	%r5, %r35, %r32;
	and.b32  	%r36, %r5, 3;
	setp.eq.s32 	%p3, %r36, 3;
	@%p3 bra 	$L__BB0_4;
	mul.lo.s32 	%r37, %r23, %r59;
	add.s32 	%r57, %r22, %r37;
	mul.lo.s32 	%r7, %r3, %r23;
	add.s32 	%r56, %r21, %r37;
	add.s32 	%r38, %r5, 1;
	and.b32  	%r39, %r38, 3;
	neg.s32 	%r55, %r39;
$L__BB0_3:
	.pragma "nounroll";
	mul.wide.s32 	%rd3, %r56, 8;
	add.s64 	%rd4, %rd1, %rd3;
	ld.global.f64 	%fd15, [%rd4];
	mul.wide.s32 	%rd5, %r57, 8;
	add.s64 	%rd6, %rd1, %rd5;
	ld.global.f64 	%fd6, [%rd6];
	st.global.f64 	[%rd4], %fd6;
	st.global.f64 	[%rd6], %fd15;
	add.s32 	%r59, %r59, %r3;
	add.s32 	%r57, %r57, %r7;
	add.s32 	%r56, %r56, %r7;
	add.s32 	%r55, %r55, 1;
	setp.ne.s32 	%p4, %r55, 0;
	@%p4 bra 	$L__BB0_3;
$L__BB0_4:
	setp.lt.u32 	%p5, %r5, 3;
	@%p5 bra 	$L__BB0_6;
$L__BB0_5:
	mul.lo.s32 	%r40, %r59, %r23;
	add.s32 	%r41, %r40, %r21;
	mul.wide.s32 	%rd7, %r41, 8;
	add.s64 	%rd8, %rd1, %rd7;
	ld.global.f64 	%fd7, [%rd8];
	add.s32 	%r42, %r40, %r22;
	mul.wide.s32 	%rd9, %r42, 8;
	add.s64 	%rd10, %rd1, %rd9;
	ld.global.f64 	%fd8, [%rd10];
	st.global.f64 	[%rd8], %fd8;
	st.global.f64 	[%rd10], %fd7;
	add.s32 	%r43, %r59, %r3;
	mul.lo.s32 	%r44, %r43, %r23;
	add.s32 	%r45, %r44, %r21;
	mul.wide.s32 	%rd11, %r45, 8;
	add.s64 	%rd12, %rd1, %rd11;
	ld.global.f64 	%fd9, [%rd12];
	add.s32 	%r46, %r44, %r22;
	mul.wide.s32 	%rd13, %r46, 8;
	add.s64 	%rd14, %rd1, %rd13;
	ld.global.f64 	%fd10, [%rd14];
	st.global.f64 	[%rd12], %fd10;
	st.global.f64 	[%rd14], %fd9;
	add.s32 	%r47, %r43, %r3;
	mul.lo.s32 	%r48, %r47, %r23;
	add.s32 	%r49, %r48, %r21;
	mul.wide.s32 	%rd15, %r49, 8;
	add.s64 	%rd16, %rd1, %rd15;
	ld.global.f64 	%fd11, [%rd16];
	add.s32 	%r50, %r48, %r22;
	mul.wide.s32 	%rd17, %r50, 8;
	add.s64 	%rd18, %rd1, %rd17;
	ld.global.f64 	%fd12, [%rd18];
	st.global.f64 	[%rd16], %fd12;
	st.global.f64 	[%rd18], %fd11;
	add.s32 	%r51, %r47, %r3;
	mul.lo.s32 	%r52, %r51, %r23;
	add.s32 	%r53, %r52, %r21;
	mul.wide.s32 	%rd19, %r53, 8;
	add.s64 	%rd20, %rd1, %rd19;
	ld.global.f64 	%fd15, [%rd20];
	add.s32 	%r54, %r52, %r22;
	mul.wide.s32 	%rd21, %r54, 8;
	add.s64 	%rd22, %rd1, %rd21;
	ld.global.f64 	%fd13, [%rd22];
	st.global.f64 	[%rd20], %fd13;
	st.global.f64 	[%rd22], %fd15;
	add.s32 	%r59, %r51, %r3;
	setp.lt.s32 	%p6, %r59, %r24;
	@%p6 bra 	$L__BB0_5;
$L__BB0_6:
	st.shared.f64 	[%r4], %fd15;
$L__BB0_7:
	ret;

}
	// .globl	_Z20kernel_gaussian_stepPdiiii
.visible .entry _Z20kernel_gaussian_stepPdiiii(
	.param .u64 .ptr .align 1 _Z20kernel_gaussian_stepPdiiii_param_0,
	.param .u32 _Z20kernel_gaussian_stepPdiiii_param_1,
	.param .u32 _Z20kernel_gaussian_stepPdiiii_param_2,
	.param .u32 _Z20kernel_gaussian_stepPdiiii_param_3,
	.param .u32 _Z20kernel_gaussian_stepPdiiii_param_4
)
{
	.reg .pred 	%p<10>;
	.reg .b32 	%r<80>;
	.reg .b64 	%rd<35>;
	.reg .b64 	%fd<32>;
	// demoted variable
	.shared .align 8 .b8 _ZZ20kernel_gaussian_stepPdiiiiE4coef[8192];
	ld.param.u64 	%rd4, [_Z20kernel_gaussian_stepPdiiii_param_0];
	ld.param.u32 	%r22, [_Z20kernel_gaussian_stepPdiiii_param_1];
	ld.param.u32 	%r23, [_Z20kernel_gaussian_stepPdiiii_param_2];
	ld.param.u32 	%r24, [_Z20kernel_gaussian_stepPdiiii_param_3];
	ld.param.u32 	%r25, [_Z20kernel_gaussian_stepPdiiii_param_4];
	cvta.to.global.u64 	%rd1, %rd4;
	mov.u32 	%r26, %ctaid.x;
	mov.u32 	%r1, %ntid.x;
	mov.u32 	%r2, %tid.x;
	mov.u32 	%r3, %ntid.y;
	mad.lo.s32 	%r27, %r26, %r1, %r2;
	add.s32 	%r28, %r27, %r24;
	add.s32 	%r77, %r28, 1;
	mov.u32 	%r29, %nctaid.y;
	mul.lo.s32 	%r5, %r3, %r29;
	setp.ge.s32 	%p1, %r77, %r22;
	@%p1 bra 	$L__BB1_11;
	mov.u32 	%r30, %ctaid.y;
	mul.lo.s32 	%r31, %r30, %r3;
	mov.u32 	%r32, %tid.y;
	add.s32 	%r33, %r32, %r25;
	add.s32 	%r34, %r33, %r31;
	add.s32 	%r6, %r34, 1;
	mul.lo.s32 	%r7, %r25, %r22;
	add.s32 	%r35, %r7, %r24;
	mul.wide.s32 	%rd5, %r35, 8;
	add.s64 	%rd2, %rd1, %rd5;
	shl.b32 	%r36, %r2, 8;
	mov.u32 	%r37, _ZZ20kernel_gaussian_stepPdiiiiE4coef;
	add.s32 	%r38, %r37, %r36;
	shl.b32 	%r39, %r32, 3;
	add.s32 	%r8, %r38, %r39;
	add.s32 	%r40, %r5, %r31;
	add.s32 	%r41, %r33, %r40;
	add.s32 	%r42, %r41, 1;
	max.s32 	%r43, %r23, %r42;
	not.b32 	%r44, %r40;
	add.s32 	%r45, %r43, %r44;
	sub.s32 	%r46, %r45, %r33;
	setp.ne.s32 	%p2, %r46, 0;
	selp.u32 	%r47, 1, 0, %p2;
	selp.s32 	%r48, -1, 0, %p2;
	add.s32 	%r49, %r46, %r48;
	div.u32 	%r50, %r49, %r5;
	add.s32 	%r9, %r50, %r47;
	mad.lo.s32 	%r10, %r22, %r34, %r22;
	add.s32 	%r51, %r10, %r24;
	mul.wide.s32 	%rd6, %r51, 8;
	add.s64 	%rd3, %rd1, %rd6;
	add.s32 	%r11, %r6, %r5;
	mul.lo.s32 	%r12, %r11, %r22;
	add.s32 	%r13, %r11, %r5;
	mul.lo.s32 	%r14, %r13, %r22;
	mov.u32 	%r52, %nctaid.x;
	mul.lo.s32 	%r15, %r1, %r52;
$L__BB1_2:
	setp.ge.s32 	%p3, %r6, %r23;
	add.s32 	%r53, %r77, %r7;
	mul.wide.s32 	%rd7, %r53, 8;
	add.s64 	%rd8, %rd1, %rd7;
	ld.global.f64 	%fd2, [%rd8];
	ld.global.f64 	%fd3, [%rd2];
	div.rn.f64 	%fd1, %fd2, %fd3;
	@%p3 bra 	$L__BB1_9;
	and.b32  	%r54, %r9, 3;
	setp.eq.s32 	%p4, %r54, 3;
	mov.u32 	%r78, %r6;
	@%p4 bra 	$L__BB1_7;
	setp.eq.s32 	%p5, %r54, 0;
	ld.global.f64 	%fd4, [%rd3];
	mul.f64 	%fd5, %fd1, %fd4;
	add.s32 	%r56, %r10, %r77;
	mul.wide.s32 	%rd9, %r56, 8;
	add.s64 	%rd10, %rd1, %rd9;
	ld.global.f64 	%fd6, [%rd10];
	sub.f64 	%fd7, %fd6, %fd5;
	st.global.f64 	[%rd10], %fd7;
	mov.u32 	%r78, %r11;
	@%p5 bra 	$L__BB1_7;
	setp.eq.s32 	%p6, %r54, 1;
	add.s32 	%r58, %r12, %r24;
	mul.wide.s32 	%rd11, %r58, 8;
	add.s64 	%rd12, %rd1, %rd11;
	ld.global.f64 	%fd8, [%rd12];
	mul.f64 	%fd9, %fd1, %fd8;
	add.s32 	%r59, %r12, %r77;
	mul.wide.s32 	%rd13, %r59, 8;
	add.s64 	%rd14, %rd1, %rd13;
	ld.global.f64 	%fd10, [%rd14];
	sub.f64 	%fd11, %fd10, %fd9;
	st.global.f64 	[%rd14], %fd11;
	mov.u32 	%r78, %r13;
	@%p6 bra 	$L__BB1_7;
	add.s32 	%r78, %r13, %r5;
	add.s32 	%r60, %r14, %r24;
	mul.wide.s32 	%rd15, %r60, 8;
	add.s64 	%rd16, %rd1, %rd15;
	ld.global.f64 	%fd12, [%rd16];
	mul.f64 	%fd13, %fd1, %fd12;
	add.s32 	%r61, %r14, %r77;
	mul.wide.s32 	%rd17, %r61, 8;
	add.s64 	%rd18, %rd1, %rd17;
	ld.global.f64 	%fd14, [%rd18];
	sub.f64 	%fd15, %fd14, %fd13;
	st.global.f64 	[%rd18], %fd15;
$L__BB1_7:
	setp.lt.u32 	%p7, %r9, 3;
	@%p7 bra 	$L__BB1_9;
$L__BB1_8:
	mul.lo.s32 	%r62, %r78, %r22;
	add.s32 	%r63, %r62, %r24;
	mul.wide.s32 	%rd19, %r63, 8;
	add.s64 	%rd20, %rd1, %rd19;
	ld.global.f64 	%fd16, [%rd20];
	mul.f64 	%fd17, %fd1, %fd16;
	add.s32 	%r64, %r62, %r77;
	mul.wide.s32 	%rd21, %r64, 8;
	add.s64 	%rd22, %rd1, %rd21;
	ld.global.f64 	%fd18, [%rd22];
	sub.f64 	%fd19, %fd18, %fd17;
	st.global.f64 	[%rd22], %fd19;
	add.s32 	%r65, %r78, %r5;
	mul.lo.s32 	%r66, %r65, %r22;
	add.s32 	%r67, %r66, %r24;
	mul.wide.s32 	%rd23, %r67, 8;
	add.s64 	%rd24, %rd1, %rd23;
	ld.global.f64 	%fd20, [%rd24];
	mul.f64 	%fd21, %fd1, %fd20;
	add.s32 	%r68, %r66, %r77;
	mul.wide.s32 	%rd25, %r68, 8;
	add.s64 	%rd26, %rd1, %rd25;
	ld.global.f64 	%fd22, [%rd26];
	sub.f64 	%fd23, %fd22, %fd21;
	st.global.f64 	[%rd26], %fd23;
	add.s32 	%r69, %r65, %r5;
	mul.lo.s32 	%r70, %r69, %r22;
	add.s32 	%r71, %r70, %r24;
	mul.wide.s32 	%rd27, %r71, 8;
	add.s64 	%rd28, %rd1, %rd27;
	ld.global.f64 	%fd24, [%rd28];
	mul.f64 	%fd25, %fd1, %fd24;
	add.s32 	%r72, %r70, %r77;
	mul.wide.s32 	%rd29, %r72, 8;
	add.s64 	%rd30, %rd1, %rd29;
	ld.global.f64 	%fd26, [%rd30];
	sub.f64 	%fd27, %fd26, %fd25;
	st.global.f64 	[%rd30], %fd27;
	add.s32 	%r73, %r69, %r5;
	mul.lo.s32 	%r74, %r73, %r22;
	add.s32 	%r75, %r74, %r24;
	mul.wide.s32 	%rd31, %r75, 8;
	add.s64 	%rd32, %rd1, %rd31;
	ld.global.f64 	%fd28, [%rd32];
	mul.f64 	%fd29, %fd1, %fd28;
	add.s32 	%r76, %r74, %r77;
	mul.wide.s32 	%rd33, %r76, 8;
	add.s64 	%rd34, %rd1, %rd33;
	ld.global.f64 	%fd30, [%rd34];
	sub.f64 	%fd31, %fd30, %fd29;
	st.global.f64 	[%rd34], %fd31;
	add.s32 	%r78, %r73, %r5;
	setp.lt.s32 	%p8, %r78, %r23;
	@%p8 bra 	$L__BB1_8;
$L__BB1_9:
	add.s32 	%r77, %r77, %r15;
	setp.lt.s32 	%p9, %r77, %r22;
	@%p9 bra 	$L__BB1_2;
	st.shared.f64 	[%r8], %fd1;
$L__BB1_11:
	ret;

}
	// .globl	_Z18kernel_row_is_zeroPdiiiiPb
.visible .entry _Z18kernel_row_is_zeroPdiiiiPb(
	.param .u64 .ptr .align 1 _Z18kernel_row_is_zeroPdiiiiPb_param_0,
	.param .u32 _Z18kernel_row_is_zeroPdiiiiPb_param_1,
	.param .u32 _Z18kernel_row_is_zeroPdiiiiPb_param_2,
	.param .u32 _Z18kernel_row_is_zeroPdiiiiPb_param_3,
	.param .u32 _Z18kernel_row_is_zeroPdiiiiPb_param_4,
	.param .u64 .ptr .align 1 _Z18kernel_row_is_zeroPdiiiiPb_param_5
)
{
	.reg .pred 	%p<4>;
	.reg .b16 	%rs<2>;
	.reg .b32 	%r<16>;
	.reg .b64 	%rd<7>;
	.reg .b64 	%fd<3>;

	ld.param.u64 	%rd3, [_Z18kernel_row_is_zeroPdiiiiPb_param_0];
	ld.param.u32 	%r6, [_Z18kernel_row_is_zeroPdiiiiPb_param_1];
	ld.param.u32 	%r7, [_Z18kernel_row_is_zeroPdiiiiPb_param_2];
	ld.param.u32 	%r8, [_Z18kernel_row_is_zeroPdiiiiPb_param_3];
	ld.param.u32 	%r9, [_Z18kernel_row_is_zeroPdiiiiPb_param_4];
	ld.param.u64 	%rd4, [_Z18kernel_row_is_zeroPdiiiiPb_param_5];
	mov.u32 	%r10, %ctaid.x;
	mov.u32 	%r1, %ntid.x;
	mov.u32 	%r11, %tid.x;
	mad.lo.s32 	%r12, %r10, %r1, %r11;
	add.s32 	%r15, %r12, %r9;
	setp.ge.s32 	%p1, %r15, %r7;
	@%p1 bra 	$L__BB2_5;
	mov.u32 	%r13, %nctaid.x;
	mul.lo.s32 	%r3, %r1, %r13;
	cvta.to.global.u64 	%rd1, %rd3;
	cvta.to.global.u64 	%rd2, %rd4;
$L__BB2_2:
	mad.lo.s32 	%r14, %r15, %r6, %r8;
	mul.wide.s32 	%rd5, %r14, 8;
	add.s64 	%rd6, %rd1, %rd5;
	ld.global.f64 	%fd1, [%rd6];
	abs.f64 	%fd2, %fd1;
	setp.lt.f64 	%p2, %fd2, 0d3E7AD7F29ABCAF48;
	@%p2 bra 	$L__BB2_4;
	mov.b16 	%rs1, 1;
	st.global.u8 	[%rd2], %rs1;
$L__BB2_4:
	add.s32 	%r15, %r15, %r3;
	setp.lt.s32 	%p3, %r15, %r7;
	@%p3 bra 	$L__BB2_2;
$L__BB2_5:
	ret;

}
	// .globl	_ZN6thrust24THRUST_300001_SM_1000_NS8cuda_cub4core6detail13_kernel_agentINS1_8__reduce11ReduceAgentINS0_12zip_iteratorIN4cuda3std3__45tupleIJNS0_10device_ptrIdEENS0_17counting_iteratorIlNS0_11use_defaultESF_SF_EEEEEEEPNSB_IJdlEEESJ_iNS1_9__extrema9arg_max_fIdl7CompareEEEEJSI_SK_iSO_EEEvDpT0_
.visible .entry _ZN6thrust24THRUST_300001_SM_1000_NS8cuda_cub4core6detail13_kernel_agentINS1_8__reduce11ReduceAgentINS0_12zip_iteratorIN4cuda3std3__45tupleIJNS0_10device_ptrIdEENS0_17counting_iteratorIlNS0_11use_defaultESF_SF_EEEEEEEPNSB_IJdlEEESJ_iNS1_9__extrema9arg_max_fIdl7CompareEEEEJSI_SK_iSO_EEEvDpT0_(
	.param .align 8 .b8 _ZN6thrust24THRUST_300001_SM_1000_NS8cuda_cub4core6detail13_kernel_agentINS1_8__reduce11ReduceAgentINS0_12zip_iteratorIN4cuda3std3__45tupleIJNS0_10device_ptrIdEENS0_17counting_iteratorIlNS0_11use_defaultESF_SF_EEEEEEEPNSB_IJdlEEESJ_iNS1_9__extrema9arg_max_fIdl7CompareEEEEJSI_SK_iSO_EEEvDpT0__param_0[16],
	.param .u64 .ptr .align 1 _ZN6thrust24THRUST_300001_SM_1000_NS8cuda_cub4core6detail13_kernel_agentINS1_8__reduce11ReduceAgentINS0_12zip_iteratorIN4cuda3std3__45tupleIJNS0_10device_ptrIdEENS0_17counting_iteratorIlNS0_11use_defaultESF_SF_EEEEEEEPNSB_IJdlEEESJ_iNS1_9__extrema9arg_max_fIdl7CompareEEEEJSI_SK_iSO_EEEvDpT0__param_1,
	.param .u32 _ZN6thrust24THRUST_300001_SM_1000_NS8cuda_cub4core6detail13_kernel_agentINS1_8__reduce11ReduceAgentINS0_12zip_iteratorIN4cuda3std3__45tupleIJNS0_10device_ptrIdEENS0_17counting_iteratorIlNS0_11use_defaultESF_SF_EEEEEEEPNSB_IJdlEEESJ_iNS1_9__extrema9arg_max_fIdl7CompareEEEEJSI_SK_iSO_EEEvDpT0__param_2,
	.param .align 1 .b8 _ZN6thrust24THRUST_300001_SM_1000_NS8cuda_cub4core6detail13_kernel_agentINS1_8__reduce11ReduceAgentINS0_12zip_iteratorIN4cuda3std3__45tupleIJNS0_10device_ptrIdEENS0_17counting_iteratorIlNS0_11use_defaultESF_SF_EEEEEEEPNSB_IJdlEEESJ_iNS1_9__extrema9arg_max_fIdl7CompareEEEEJSI_SK_iSO_EEEvDpT0__param_3[1]
)
.maxntid 256
{
	.reg .pred 	%p<213>;
	.reg .b32 	%r<400>;
	.reg .b64 	%rd<368>;
	.reg .b64 	%fd<352>;

	ld.param.u64 	%rd198, [_ZN6thrust24THRUST_300001_SM_1000_NS8cuda_cub4core6detail13_kernel_agentINS1_8__reduce11ReduceAgentINS0_12zip_iteratorIN4cuda3std3__45tupleIJNS0_10device_ptrIdEENS0_17counting_iteratorIlNS0_11use_defaultESF_SF_EEEEEEEPNSB_IJdlEEESJ_iNS1_9__extrema9arg_max_fIdl7CompareEEEEJSI_SK_iSO_EEEvDpT0__param_0+8];
	ld.param.u64 	%rd197, [_ZN6thrust24THRUST_300001_SM_1000_NS8cuda_cub4core6detail13_kernel_agentINS1_8__reduce11ReduceAgentINS0_12zip_iteratorIN4cuda3std3__45tupleIJNS0_10device_ptrIdEENS0_17counting_iteratorIlNS0_11use_defaultESF_SF_EEEEEEEPNSB_IJdlEEESJ_iNS1_9__extrema9arg_max_fIdl7CompareEEEEJSI_SK_iSO_EEEvDpT0__param_0];
	ld.param.u32 	%r36, [_ZN6thrust24THRUST_300001_SM_1000_NS8cuda_cub4core6detail13_kernel_agentINS1_8__reduce11ReduceAgentINS0_12zip_iteratorIN4cuda3std3__45tupleIJNS0_10device_ptrIdEENS0_17counting_iteratorIlNS0_11use_defaultESF_SF_EEEEEEEPNSB_IJdlEEESJ_iNS1_9__extrema9arg_max_fIdl7CompareEEEEJSI_SK_iSO_EEEvDpT0__param_2];
	setp.eq.s32 	%p1, %r36, 0;
	@%p1 bra 	$L__BB3_206;
	cvta.to.global.u64 	%rd1, %rd197;
	setp.gt.s32 	%p2, %r36, 1279;
	@%p2 bra 	$L__BB3_122;
	mov.u32 	%r1, %tid.x;
	setp.ge.s32 	%p96, %r1, %r36;
	mov.f64 	%fd298, 0d0000000000000000;
	mov.b64 	%rd309, 0;
	mov.u32 	%r391, %r1;
	@%p96 bra 	$L__BB3_4;
	cvt.u64.u32 	%rd265, %r1;
	mul.wide.u32 	%rd266, %r1, 8;
	add.s64 	%rd267, %rd1, %rd266;
	add.s64 	%rd309, %rd198, %rd265;
	ld.global.f64 	%fd298, [%rd267];
	add.s32 	%r391, %r1, 256;
$L__BB3_4:
	setp.ge.s32 	%p97, %r391, %r36;
	@%p97 bra 	$L__BB3_26;
	not.b32 	%r160, %r391;
	add.s32 	%r4, %r36, %r160;
	and.b32  	%r161, %r4, 768;
	setp.eq.s32 	%p98, %r161, 768;
	@%p98 bra 	$L__BB3_11;
	cvt.u64.u32 	%rd269, %r391;
	add.s64 	%rd300, %rd198, %rd269;
	mul.wide.u32 	%rd270, %r391, 8;
	add.s64 	%rd299, %rd1, %rd270;
	shr.u32 	%r162, %r4, 8;
	add.s32 	%r163, %r162, 1;
	and.b32  	%r164, %r163, 3;
	neg.s32 	%r389, %r164;
$L__BB3_7:
	.pragma "nounroll";
	mov.u64 	%rd9, %rd309;
	mov.f64 	%fd3, %fd298;
	ld.global.f64 	%fd4, [%rd299];
	abs.f64 	%fd5, %fd3;
	abs.f64 	%fd6, %fd4;
	setp.lt.f64 	%p99, %fd5, %fd6;
	mov.u64 	%rd309, %rd300;
	mov.f64 	%fd298, %fd4;
	@%p99 bra 	$L__BB3_10;
	setp.lt.f64 	%p100, %fd6, %fd5;
	mov.u64 	%rd309, %rd9;
	mov.f64 	%fd298, %fd3;
	@%p100 bra 	$L__BB3_10;
	setp.lt.s64 	%p101, %rd9, %rd300;
	min.s64 	%rd309, %rd9, %rd300;
	selp.f64 	%fd298, %fd3, %fd4, %p101;
$L__BB3_10:
	add.s32 	%r391, %r391, 256;
	add.s64 	%rd300, %rd300, 256;
	add.s64 	%rd299, %rd299, 2048;
	add.s32 	%r389, %r389, 1;
	setp.ne.s32 	%p102, %r389, 0;
	@%p102 bra 	$L__BB3_7;
$L__BB3_11:
	setp.lt.u32 	%p103, %r4, 768;
	@%p103 bra 	$L__BB3_26;
	add.s32 	%r392, %r391, 512;
$L__BB3_13:
	mov.u32 	%r12, %r392;
	add.s32 	%r165, %r12, -512;
	cvt.s64.s32 	%rd271, %r165;
	mul.wide.s32 	%rd272, %r165, 8;
	add.s64 	%rd17, %rd1, %rd272;
	add.s64 	%rd18, %rd198, %rd271;
	ld.global.f64 	%fd12, [%rd17];
	abs.f64 	%fd13, %fd298;
	abs.f64 	%fd14, %fd12;
	setp.lt.f64 	%p104, %fd13, %fd14;
	mov.u64 	%rd306, %rd18;
	mov.f64 	%fd295, %fd12;
	@%p104 bra 	$L__BB3_16;
	setp.lt.f64 	%p105, %fd14, %fd13;
	mov.u64 	%rd306, %rd309;
	mov.f64 	%fd295, %fd298;
	@%p105 bra 	$L__BB3_16;
	setp.lt.s64 	%p106, %rd309, %rd18;
	min.s64 	%rd306, %rd309, %rd18;
	selp.f64 	%fd295, %fd298, %fd12, %p106;
$L__BB3_16:
	add.s32 	%r166, %r12, -256;
	cvt.s64.s32 	%rd273, %r166;
	add.s64 	%rd21, %rd198, %rd273;
	ld.global.f64 	%fd17, [%rd17+2048];
	abs.f64 	%fd18, %fd295;
	abs.f64 	%fd19, %fd17;
	setp.lt.f64 	%p107, %fd18, %fd19;
	mov.u64 	%rd307, %rd21;
	mov.f64 	%fd296, %fd17;
	@%p107 bra 	$L__BB3_19;
	setp.lt.f64 	%p108, %fd19, %fd18;
	mov.u64 	%rd307, %rd306;
	mov.f64 	%fd296, %fd295;
	@%p108 bra 	$L__BB3_19;
	setp.lt.s64 	%p109, %rd306, %rd21;
	min.s64 	%rd307, %rd306, %rd21;
	selp.f64 	%fd296, %fd295, %fd17, %p109;
$L__BB3_19:
	cvt.s64.s32 	%rd274, %r12;
	add.s64 	%rd24, %rd198, %rd274;
	ld.global.f64 	%fd22, [%rd17+4096];
	abs.f64 	%fd23, %fd296;
	abs.f64 	%fd24, %fd22;
	setp.lt.f64 	%p110, %fd23, %fd24;
	mov.u64 	%rd308, %rd24;
	mov.f64 	%fd297, %fd22;
	@%p110 bra 	$L__BB3_22;
	setp.lt.f64 	%p111, %fd24, %fd23;
	mov.u64 	%rd308, %rd307;
	mov.f64 	%fd297, %fd296;
	@%p111 bra 	$L__BB3_22;
	setp.lt.s64 	%p112, %rd307, %rd24;
	min.s64 	%rd308, %rd307, %rd24;
	selp.f64 	%fd297, %fd296, %fd22, %p112;
$L__BB3_22:
	add.s32 	%r167, %r12, 256;
	cvt.s64.s32 	%rd275, %r167;
	add.s64 	%rd27, %rd198, %rd275;
	ld.global.f64 	%fd27, [%rd17+6144];
	abs.f64 	%fd28, %fd297;
	abs.f64 	%fd29, %fd27;
	setp.lt.f64 	%p113, %fd28, %fd29;
	mov.u64 	%rd309, %rd27;
	mov.f64 	%fd298, %fd27;
	@%p113 bra 	$L__BB3_25;
	setp.lt.f64 	%p114, %fd29, %fd28;
	mov.u64 	%rd309, %rd308;
	mov.f64 	%fd298, %fd297;
	@%p114 bra 	$L__BB3_25;
	setp.lt.s64 	%p115, %rd308, %rd27;
	min.s64 	%rd309, %rd308, %rd27;
	selp.f64 	%fd298, %fd297, %fd27, %p115;
$L__BB3_25:
	add.s32 	%r392, %r12, 1024;
	add.s32 	%r168, %r12, 512;
	setp.lt.s32 	%p116, %r168, %r36;
	@%p116 bra 	$L__BB3_13;
$L__BB3_26:
	setp.lt.s32 	%p117, %r36, 256;
	@%p117 bra 	$L__BB3_71;
	// begin inline asm
	mov.u32 %r282, %laneid;
	// end inline asm
	mov.b64 	%rd286, %fd298;
	mov.b64 	{%r284, %r289}, %rd286;
	mov.b32 	%r300, 1;
	mov.b32 	%r301, 31;
	mov.b32 	%r302, -1;
	// begin inline asm
	shfl.sync.down.b32 %r283, %r284, %r300, %r301, %r302;
	// end inline asm
	// begin inline asm
	shfl.sync.down.b32 %r288, %r289, %r300, %r301, %r302;
	// end inline asm
	mov.b64 	%rd287, {%r283, %r288};
	mov.b64 	%fd33, %rd287;
	mov.b64 	{%r294, %r299}, %rd309;
	// begin inline asm
	shfl.sync.down.b32 %r293, %r294, %r300, %r301, %r302;
	// end inline asm
	// begin inline asm
	shfl.sync.down.b32 %r298, %r299, %r300, %r301, %r302;
	// end inline asm
	mov.b64 	%rd31, {%r293, %r298};
	setp.gt.s32 	%p169, %r282, 30;
	mov.u64 	%rd311, %rd309;
	mov.f64 	%fd300, %fd298;
	@%p169 bra 	$L__BB3_31;
	abs.f64 	%fd34, %fd298;
	abs.f64 	%fd35, %fd33;
	setp.lt.f64 	%p170, %fd34, %fd35;
	mov.u64 	%rd311, %rd31;
	mov.f64 	%fd300, %fd33;
	@%p170 bra 	$L__BB3_31;
	setp.lt.f64 	%p171, %fd35, %fd34;
	mov.u64 	%rd311, %rd309;
	mov.f64 	%fd300, %fd298;
	@%p171 bra 	$L__BB3_31;
	setp.lt.s64 	%p172, %rd309, %rd31;
	min.s64 	%rd311, %rd309, %rd31;
	selp.f64 	%fd300, %fd298, %fd33, %p172;
$L__BB3_31:
	mov.b64 	%rd288, %fd300;
	mov.b64 	{%r304, %r309}, %rd288;
	mov.b32 	%r320, 2;
	mov.b32 	%r321, 31;
	mov.b32 	%r322, -1;
	// begin inline asm
	shfl.sync.down.b32 %r303, %r304, %r320, %r321, %r322;
	// end inline asm
	// begin inline asm
	shfl.sync.down.b32 %r308, %r309, %r320, %r321, %r322;
	// end inline asm
	mov.b64 	%rd289, {%r303, %r308};
	mov.b64 	%fd38, %rd289;
	mov.b64 	{%r314, %r319}, %rd311;
	// begin inline asm
	shfl.sync.down.b32 %r313, %r314, %r320, %r321, %r322;
	// end inline asm
	// begin inline asm
	shfl.sync.down.b32 %r318, %r319, %r320, %r321, %r322;
	// end inline asm
	mov.b64 	%rd34, {%r313, %r318};
	setp.gt.s32 	%p173, %r282, 29;
	mov.u64 	%rd312, %rd311;
	mov.f64 	%fd301, %fd300;
	@%p173 bra 	$L__BB3_35;
	abs.f64 	%fd39, %fd300;
	abs.f64 	%fd40, %fd38;
	setp.lt.f64 	%p174, %fd39, %fd40;
	mov.u64 	%rd312, %rd34;
	mov.f64 	%fd301, %fd38;
	@%p174 bra 	$L__BB3_35;
	setp.lt.f64 	%p175, %fd40, %fd39;
	mov.u64 	%rd312, %rd311;
	mov.f64 	%fd301, %fd300;
	@%p175 bra 	$L__BB3_35;
	setp.lt.s64 	%p176, %rd311, %rd34;
	min.s64 	%rd312, %rd311, %rd34;
	selp.f64 	%fd301, %fd300, %fd38, %p176;
$L__BB3_35:
	mov.b64 	%rd290, %fd301;
	mov.b64 	{%r324, %r329}, %rd290;
	mov.b32 	%r340, 4;
	mov.b32 	%r341, 31;
	mov.b32 	%r342, -1;
	// begin inline asm
	shfl.sync.down.b32 %r323, %r324, %r340, %r341, %r342;
	// end inline asm
	// begin inline asm
	shfl.sync.down.b32 %r328, %r329, %r340, %r341, %r342;
	// end inline asm
	mov.b64 	%rd291, {%r323, %r328};
	mov.b64 	%fd43, %rd291;
	mov.b64 	{%r334, %r339}, %rd312;
	// begin inline asm
	shfl.sync.down.b32 %r333, %r334, %r340, %r341, %r342;
	// end inline asm
	// begin inline asm
	shfl.sync.down.b32 %r338, %r339, %r340, %r341, %r342;
	// end inline asm
	mov.b64 	%rd37, {%r333, %r338};
	setp.gt.s32 	%p177, %r282, 27;
	mov.u64 	%rd313, %rd312;
	mov.f64 	%fd302, %fd301;
	@%p177 bra 	$L__BB3_39;
	abs.f64 	%fd44, %fd301;
	abs.f64 	%fd45, %fd43;
	setp.lt.f64 	%p178, %fd44, %fd45;
	mov.u64 	%rd313, %rd37;
	mov.f64 	%fd302, %fd43;
	@%p178 bra 	$L__BB3_39;
	setp.lt.f64 	%p179, %fd45, %fd44;
	mov.u64 	%rd313, %rd312;
	mov.f64 	%fd302, %fd301;
	@%p179 bra 	$L__BB3_39;
	setp.lt.s64 	%p180, %rd312, %rd37;
	min.s64 	%rd313, %rd312, %rd37;
	selp.f64 	%fd302, %fd301, %fd43, %p180;
$L__BB3_39:
	mov.b64 	%rd292, %fd302;
	mov.b64 	{%r344, %r349}, %rd292;
	mov.b32 	%r360, 8;
	mov.b32 	%r361, 31;
	mov.b32 	%r362, -1;
	// begin inline asm
	shfl.sync.down.b32 %r343, %r344, %r360, %r361, %r362;
	// end inline asm
	// begin inline asm
	shfl.sync.down.b32 %r348, %r349, %r360, %r361, %r362;
	// end inline asm
	mov.b64 	%rd293, {%r343, %r348};
	mov.b64 	%fd48, %rd293;
	mov.b64 	{%r354, %r359}, %rd313;
	// begin inline asm
	shfl.sync.down.b32 %r353, %r354, %r360, %r361, %r362;
	// end inline asm
	// begin inline asm
	shfl.sync.down.b32 %r358, %r359, %r360, %r361, %r362;
	// end inline asm
	mov.b64 	%rd40, {%r353, %r358};
	setp.gt.s32 	%p181, %r282, 23;
	mov.u64 	%rd314, %rd313;
	mov.f64 	%fd303, %fd302;
	@%p181 bra 	$L__BB3_43;
	abs.f64 	%fd49, %fd302;
	abs.f64 	%fd50, %fd48;
	setp.lt.f64 	%p182, %fd49, %fd50;
	mov.u64 	%rd314, %rd40;
	mov.f64 	%fd303, %fd48;
	@%p182 bra 	$L__BB3_43;
	setp.lt.f64 	%p183, %fd50, %fd49;
	mov.u64 	%rd314, %rd313;
	mov.f64 	%fd303, %fd302;
	@%p183 bra 	$L__BB3_43;
	setp.lt.s64 	%p184, %rd313, %rd40;
	min.s64 	%rd314, %rd313, %rd40;
	selp.f64 	%fd303, %fd302, %fd48, %p184;
$L__BB3_43:
	mov.b64 	%rd294, %fd303;
	mov.b64 	{%r364, %r369}, %rd294;
	mov.b32 	%r380, 16;
	mov.b32 	%r381, 31;
	mov.b32 	%r382, -1;
	// begin inline asm
	shfl.sync.down.b32 %r363, %r364, %r380, %r381, %r382;
	// end inline asm
	// begin inline asm
	shfl.sync.down.b32 %r368, %r369, %r380, %r381, %r382;
	// end inline asm
	mov.b64 	%rd295, {%r363, %r368};
	mov.b64 	%fd53, %rd295;
	mov.b64 	{%r374, %r379}, %rd314;
	// begin inline asm
	shfl.sync.down.b32 %r373, %r374, %r380, %r381, %r382;
	// end inline asm
	// begin inline asm
	shfl.sync.down.b32 %r378, %r379, %r380, %r381, %r382;
	// end inline asm
	mov.b64 	%rd43, {%r373, %r378};
	setp.gt.s32 	%p185, %r282, 15;
	mov.u64 	%rd367, %rd314;
	mov.f64 	%fd351, %fd303;
	@%p185 bra 	$L__BB3_47;
	abs.f64 	%fd54, %fd303;
	abs.f64 	%fd55, %fd53;
	setp.lt.f64 	%p186, %fd54, %fd55;
	mov.u64 	%rd367, %rd43;
	mov.f64 	%fd351, %fd53;
	@%p186 bra 	$L__BB3_47;
	setp.lt.f64 	%p187, %fd55, %fd54;
	mov.u64 	%rd367, %rd314;
	mov.f64 	%fd351, %fd303;
	@%p187 bra 	$L__BB3_47;
	setp.lt.s64 	%p188, %rd314, %rd43;
	min.s64 	%rd367, %rd314, %rd43;
	selp.f64 	%fd351, %fd303, %fd53, %p188;
$L__BB3_47:
	setp.ne.s32 	%p189, %r282, 0;
	@%p189 bra 	$L__BB3_49;
	shr.u32 	%r383, %r1, 1;
	and.b32  	%r384, %r383, 496;
	mov.u32 	%r385, _ZN6thrust24THRUST_300001_SM_1000_NS8cuda_cub4core6detail5shmemE;
	add.s32 	%r386, %r385, %r384;
	st.shared.f64 	[%r386+8], %fd351;
	st.shared.u64 	[%r386+16], %rd367;
$L__BB3_49:
	bar.sync 	0;
	setp.ne.s32 	%p190, %r1, 0;
	@%p190 bra 	$L__BB3_204;
	ld.shared.f64 	%fd58, [_ZN6thrust24THRUST_300001_SM_1000_NS8cuda_cub4core6detail5shmemE+24];
	ld.shared.u64 	%rd46, [_ZN6thrust24THRUST_300001_SM_1000_NS8cuda_cub4core6detail5shmemE+32];
	abs.f64 	%fd59, %fd351;
	abs.f64 	%fd60, %fd58;
	setp.lt.f64 	%p191, %fd59, %fd60;
	mov.u64 	%rd316, %rd46;
	mov.f64 	%fd305, %fd58;
	@%p191 bra 	$L__BB3_53;
	setp.lt.f64 	%p192, %fd60, %fd59;
	mov.u64 	%rd316, %rd367;
	mov.f64 	%fd305, %fd351;
	@%p192 bra 	$L__BB3_53;
	setp.lt.s64 	%p193, %rd367, %rd46;
	min.s64 	%rd316, %rd367, %rd46;
	selp.f64 	%fd305, %fd351, %fd58, %p193;
$L__BB3_53:
	ld.shared.f64 	%fd63, [_ZN6thrust24THRUST_300001_SM_1000_NS8cuda_cub4core6detail5shmemE+40];
	ld.shared.u64 	%rd49, [_ZN6thrust24THRUST_300001_SM_1000_NS8cuda_cub4core6detail5shmemE+48];
	abs.f64 	%fd64, %fd305;
	abs.f64 	%fd65, %fd63;
	setp.lt.f64 	%p194, %fd64, %fd65;
	mov.u64 	%rd317, %rd49;
	mov.f64 	%fd306, %fd63;
	@%p194 bra 	$L__BB3_56;
	setp.lt.f64 	%p195, %fd65, %fd64;
	mov.u64 	%rd317, %rd316;
	mov.f64 	%fd306, %fd305;
	@%p195 bra 	$L__BB3_56;
	setp.lt.s64 	%p196, %rd316, %rd49;
	min.s64 	%rd317, %rd316, %rd49;
	selp.f64 	%fd306, %fd305, %fd63, %p196;
$L__BB3_56:
	ld.shared.f64 	%fd68, [_ZN6thrust24THRUST_300001_SM_1000_NS8cuda_cub4core6detail5shmemE+56];
	ld.shared.u64 	%rd52, [_ZN6thrust24THRUST_300001_SM_1000_NS8cuda_cub4core6detail5shmemE+64];
	abs.f64 	%fd69, %fd306;
	abs.f64 	%fd70, %fd68;
	setp.lt.f64 	%p197, %fd69, %fd70;
	mov.u64 	%rd318, %rd52;
	mov.f64 	%fd307, %fd68;
	@%p197 bra 	$L__BB3_59;
	setp.lt.f64 	%p198, %fd70, %fd69;
	mov.u64 	%rd318, %rd317;
	mov.f64 	%fd307, %fd306;
	@%p198 bra 	$L__BB3_59;
	setp.lt.s64 	%p199, %rd317, %rd52;
	min.s64 	%rd318, %rd317, %rd52;
	selp.f64 	%fd307, %fd306, %fd68, %p199;
$L__BB3_59:
	ld.shared.f64 	%fd73, [_ZN6thrust24THRUST_300001_SM_1000_NS8cuda_cub4core6detail5shmemE+72];
	ld.shared.u64 	%rd55, [_ZN6thrust24THRUST_300001_SM_1000_NS8cuda_cub4core6detail5shmemE+80];
	abs.f64 	%fd74, %fd307;
	abs.f64 	%fd75, %fd73;
	setp.lt.f64 	%p200, %fd74, %fd75;
	mov.u64 	%rd319, %rd55;
	mov.f64 	%fd308, %fd73;
	@%p200 bra 	$L__BB3_62;
	setp.lt.f64 	%p201, %fd75, %fd74;
	mov.u64 	%rd319, %rd318;
	mov.f64 	%fd308, %fd307;
	@%p201 bra 	$L__BB3_62;
	setp.lt.s64 	%p202, %rd318, %rd55;
	min.s64 	%rd319, %rd318, %rd55;
	selp.f64 	%fd308, %fd307, %fd73, %p202;
$L__BB3_62:
	ld.shared.f64 	%fd78, [_ZN6thrust24THRUST_300001_SM_1000_NS8cuda_cub4core6detail5shmemE+88];
	ld.shared.u64 	%rd58, [_ZN6thrust24THRUST_300001_SM_1000_NS8cuda_cub4core6detail5shmemE+96];
	abs.f64 	%fd79, %fd308;
	abs.f64 	%fd80, %fd78;
	setp.lt.f64 	%p203, %fd79, %fd80;
	mov.u64 	%rd320, %rd58;
	mov.f64 	%fd309, %fd78;
	@%p203 bra 	$L__BB3_65;
	setp.lt.f64 	%p204, %fd80, %fd79;
	mov.u64 	%rd320, %rd319;
	mov.f64 	%fd309, %fd308;
	@%p204 bra 	$L__BB3_65;
	setp.lt.s64 	%p205, %rd319, %rd58;
	min.s64 	%rd320, %rd319, %rd58;
	selp.f64 	%fd309, %fd308, %fd78, %p205;
$L__BB3_65:
	ld.shared.f64 	%fd83, [_ZN6thrust24THRUST_300001_SM_1000_NS8cuda_cub4core6detail5shmemE+104];
	ld.shared.u64 	%rd61, [_ZN6thrust24THRUST_300001_SM_1000_NS8cuda_cub4core6detail5shmemE+112];
	abs.f64 	%fd84, %fd309;
	abs.f64 	%fd85, %fd83;
	setp.lt.f64 	%p206, %fd84, %fd85;
	mov.u64 	%rd321, %rd61;
	mov.f64 	%fd310, %fd83;
	@%p206 bra 	$L__BB3_68;
	setp.lt.f64 	%p207, %fd85, %fd84;
	mov.u64 	%rd321, %rd320;
	mov.f64 	%fd310, %fd309;
	@%p207 bra 	$L__BB3_68;
	setp.lt.s64 	%p208, %rd320, %rd61;
	min.s64 	%rd321, %rd320, %rd61;
	selp.f64 	%fd310, %fd309, %fd83, %p208;
$L__BB3_68:
	ld.shared.f64 	%fd88, [_ZN6thrust24THRUST_300001_SM_1000_NS8cuda_cub4core6detail5shmemE+120];
	ld.shared.u64 	%rd64, [_ZN6thrust24THRUST_300001_SM_1000_NS8cuda_cub4core6detail5shmemE+128];
	abs.f64 	%fd89, %fd310;
	abs.f64 	%fd90, %fd88;
	setp.lt.f64 	%p209, %fd89, %fd90;
	mov.u64 	%rd367, %rd64;
	mov.f64 	%fd351, %fd88;
	@%p209 bra 	$L__BB3_204;
	setp.lt.f64 	%p210, %fd90, %fd89;
	mov.u64 	%rd367, %rd321;
	mov.f64 	%fd351, %fd310;
	@%p210 bra 	$L__BB3_204;
	setp.lt.s64 	%p211, %rd321, %rd64;
	min.s64 	%rd367, %rd321, %rd64;
	selp.f64 	%fd351, %fd310, %fd88, %p211;
	bra.uni 	$L__BB3_204;
$L__BB3_71:
	// begin inline asm
	mov.u32 %r169, %laneid;
	// end inline asm
	and.b32  	%r190, %r1, 992;
	add.s32 	%r191, %r190, 32;
	setp.gt.s32 	%p118, %r191, %r36;
	not.b32 	%r192, %r190;
	add.s32 	%r193, %r36, %r192;
	selp.b32 	%r188, %r193, 31, %p118;
	mov.b64 	%rd276, %fd298;
	mov.b64 	{%r171, %r176}, %rd276;
	mov.b32 	%r187, 1;
	mov.b32 	%r189, -1;
	// begin inline asm
	shfl.sync.down.b32 %r170, %r171, %r187, %r188, %r189;
	// end inline asm
	// begin inline asm
	shfl.sync.down.b32 %r175, %r176, %r187, %r188, %r189;
	// end inline asm
	mov.b64 	%rd277, {%r170, %r175};
	mov.b64 	%fd92, %rd277;
	mov.b64 	{%r181, %r186}, %rd309;
	// begin inline asm
	shfl.sync.down.b32 %r180, %r181, %r187, %r188, %r189;
	// end inline asm
	// begin inline asm
	shfl.sync.down.b32 %r185, %r186, %r187, %r188, %r189;
	// end inline asm
	mov.b64 	%rd66, {%r180, %r185};
	setp.ge.s32 	%p119, %r169, %r188;
	mov.u64 	%rd322, %rd309;
	mov.f64 	%fd311, %fd298;
	@%p119 bra 	$L__BB3_75;
	abs.f64 	%fd93, %fd298;
	abs.f64 	%fd94, %fd92;
	setp.lt.f64 	%p120, %fd93, %fd94;
	mov.u64 	%rd322, %rd66;
	mov.f64 	%fd311, %fd92;
	@%p120 bra 	$L__BB3_75;
	setp.lt.f64 	%p121, %fd94, %fd93;
	mov.u64 	%rd322, %rd309;
	mov.f64 	%fd311, %fd298;
	@%p121 bra 	$L__BB3_75;
	setp.lt.s64 	%p122, %rd309, %rd66;
	min.s64 	%rd322, %rd309, %rd66;
	selp.f64 	%fd311, %fd298, %fd92, %p122;
$L__BB3_75:
	mov.b64 	%rd278, %fd311;
	mov.b64 	{%r195, %r200}, %rd278;
	mov.b32 	%r211, 2;
	mov.b32 	%r213, -1;
	// begin inline asm
	shfl.sync.down.b32 %r194, %r195, %r211, %r188, %r213;
	// end inline asm
	// begin inline asm
	shfl.sync.down.b32 %r199, %r200, %r211, %r188, %r213;
	// end inline asm
	mov.b64 	%rd279, {%r194, %r199};
	mov.b64 	%fd97, %rd279;
	mov.b64 	{%r205, %r210}, %rd322;
	// begin inline asm
	shfl.sync.down.b32 %r204, %r205, %r211, %r188, %r213;
	// end inline asm
	// begin inline asm
	shfl.sync.down.b32 %r209, %r210, %r211, %r188, %r213;
	// end inline asm
	mov.b64 	%rd69, {%r204, %r209};
	add.s32 	%r214, %r169, 2;
	setp.gt.s32 	%p123, %r214, %r188;
	mov.u64 	%rd323, %rd322;
	mov.f64 	%fd312, %fd311;
	@%p123 bra 	$L__BB3_79;
	abs.f64 	%fd98, %fd311;
	abs.f64 	%fd99, %fd97;
	setp.lt.f64 	%p124, %fd98, %fd99;
	mov.u64 	%rd323, %rd69;
	mov.f64 	%fd312, %fd97;
	@%p124 bra 	$L__BB3_79;
	setp.lt.f64 	%p125, %fd99, %fd98;
	mov.u64 	%rd323, %rd322;
	mov.f64 	%fd312, %fd311;
	@%p125 bra 	$L__BB3_79;
	setp.lt.s64 	%p126, %rd322, %rd69;
	min.s64 	%rd323, %rd322, %rd69;
	selp.f64 	%fd312, %fd311, %fd97, %p126;
$L__BB3_79:
	mov.b64 	%rd280, %fd312;
	mov.b64 	{%r216, %r221}, %rd280;
	mov.b32 	%r232, 4;
	mov.b32 	%r234, -1;
	// begin inline asm
	shfl.sync.down.b32 %r215, %r216, %r232, %r188, %r234;
	// end inline asm
	// begin inline asm
	shfl.sync.down.b32 %r220, %r221, %r232, %r188, %r234;
	// end inline asm
	mov.b64 	%rd281, {%r215, %r220};
	mov.b64 	%fd102, %rd281;
	mov.b64 	{%r226, %r231}, %rd323;
	// begin inline asm
	shfl.sync.down.b32 %r225, %r226, %r232, %r188, %r234;
	// end inline asm
	// begin inline asm
	shfl.sync.down.b32 %r230, %r231, %r232, %r188, %r234;
	// end inline asm
	mov.b64 	%rd72, {%r225, %r230};
	add.s32 	%r235, %r169, 4;
	setp.gt.s32 	%p127, %r235, %r188;
	mov.u64 	%rd324, %rd323;
	mov.f64 	%fd313, %fd312;
	@%p127 bra 	$L__BB3_83;
	abs.f64 	%fd103, %fd312;
	abs.f64 	%fd104, %fd102;
	setp.lt.f64 	%p128, %fd103, %fd104;
	mov.u64 	%rd324, %rd72;
	mov.f64 	%fd313, %fd102;
	@%p128 bra 	$L__BB3_83;
	setp.lt.f64 	%p129, %fd104, %fd103;
	mov.u64 	%rd324, %rd323;
	mov.f64 	%fd313, %fd312;
	@%p129 bra 	$L__BB3_83;
	setp.lt.s64 	%p130, %rd323, %rd72;
	min.s64 	%rd324, %rd323, %rd72;
	selp.f64 	%fd313, %fd312, %fd102, %p130;
$L__BB3_83:
	mov.b64 	%rd282, %fd313;
	mov.b64 	{%r237, %r242}, %rd282;
	mov.b32 	%r253, 8;
	mov.b32 	%r255, -1;
	// begin inline asm
	shfl.sync.down.b32 %r236, %r237, %r253, %r188, %r255;
	// end inline asm
	// begin inline asm
	shfl.sync.down.b32 %r241, %r242, %r253, %r188, %r255;
	// end inline asm
	mov.b64 	%rd283, {%r236, %r241};
	mov.b64 	%fd107, %rd283;
	mov.b64 	{%r247, %r252}, %rd324;
	// begin inline asm
	shfl.sync.down.b32 %r246, %r247, %r253, %r188, %r255;
	// end inline asm
	// begin inline asm
	shfl.sync.down.b32 %r251, %r252, %r253, %r188, %r255;
	// end inline asm
	mov.b64 	%rd75, {%r246, %r251};
	add.s32 	%r256, %r169, 8;
	setp.gt.s32 	%p131, %r256, %r188;
	mov.u64 	%rd325, %rd324;
	mov.f64 	%fd314, %fd313;
	@%p131 bra 	$L__BB3_87;
	abs.f64 	%fd108, %fd313;
	abs.f64 	%fd109, %fd107;
	setp.lt.f64 	%p132, %fd108, %fd109;
	mov.u64 	%rd325, %rd75;
	mov.f64 	%fd314, %fd107;
	@%p132 bra 	$L__BB3_87;
	setp.lt.f64 	%p133, %fd109, %fd108;
	mov.u64 	%rd325, %rd324;
	mov.f64 	%fd314, %fd313;
	@%p133 bra 	$L__BB3_87;
	setp.lt.s64 	%p134, %rd324, %rd75;
	min.s64 	%rd325, %rd324, %rd75;
	selp.f64 	%fd314, %fd313, %fd107, %p134;
$L__BB3_87:
	mov.b64 	%rd284, %fd314;
	mov.b64 	{%r258, %r263}, %rd284;
	mov.b32 	%r274, 16;
	mov.b32 	%r276, -1;
	// begin inline asm
	shfl.sync.down.b32 %r257, %r258, %r274, %r188, %r276;
	// end inline asm
	// begin inline asm
	shfl.sync.down.b32 %r262, %r263, %r274, %r188, %r276;
	// end inline asm
	mov.b64 	%rd285, {%r257, %r262};
	mov.b64 	%fd112, %rd285;
	mov.b64 	{%r268, %r273}, %rd325;
	// begin inline asm
	shfl.sync.down.b32 %r267, %r268, %r274, %r188, %r276;
	// end inline asm
	// begin inline asm
	shfl.sync.down.b32 %r272, %r273, %r274, %r188, %r276;
	// end inline asm
	mov.b64 	%rd78, {%r267, %r272};
	add.s32 	%r277, %r169, 16;
	setp.gt.s32 	%p135, %r277, %r188;
	mov.u64 	%rd367, %rd325;
	mov.f64 	%fd351, %fd314;
	@%p135 bra 	$L__BB3_91;
	abs.f64 	%fd113, %fd314;
	abs.f64 	%fd114, %fd112;
	setp.lt.f64 	%p136, %fd113, %fd114;
	mov.u64 	%rd367, %rd78;
	mov.f64 	%fd351, %fd112;
	@%p136 bra 	$L__BB3_91;
	setp.lt.f64 	%p137, %fd114, %fd113;
	mov.u64 	%rd367, %rd325;
	mov.f64 	%fd351, %fd314;
	@%p137 bra 	$L__BB3_91;
	setp.lt.s64 	%p138, %rd325, %rd78;
	min.s64 	%rd367, %rd325, %rd78;
	selp.f64 	%fd351, %fd314, %fd112, %p138;
$L__BB3_91:
	setp.ne.s32 	%p139, %r169, 0;
	@%p139 bra 	$L__BB3_93;
	shr.u32 	%r278, %r1, 1;
	and.b32  	%r279, %r278, 496;
	mov.u32 	%r280, _ZN6thrust24THRUST_300001_SM_1000_NS8cuda_cub4core6detail5shmemE;
	add.s32 	%r281, %r280, %r279;
	st.shared.f64 	[%r281+8], %fd351;
	st.shared.u64 	[%r281+16], %rd367;
$L__BB3_93:
	bar.sync 	0;
	setp.ne.s32 	%p140, %r1, 0;
	@%p140 bra 	$L__BB3_204;
	setp.lt.s32 	%p141, %r36, 33;
	mov.f64 	%fd316, %fd351;
	mov.u64 	%rd327, %rd367;
	@%p141 bra 	$L__BB3_98;
	ld.shared.f64 	%fd117, [_ZN6thrust24THRUST_300001_SM_1000_NS8cuda_cub4core6detail5shmemE+24];
	ld.shared.u64 	%rd81, [_ZN6thrust24THRUST_300001_SM_1000_NS8cuda_cub4core6detail5shmemE+32];
	abs.f64 	%fd118, %fd351;
	abs.f64 	%fd119, %fd117;
	setp.lt.f64 	%p142, %fd118, %fd119;
	mov.f64 	%fd316, %fd117;
	mov.u64 	%rd327, %rd81;
	@%p142 bra 	$L__BB3_98;
	setp.lt.f64 	%p143, %fd119, %fd118;
	mov.f64 	%fd316, %fd351;
	mov.u64 	%rd327, %rd367;
	@%p143 bra 	$L__BB3_98;
	setp.lt.s64 	%p144, %rd367, %rd81;
	min.s64 	%rd327, %rd367, %rd81;
	selp.f64 	%fd316, %fd351, %fd117, %p144;
$L__BB3_98:
	setp.lt.s32 	%p145, %r36, 65;
	mov.f64 	%fd317, %fd316;
	mov.u64 	%rd328, %rd327;
	@%p145 bra 	$L__BB3_102;
	ld.shared.f64 	%fd122, [_ZN6thrust24THRUST_300001_SM_1000_NS8cuda_cub4core6detail5shmemE+40];
	ld.shared.u64 	%rd84, [_ZN6thrust24THRUST_300001_SM_1000_NS8cuda_cub4core6detail5shmemE+48];
	abs.f64 	%fd123, %fd316;
	abs.f64 	%fd124, %fd122;
	setp.lt.f64 	%p146, %fd123, %fd124;
	mov.f64 	%fd317, %fd122;
	mov.u64 	%rd328, %rd84;
	@%p146 bra 	$L__BB3_102;
	setp.lt.f64 	%p147, %fd124, %fd123;
	mov.f64 	%fd317, %fd316;
	mov.u64 	%rd328, %rd327;
	@%p147 bra 	$L__BB3_102;
	setp.lt.s64 	%p148, %rd327, %rd84;
	min.s64 	%rd328, %rd327, %rd84;
	selp.f64 	%fd317, %fd316, %fd122, %p148;
$L__BB3_102:
	setp.lt.s32 	%p149, %r36, 97;
	mov.f64 	%fd318, %fd317;
	mov.u64 	%rd329, %rd328;
	@%p149 bra 	$L__BB3_106;
	ld.shared.f64 	%fd127, [_ZN6thrust24THRUST_300001_SM_1000_NS8cuda_cub4core6detail5shmemE+56];
	ld.shared.u64 	%rd87, [_ZN6thrust24THRUST_300001_SM_1000_NS8cuda_cub4core6detail5shmemE+64];
	abs.f64 	%fd128, %fd317;
	abs.f64 	%fd129, %fd127;
	setp.lt.f64 	%p150, %fd128, %fd129;
	mov.f64 	%fd318, %fd127;
	mov.u64 	%rd329, %rd87;
	@%p150 bra 	$L__BB3_106;
	setp.lt.f64 	%p151, %fd129, %fd128;
	mov.f64 	%fd318, %fd317;
	mov.u64 	%rd329, %rd328;
	@%p151 bra 	$L__BB3_106;
	setp.lt.s64 	%p152, %rd328, %rd87;
	min.s64 	%rd329, %rd328, %rd87;
	selp.f64 	%fd318, %fd317, %fd127, %p152;
$L__BB3_106:
	setp.lt.s32 	%p153, %r36, 129;
	mov.f64 	%fd319, %fd318;
	mov.u64 	%rd330, %rd329;
	@%p153 bra 	$L__BB3_110;
	ld.shared.f64 	%fd132, [_ZN6thrust24THRUST_300001_SM_1000_NS8cuda_cub4core6detail5shmemE+72];
	ld.shared.u64 	%rd90, [_ZN6thrust24THRUST_300001_SM_1000_NS8cuda_cub4core6detail5shmemE+80];
	abs.f64 	%fd133, %fd318;
	abs.f64 	%fd134, %fd132;
	setp.lt.f64 	%p154, %fd133, %fd134;
	mov.f64 	%fd319, %fd132;
	mov.u64 	%rd330, %rd90;
	@%p154 bra 	$L__BB3_110;
	setp.lt.f64 	%p155, %fd134, %fd133;
	mov.f64 	%fd319, %fd318;
	mov.u64 	%rd330, %rd329;
	@%p155 bra 	$L__BB3_110;
	setp.lt.s64 	%p156, %rd329, %rd90;
	min.s64 	%rd330, %rd329, %rd90;
	selp.f64 	%fd319, %fd318, %fd132, %p156;
$L__BB3_110:
	setp.lt.s32 	%p157, %r36, 161;
	mov.f64 	%fd320, %fd319;
	mov.u64 	%rd331, %rd330;
	@%p157 bra 	$L__BB3_114;
	ld.shared.f64 	%fd137, [_ZN6thrust24THRUST_300001_SM_1000_NS8cuda_cub4core6detail5shmemE+88];
	ld.shared.u64 	%rd93, [_ZN6thrust24THRUST_300001_SM_1000_NS8cuda_cub4core6detail5shmemE+96];
	abs.f64 	%fd138, %fd319;
	abs.f64 	%fd139, %fd137;
	setp.lt.f64 	%p158, %fd138, %fd139;
	mov.f64 	%fd320, %fd137;
	mov.u64 	%rd331, %rd93;
	@%p158 bra 	$L__BB3_114;
	setp.lt.f64 	%p159, %fd139, %fd138;
	mov.f64 	%fd320, %fd319;
	mov.u64 	%rd331, %rd330;
	@%p159 bra 	$L__BB3_114;
	setp.lt.s64 	%p160, %rd330, %rd93;
	min.s64 	%rd331, %rd330, %rd93;
	selp.f64 	%fd320, %fd319, %fd137, %p160;
$L__BB3_114:
	setp.lt.s32 	%p161, %r36, 193;
	mov.f64 	%fd321, %fd320;
	mov.u64 	%rd332, %rd331;
	@%p161 bra 	$L__BB3_118;
	ld.shared.f64 	%fd142, [_ZN6thrust24THRUST_300001_SM_1000_NS8cuda_cub4core6detail5shmemE+104];
	ld.shared.u64 	%rd96, [_ZN6thrust24THRUST_300001_SM_1000_NS8cuda_cub4core6detail5shmemE+112];
	abs.f64 	%fd143, %fd320;
	abs.f64 	%fd144, %fd142;
	setp.lt.f64 	%p162, %fd143, %fd144;
	mov.f64 	%fd321, %fd142;
	mov.u64 	%rd332, %rd96;
	@%p162 bra 	$L__BB3_118;
	setp.lt.f64 	%p163, %fd144, %fd143;
	mov.f64 	%fd321, %fd320;
	mov.u64 	%rd332, %rd331;
	@%p163 bra 	$L__BB3_118;
	setp.lt.s64 	%p164, %rd331, %rd96;
	min.s64 	%rd332, %rd331, %rd96;
	selp.f64 	%fd321, %fd320, %fd142, %p164;
$L__BB3_118:
	setp.lt.s32 	%p165, %r36, 225;
	mov.u64 	%rd367, %rd332;
	mov.f64 	%fd351, %fd321;
	@%p165 bra 	$L__BB3_204;
	ld.shared.f64 	%fd147, [_ZN6thrust24THRUST_300001_SM_1000_NS8cuda_cub4core6detail5shmemE+120];
	ld.shared.u64 	%rd99, [_ZN6thrust24THRUST_300001_SM_1000_NS8cuda_cub4core6detail5shmemE+128];
	abs.f64 	%fd148, %fd321;
	abs.f64 	%fd149, %fd147;
	setp.lt.f64 	%p166, %fd148, %fd149;
	mov.u64 	%rd367, %rd99;
	mov.f64 	%fd351, %fd147;
	@%p166 bra 	$L__BB3_204;
	setp.lt.f64 	%p167, %fd149, %fd148;
	mov.u64 	%rd367, %rd332;
	mov.f64 	%fd351, %fd321;
	@%p167 bra 	$L__BB3_204;
	setp.lt.s64 	%p168, %rd332, %rd99;
	min.s64 	%rd367, %rd332, %rd99;
	selp.f64 	%fd351, %fd321, %fd147, %p168;
	bra.uni 	$L__BB3_204;
$L__BB3_122:
	mov.u32 	%r17, %tid.x;
	cvt.u64.u32 	%rd200, %r17;
	cvta.to.global.u64 	%rd201, %rd197;
	mul.wide.u32 	%rd202, %r17, 8;
	add.s64 	%rd203, %rd201, %rd202;
	ld.global.f64 	%fd274, [%rd203];
	add.s32 	%r37, %r17, 256;
	cvt.u64.u32 	%rd204, %r37;
	ld.global.f64 	%fd275, [%rd203+2048];
	add.s32 	%r38, %r17, 512;
	cvt.u64.u32 	%rd205, %r38;
	ld.global.f64 	%fd276, [%rd203+4096];
	add.s32 	%r39, %r17, 768;
	cvt.u64.u32 	%rd206, %r39;
	ld.global.f64 	%fd277, [%rd203+6144];
	or.b32  	%r40, %r17, 1024;
	cvt.u64.u32 	%rd101, %r40;
	add.s64 	%rd354, %rd198, %rd101;
	ld.global.f64 	%fd338, [%rd203+8192];
	abs.f64 	%fd278, %fd274;
	abs.f64 	%fd279, %fd275;
	setp.geu.f64 	%p3, %fd278, %fd279;
	selp.f64 	%fd280, %fd274, %fd275, %p3;
	selp.b64 	%rd207, %rd200, %rd204, %p3;
	abs.f64 	%fd281, %fd280;
	abs.f64 	%fd282, %fd276;
	setp.geu.f64 	%p4, %fd281, %fd282;
	selp.f64 	%fd283, %fd280, %fd276, %p4;
	selp.b64 	%rd208, %rd207, %rd205, %p4;
	abs.f64 	%fd284, %fd283;
	abs.f64 	%fd285, %fd277;
	setp.geu.f64 	%p5, %fd284, %fd285;
	selp.f64 	%fd152, %fd283, %fd277, %p5;
	selp.b64 	%rd104, %rd208, %rd206, %p5;
	abs.f64 	%fd153, %fd152;
	abs.f64 	%fd154, %fd338;
	setp.lt.f64 	%p6, %fd153, %fd154;
	@%p6 bra 	$L__BB3_124;
	setp.lt.f64 	%p7, %fd154, %fd153;
	setp.lt.u64 	%p8, %rd104, %rd101;
	or.pred  	%p9, %p7, %p8;
	selp.f64 	%fd338, %fd152, %fd338, %p9;
	add.s64 	%rd211, %rd198, %rd104;
	selp.b64 	%rd354, %rd211, %rd354, %p9;
$L__BB3_124:
	setp.lt.u32 	%p10, %r36, 2560;
	mov.b32 	%r394, 1280;
	@%p10 bra 	$L__BB3_137;
	mov.b32 	%r393, 1280;
	mov.f64 	%fd323, %fd338;
$L__BB3_126:
	cvt.u64.u32 	%rd212, %r393;
	add.s64 	%rd213, %rd200, %rd212;
	mul.wide.u32 	%rd214, %r393, 8;
	cvta.to.global.u64 	%rd215, %rd197;
	add.s64 	%rd217, %rd215, %rd202;
	add.s64 	%rd218, %rd217, %rd214;
	add.s64 	%rd335, %rd213, %rd198;
	ld.global.f64 	%fd324, [%rd218];
	ld.global.f64 	%fd325, [%rd218+2048];
	ld.global.f64 	%fd326, [%rd218+4096];
	ld.global.f64 	%fd327, [%rd218+6144];
	ld.global.f64 	%fd338, [%rd218+8192];
	abs.f64 	%fd163, %fd323;
	abs.f64 	%fd164, %fd324;
	setp.lt.f64 	%p11, %fd163, %fd164;
	@%p11 bra 	$L__BB3_128;
	setp.lt.f64 	%p12, %fd164, %fd163;
	setp.lt.s64 	%p13, %rd354, %rd335;
	or.pred  	%p14, %p12, %p13;
	selp.f64 	%fd324, %fd323, %fd324, %p14;
	selp.b64 	%rd335, %rd354, %rd335, %p14;
$L__BB3_128:
	cvt.u64.u32 	%rd219, %r393;
	add.s64 	%rd220, %rd200, %rd219;
	add.s64 	%rd221, %rd220, %rd198;
	add.s64 	%rd336, %rd221, 256;
	abs.f64 	%fd167, %fd324;
	abs.f64 	%fd168, %fd325;
	setp.lt.f64 	%p15, %fd167, %fd168;
	@%p15 bra 	$L__BB3_130;
	setp.lt.f64 	%p16, %fd168, %fd167;
	add.s64 	%rd226, %rd221, 256;
	setp.lt.s64 	%p17, %rd335, %rd226;
	or.pred  	%p18, %p16, %p17;
	selp.f64 	%fd325, %fd324, %fd325, %p18;
	selp.b64 	%rd336, %rd335, %rd226, %p18;
$L__BB3_130:
	add.s64 	%rd337, %rd221, 512;
	abs.f64 	%fd171, %fd325;
	abs.f64 	%fd172, %fd326;
	setp.lt.f64 	%p19, %fd171, %fd172;
	@%p19 bra 	$L__BB3_132;
	setp.lt.f64 	%p20, %fd172, %fd171;
	add.s64 	%rd234, %rd221, 512;
	setp.lt.s64 	%p21, %rd336, %rd234;
	or.pred  	%p22, %p20, %p21;
	selp.f64 	%fd326, %fd325, %fd326, %p22;
	selp.b64 	%rd337, %rd336, %rd234, %p22;
$L__BB3_132:
	add.s64 	%rd338, %rd221, 768;
	abs.f64 	%fd175, %fd326;
	abs.f64 	%fd176, %fd327;
	setp.lt.f64 	%p23, %fd175, %fd176;
	@%p23 bra 	$L__BB3_134;
	setp.lt.f64 	%p24, %fd176, %fd175;
	setp.lt.s64 	%p25, %rd337, %rd338;
	or.pred  	%p26, %p24, %p25;
	selp.f64 	%fd327, %fd326, %fd327, %p26;
	selp.b64 	%rd338, %rd337, %rd338, %p26;
$L__BB3_134:
	add.s64 	%rd354, %rd221, 1024;
	abs.f64 	%fd179, %fd327;
	abs.f64 	%fd180, %fd338;
	setp.lt.f64 	%p27, %fd179, %fd180;
	@%p27 bra 	$L__BB3_136;
	setp.lt.f64 	%p28, %fd180, %fd179;
	setp.lt.s64 	%p29, %rd338, %rd354;
	or.pred  	%p30, %p28, %p29;
	selp.f64 	%fd338, %fd327, %fd338, %p30;
	selp.b64 	%rd354, %rd338, %rd354, %p30;
$L__BB3_136:
	add.s32 	%r394, %r393, 1280;
	add.s32 	%r43, %r393, 2560;
	setp.le.s32 	%p31, %r43, %r36;
	mov.u32 	%r393, %r394;
	mov.f64 	%fd323, %fd338;
	@%p31 bra 	$L__BB3_126;
$L__BB3_137:
	setp.le.s32 	%p32, %r36, %r394;
	@%p32 bra 	$L__BB3_160;
	sub.s32 	%r21, %r36, %r394;
	setp.ge.s32 	%p33, %r17, %r21;
	@%p33 bra 	$L__BB3_160;
	cvta.to.global.u64 	%rd127, %rd197;
	not.b32 	%r44, %r17;
	add.s32 	%r45, %r36, %r44;
	sub.s32 	%r22, %r45, %r394;
	and.b32  	%r46, %r22, 768;
	setp.eq.s32 	%p34, %r46, 768;
	mov.u32 	%r397, %r17;
	@%p34 bra 	$L__BB3_145;
	add.s32 	%r47, %r17, %r394;
	cvt.u64.u32 	%rd242, %r47;
	add.s64 	%rd342, %rd198, %rd242;
	mul.wide.u32 	%rd243, %r47, 8;
	add.s64 	%rd341, %rd127, %rd243;
	shr.u32 	%r48, %r22, 8;
	add.s32 	%r49, %r48, 1;
	and.b32  	%r50, %r49, 3;
	neg.s32 	%r395, %r50;
	mov.u32 	%r397, %r17;
$L__BB3_141:
	.pragma "nounroll";
	mov.u64 	%rd132, %rd354;
	mov.f64 	%fd184, %fd338;
	ld.global.f64 	%fd185, [%rd341];
	abs.f64 	%fd186, %fd184;
	abs.f64 	%fd187, %fd185;
	setp.lt.f64 	%p35, %fd186, %fd187;
	mov.f64 	%fd338, %fd185;
	mov.u64 	%rd354, %rd342;
	@%p35 bra 	$L__BB3_144;
	setp.lt.f64 	%p36, %fd187, %fd186;
	mov.f64 	%fd338, %fd184;
	mov.u64 	%rd354, %rd132;
	@%p36 bra 	$L__BB3_144;
	setp.lt.s64 	%p37, %rd132, %rd342;
	selp.f64 	%fd338, %fd184, %fd185, %p37;
	min.s64 	%rd354, %rd132, %rd342;
$L__BB3_144:
	add.s32 	%r397, %r397, 256;
	add.s64 	%rd342, %rd342, 256;
	add.s64 	%rd341, %rd341, 2048;
	add.s32 	%r395, %r395, 1;
	setp.ne.s32 	%p38, %r395, 0;
	@%p38 bra 	$L__BB3_141;
$L__BB3_145:
	setp.lt.u32 	%p39, %r22, 768;
	@%p39 bra 	$L__BB3_160;
	add.s32 	%r398, %r397, %r394;
	cvt.u64.u32 	%rd244, %r398;
	add.s64 	%rd349, %rd198, %rd244;
	cvt.u64.u32 	%rd245, %r397;
	cvt.u64.u32 	%rd246, %r394;
	add.s64 	%rd247, %rd245, %rd246;
	shl.b64 	%rd248, %rd247, 3;
	add.s64 	%rd249, %rd248, %rd127;
	add.s64 	%rd348, %rd249, 6144;
	mul.wide.u32 	%rd250, %r398, 8;
	add.s64 	%rd347, %rd127, %rd250;
	add.s32 	%r399, %r397, 512;
$L__BB3_147:
	mov.u32 	%r32, %r399;
	ld.global.f64 	%fd193, [%rd347];
	abs.f64 	%fd194, %fd338;
	abs.f64 	%fd195, %fd193;
	setp.lt.f64 	%p40, %fd194, %fd195;
	mov.f64 	%fd335, %fd193;
	mov.u64 	%rd351, %rd349;
	@%p40 bra 	$L__BB3_150;
	setp.lt.f64 	%p41, %fd195, %fd194;
	mov.f64 	%fd335, %fd338;
	mov.u64 	%rd351, %rd354;
	@%p41 bra 	$L__BB3_150;
	setp.lt.s64 	%p42, %rd354, %rd349;
	selp.f64 	%fd335, %fd338, %fd193, %p42;
	min.s64 	%rd351, %rd354, %rd349;
$L__BB3_150:
	add.s32 	%r51, %r398, 256;
	cvt.u64.u32 	%rd251, %r51;
	add.s64 	%rd148, %rd198, %rd251;
	ld.global.f64 	%fd198, [%rd348+-4096];
	abs.f64 	%fd199, %fd335;
	abs.f64 	%fd200, %fd198;
	setp.lt.f64 	%p43, %fd199, %fd200;
	mov.f64 	%fd336, %fd198;
	mov.u64 	%rd352, %rd148;
	@%p43 bra 	$L__BB3_153;
	setp.lt.f64 	%p44, %fd200, %fd199;
	mov.f64 	%fd336, %fd335;
	mov.u64 	%rd352, %rd351;
	@%p44 bra 	$L__BB3_153;
	setp.lt.s64 	%p45, %rd351, %rd148;
	selp.f64 	%fd336, %fd335, %fd198, %p45;
	min.s64 	%rd352, %rd351, %rd148;
$L__BB3_153:
	add.s32 	%r52, %r398, 512;
	cvt.u64.u32 	%rd252, %r52;
	add.s64 	%rd151, %rd198, %rd252;
	ld.global.f64 	%fd203, [%rd348+-2048];
	abs.f64 	%fd204, %fd336;
	abs.f64 	%fd205, %fd203;
	setp.lt.f64 	%p46, %fd204, %fd205;
	mov.f64 	%fd337, %fd203;
	mov.u64 	%rd353, %rd151;
	@%p46 bra 	$L__BB3_156;
	setp.lt.f64 	%p47, %fd205, %fd204;
	mov.f64 	%fd337, %fd336;
	mov.u64 	%rd353, %rd352;
	@%p47 bra 	$L__BB3_156;
	setp.lt.s64 	%p48, %rd352, %rd151;
	selp.f64 	%fd337, %fd336, %fd203, %p48;
	min.s64 	%rd353, %rd352, %rd151;
$L__BB3_156:
	add.s32 	%r53, %r398, 768;
	cvt.u64.u32 	%rd253, %r53;
	add.s64 	%rd154, %rd198, %rd253;
	ld.global.f64 	%fd208, [%rd348];
	abs.f64 	%fd209, %fd337;
	abs.f64 	%fd210, %fd208;
	setp.lt.f64 	%p49, %fd209, %fd210;
	mov.f64 	%fd338, %fd208;
	mov.u64 	%rd354, %rd154;
	@%p49 bra 	$L__BB3_159;
	setp.lt.f64 	%p50, %fd210, %fd209;
	mov.f64 	%fd338, %fd337;
	mov.u64 	%rd354, %rd353;
	@%p50 bra 	$L__BB3_159;
	setp.lt.s64 	%p51, %rd353, %rd154;
	selp.f64 	%fd338, %fd337, %fd208, %p51;
	min.s64 	%rd354, %rd353, %rd154;
$L__BB3_159:
	add.s64 	%rd349, %rd349, 1024;
	add.s64 	%rd348, %rd348, 8192;
	add.s64 	%rd347, %rd347, 8192;
	add.s32 	%r399, %r32, 1024;
	add.s32 	%r54, %r32, 512;
	add.s32 	%r398, %r398, 1024;
	setp.lt.s32 	%p52, %r54, %r21;
	@%p52 bra 	$L__BB3_147;
$L__BB3_160:
	// begin inline asm
	mov.u32 %r55, %laneid;
	// end inline asm
	mov.b64 	%rd254, %fd338;
	mov.b64 	{%r57, %r62}, %rd254;
	mov.b32 	%r73, 1;
	mov.b32 	%r74, 31;
	mov.b32 	%r75, -1;
	// begin inline asm
	shfl.sync.down.b32 %r56, %r57, %r73, %r74, %r75;
	// end inline asm
	// begin inline asm
	shfl.sync.down.b32 %r61, %r62, %r73, %r74, %r75;
	// end inline asm
	mov.b64 	%rd255, {%r56, %r61};
	mov.b64 	%fd214, %rd255;
	mov.b64 	{%r67, %r72}, %rd354;
	// begin inline asm
	shfl.sync.down.b32 %r66, %r67, %r73, %r74, %r75;
	// end inline asm
	// begin inline asm
	shfl.sync.down.b32 %r71, %r72, %r73, %r74, %r75;
	// end inline asm
	mov.b64 	%rd161, {%r66, %r71};
	setp.gt.s32 	%p53, %r55, 30;
	mov.f64 	%fd340, %fd338;
	mov.u64 	%rd356, %rd354;
	@%p53 bra 	$L__BB3_164;
	abs.f64 	%fd215, %fd338;
	abs.f64 	%fd216, %fd214;
	setp.lt.f64 	%p54, %fd215, %fd216;
	mov.f64 	%fd340, %fd214;
	mov.u64 	%rd356, %rd161;
	@%p54 bra 	$L__BB3_164;
	setp.lt.f64 	%p55, %fd216, %fd215;
	mov.f64 	%fd340, %fd338;
	mov.u64 	%rd356, %rd354;
	@%p55 bra 	$L__BB3_164;
	setp.lt.s64 	%p56, %rd354, %rd161;
	selp.f64 	%fd340, %fd338, %fd214, %p56;
	min.s64 	%rd356, %rd354, %rd161;
$L__BB3_164:
	mov.b64 	%rd256, %fd340;
	mov.b64 	{%r77, %r82}, %rd256;
	mov.b32 	%r93, 2;
	mov.b32 	%r94, 31;
	mov.b32 	%r95, -1;
	// begin inline asm
	shfl.sync.down.b32 %r76, %r77, %r93, %r94, %r95;
	// end inline asm
	// begin inline asm
	shfl.sync.down.b32 %r81, %r82, %r93, %r94, %r95;
	// end inline asm
	mov.b64 	%rd257, {%r76, %r81};
	mov.b64 	%fd219, %rd257;
	mov.b64 	{%r87, %r92}, %rd356;
	// begin inline asm
	shfl.sync.down.b32 %r86, %r87, %r93, %r94, %r95;
	// end inline asm
	// begin inline asm
	shfl.sync.down.b32 %r91, %r92, %r93, %r94, %r95;
	// end inline asm
	mov.b64 	%rd164, {%r86, %r91};
	setp.gt.s32 	%p57, %r55, 29;
	mov.f64 	%fd341, %fd340;
	mov.u64 	%rd357, %rd356;
	@%p57 bra 	$L__BB3_168;
	abs.f64 	%fd220, %fd340;
	abs.f64 	%fd221, %fd219;
	setp.lt.f64 	%p58, %fd220, %fd221;
	mov.f64 	%fd341, %fd219;
	mov.u64 	%rd357, %rd164;
	@%p58 bra 	$L__BB3_168;
	setp.lt.f64 	%p59, %fd221, %fd220;
	mov.f64 	%fd341, %fd340;
	mov.u64 	%rd357, %rd356;
	@%p59 bra 	$L__BB3_168;
	setp.lt.s64 	%p60, %rd356, %rd164;
	selp.f64 	%fd341, %fd340, %fd219, %p60;
	min.s64 	%rd357, %rd356, %rd164;
$L__BB3_168:
	mov.b64 	%rd258, %fd341;
	mov.b64 	{%r97, %r102}, %rd258;
	mov.b32 	%r113, 4;
	mov.b32 	%r114, 31;
	mov.b32 	%r115, -1;
	// begin inline asm
	shfl.sync.down.b32 %r96, %r97, %r113, %r114, %r115;
	// end inline asm
	// begin inline asm
	shfl.sync.down.b32 %r101, %r102, %r113, %r114, %r115;
	// end inline asm
	mov.b64 	%rd259, {%r96, %r101};
	mov.b64 	%fd224, %rd259;
	mov.b64 	{%r107, %r112}, %rd357;
	// begin inline asm
	shfl.sync.down.b32 %r106, %r107, %r113, %r114, %r115;
	// end inline asm
	// begin inline asm
	shfl.sync.down.b32 %r111, %r112, %r113, %r114, %r115;
	// end inline asm
	mov.b64 	%rd167, {%r106, %r111};
	setp.gt.s32 	%p61, %r55, 27;
	mov.f64 	%fd342, %fd341;
	mov.u64 	%rd358, %rd357;
	@%p61 bra 	$L__BB3_172;
	abs.f64 	%fd225, %fd341;
	abs.f64 	%fd226, %fd224;
	setp.lt.f64 	%p62, %fd225, %fd226;
	mov.f64 	%fd342, %fd224;
	mov.u64 	%rd358, %rd167;
	@%p62 bra 	$L__BB3_172;
	setp.lt.f64 	%p63, %fd226, %fd225;
	mov.f64 	%fd342, %fd341;
	mov.u64 	%rd358, %rd357;
	@%p63 bra 	$L__BB3_172;
	setp.lt.s64 	%p64, %rd357, %rd167;
	selp.f64 	%fd342, %fd341, %fd224, %p64;
	min.s64 	%rd358, %rd357, %rd167;
$L__BB3_172:
	mov.b64 	%rd260, %fd342;
	mov.b64 	{%r117, %r122}, %rd260;
	mov.b32 	%r133, 8;
	mov.b32 	%r134, 31;
	mov.b32 	%r135, -1;
	// begin inline asm
	shfl.sync.down.b32 %r116, %r117, %r133, %r134, %r135;
	// end inline asm
	// begin inline asm
	shfl.sync.down.b32 %r121, %r122, %r133, %r134, %r135;
	// end inline asm
	mov.b64 	%rd261, {%r116, %r121};
	mov.b64 	%fd229, %rd261;
	mov.b64 	{%r127, %r132}, %rd358;
	// begin inline asm
	shfl.sync.down.b32 %r126, %r127, %r133, %r134, %r135;
	// end inline asm
	// begin inline asm
	shfl.sync.down.b32 %r131, %r132, %r133, %r134, %r135;
	// end inline asm
	mov.b64 	%rd170, {%r126, %r131};
	setp.gt.s32 	%p65, %r55, 23;
	mov.f64 	%fd343, %fd342;
	mov.u64 	%rd359, %rd358;
	@%p65 bra 	$L__BB3_176;
	abs.f64 	%fd230, %fd342;
	abs.f64 	%fd231, %fd229;
	setp.lt.f64 	%p66, %fd230, %fd231;
	mov.f64 	%fd343, %fd229;
	mov.u64 	%rd359, %rd170;
	@%p66 bra 	$L__BB3_176;
	setp.lt.f64 	%p67, %fd231, %fd230;
	mov.f64 	%fd343, %fd342;
	mov.u64 	%rd359, %rd358;
	@%p67 bra 	$L__BB3_176;
	setp.lt.s64 	%p68, %rd358, %rd170;
	selp.f64 	%fd343, %fd342, %fd229, %p68;
	min.s64 	%rd359, %rd358, %rd170;
$L__BB3_176:
	mov.b64 	%rd262, %fd343;
	mov.b64 	{%r137, %r142}, %rd262;
	mov.b32 	%r153, 16;
	mov.b32 	%r154, 31;
	mov.b32 	%r155, -1;
	// begin inline asm
	shfl.sync.down.b32 %r136, %r137, %r153, %r154, %r155;
	// end inline asm
	// begin inline asm
	shfl.sync.down.b32 %r141, %r142, %r153, %r154, %r155;
	// end inline asm
	mov.b64 	%rd263, {%r136, %r141};
	mov.b64 	%fd234, %rd263;
	mov.b64 	{%r147, %r152}, %rd359;
	// begin inline asm
	shfl.sync.down.b32 %r146, %r147, %r153, %r154, %r155;
	// end inline asm
	// begin inline asm
	shfl.sync.down.b32 %r151, %r152, %r153, %r154, %r155;
	// end inline asm
	mov.b64 	%rd173, {%r146, %r151};
	setp.gt.s32 	%p69, %r55, 15;
	mov.f64 	%fd351, %fd343;
	mov.u64 	%rd367, %rd359;
	@%p69 bra 	$L__BB3_180;
	abs.f64 	%fd235, %fd343;
	abs.f64 	%fd236, %fd234;
	setp.lt.f64 	%p70, %fd235, %fd236;
	mov.f64 	%fd351, %fd234;
	mov.u64 	%rd367, %rd173;
	@%p70 bra 	$L__BB3_180;
	setp.lt.f64 	%p71, %fd236, %fd235;
	mov.f64 	%fd351, %fd343;
	mov.u64 	%rd367, %rd359;
	@%p71 bra 	$L__BB3_180;
	setp.lt.s64 	%p72, %rd359, %rd173;
	selp.f64 	%fd351, %fd343, %fd234, %p72;
	min.s64 	%rd367, %rd359, %rd173;
$L__BB3_180:
	setp.ne.s32 	%p73, %r55, 0;
	@%p73 bra 	$L__BB3_182;
	shr.u32 	%r156, %r17, 1;
	and.b32  	%r157, %r156, 496;
	mov.u32 	%r158, _ZN6thrust24THRUST_300001_SM_1000_NS8cuda_cub4core6detail5shmemE;
	add.s32 	%r159, %r158, %r157;
	st.shared.f64 	[%r159+8], %fd351;
	st.shared.u64 	[%r159+16], %rd367;
$L__BB3_182:
	bar.sync 	0;
	setp.ne.s32 	%p74, %r17, 0;
	@%p74 bra 	$L__BB3_204;
	ld.shared.f64 	%fd239, [_ZN6thrust24THRUST_300001_SM_1000_NS8cuda_cub4core6detail5shmemE+24];
	ld.shared.u64 	%rd176, [_ZN6thrust24THRUST_300001_SM_1000_NS8cuda_cub4core6detail5shmemE+32];
	abs.f64 	%fd240, %fd351;
	abs.f64 	%fd241, %fd239;
	setp.lt.f64 	%p75, %fd240, %fd241;
	mov.f64 	%fd345, %fd239;
	mov.u64 	%rd361, %rd176;
	@%p75 bra 	$L__BB3_186;
	setp.lt.f64 	%p76, %fd241, %fd240;
	mov.f64 	%fd345, %fd351;
	mov.u64 	%rd361, %rd367;
	@%p76 bra 	$L__BB3_186;
	setp.lt.s64 	%p77, %rd367, %rd176;
	selp.f64 	%fd345, %fd351, %fd239, %p77;
	min.s64 	%rd361, %rd367, %rd176;
$L__BB3_186:
	ld.shared.f64 	%fd244, [_ZN6thrust24THRUST_300001_SM_1000_NS8cuda_cub4core6detail5shmemE+40];
	ld.shared.u64 	%rd179, [_ZN6thrust24THRUST_300001_SM_1000_NS8cuda_cub4core6detail5shmemE+48];
	abs.f64 	%fd245, %fd345;
	abs.f64 	%fd246, %fd244;
	setp.lt.f64 	%p78, %fd245, %fd246;
	mov.f64 	%fd346, %fd244;
	mov.u64 	%rd362, %rd179;
	@%p78 bra 	$L__BB3_189;
	setp.lt.f64 	%p79, %fd246, %fd245;
	mov.f64 	%fd346, %fd345;
	mov.u64 	%rd362, %rd361;
	@%p79 bra 	$L__BB3_189;
	setp.lt.s64 	%p80, %rd361, %rd179;
	selp.f64 	%fd346, %fd345, %fd244, %p80;
	min.s64 	%rd362, %rd361, %rd179;
$L__BB3_189:
	ld.shared.f64 	%fd249, [_ZN6thrust24THRUST_300001_SM_1000_NS8cuda_cub4core6detail5shmemE+56];
	ld.shared.u64 	%rd182, [_ZN6thrust24THRUST_300001_SM_1000_NS8cuda_cub4core6detail5shmemE+64];
	abs.f64 	%fd250, %fd346;
	abs.f64 	%fd251, %fd249;
	setp.lt.f64 	%p81, %fd250, %fd251;
	mov.f64 	%fd347, %fd249;
	mov.u64 	%rd363, %rd182;
	@%p81 bra 	$L__BB3_192;
	setp.lt.f64 	%p82, %fd251, %fd250;
	mov.f64 	%fd347, %fd346;
	mov.u64 	%rd363, %rd362;
	@%p82 bra 	$L__BB3_192;
	setp.lt.s64 	%p83, %rd362, %rd182;
	selp.f64 	%fd347, %fd346, %fd249, %p83;
	min.s64 	%rd363, %rd362, %rd182;
$L__BB3_192:
	ld.shared.f64 	%fd254, [_ZN6thrust24THRUST_300001_SM_1000_NS8cuda_cub4core6detail5shmemE+72];
	ld.shared.u64 	%rd185, [_ZN6thrust24THRUST_300001_SM_1000_NS8cuda_cub4core6detail5shmemE+80];
	abs.f64 	%fd255, %fd347;
	abs.f64 	%fd256, %fd254;
	setp.lt.f64 	%p84, %fd255, %fd256;
	mov.f64 	%fd348, %fd254;
	mov.u64 	%rd364, %rd185;
	@%p84 bra 	$L__BB3_195;
	setp.lt.f64 	%p85, %fd256, %fd255;
	mov.f64 	%fd348, %fd347;
	mov.u64 	%rd364, %rd363;
	@%p85 bra 	$L__BB3_195;
	setp.lt.s64 	%p86, %rd363, %rd185;
	selp.f64 	%fd348, %fd347, %fd254, %p86;
	min.s64 	%rd364, %rd363, %rd185;
$L__BB3_195:
	ld.shared.f64 	%fd259, [_ZN6thrust24THRUST_300001_SM_1000_NS8cuda_cub4core6detail5shmemE+88];
	ld.shared.u64 	%rd188, [_ZN6thrust24THRUST_300001_SM_1000_NS8cuda_cub4core6detail5shmemE+96];
	abs.f64 	%fd260, %fd348;
	abs.f64 	%fd261, %fd259;
	setp.lt.f64 	%p87, %fd260, %fd261;
	mov.f64 	%fd349, %fd259;
	mov.u64 	%rd365, %rd188;
	@%p87 bra 	$L__BB3_198;
	setp.lt.f64 	%p88, %fd261, %fd260;
	mov.f64 	%fd349, %fd348;
	mov.u64 	%rd365, %rd364;
	@%p88 bra 	$L__BB3_198;
	setp.lt.s64 	%p89, %rd364, %rd188;
	selp.f64 	%fd349, %fd348, %fd259, %p89;
	min.s64 	%rd365, %rd364, %rd188;
$L__BB3_198:
	ld.shared.f64 	%fd264, [_ZN6thrust24THRUST_300001_SM_1000_NS8cuda_cub4core6detail5shmemE+104];
	ld.shared.u64 	%rd191, [_ZN6thrust24THRUST_300001_SM_1000_NS8cuda_cub4core6detail5shmemE+112];
	abs.f64 	%fd265, %fd349;
	abs.f64 	%fd266, %fd264;
	setp.lt.f64 	%p90, %fd265, %fd266;
	mov.f64 	%fd350, %fd264;
	mov.u64 	%rd366, %rd191;
	@%p90 bra 	$L__BB3_201;
	setp.lt.f64 	%p91, %fd266, %fd265;
	mov.f64 	%fd350, %fd349;
	mov.u64 	%rd366, %rd365;
	@%p91 bra 	$L__BB3_201;
	setp.lt.s64 	%p92, %rd365, %rd191;
	selp.f64 	%fd350, %fd349, %fd264, %p92;
	min.s64 	%rd366, %rd365, %rd191;
$L__BB3_201:
	ld.shared.f64 	%fd269, [_ZN6thrust24THRUST_300001_SM_1000_NS8cuda_cub4core6detail5shmemE+120];
	ld.shared.u64 	%rd194, [_ZN6thrust24THRUST_300001_SM_1000_NS8cuda_cub4core6detail5shmemE+128];
	abs.f64 	%fd270, %fd350;
	abs.f64 	%fd271, %fd269;
	setp.lt.f64 	%p93, %fd270, %fd271;
	mov.u64 	%rd367, %rd194;
	mov.f64 	%fd351, %fd269;
	@%p93 bra 	$L__BB3_204;
	setp.lt.f64 	%p94, %fd271, %fd270;
	mov.u64 	%rd367, %rd366;
	mov.f64 	%fd351, %fd350;
	@%p94 bra 	$L__BB3_204;
	setp.lt.s64 	%p95, %rd366, %rd194;
	selp.f64 	%fd351, %fd350, %fd269, %p95;
	min.s64 	%rd367, %rd366, %rd194;
$L__BB3_204:
	mov.u32 	%r387, %tid.x;
	setp.ne.s32 	%p212, %r387, 0;
	@%p212 bra 	$L__BB3_206;
	ld.param.u64 	%rd297, [_ZN6thrust24THRUST_300001_SM_1000_NS8cuda_cub4core6detail13_kernel_agentINS1_8__reduce11ReduceAgentINS0_12zip_iteratorIN4cuda3std3__45tupleIJNS0_10device_ptrIdEENS0_17counting_iteratorIlNS0_11use_defaultESF_SF_EEEEEEEPNSB_IJdlEEESJ_iNS1_9__extrema9arg_max_fIdl7CompareEEEEJSI_SK_iSO_EEEvDpT0__param_1];
	cvta.to.global.u64 	%rd296, %rd297;
	st.global.f64 	[%rd296], %fd351;
	st.global.u64 	[%rd296+8], %rd367;
$L__BB3_206:
	ret;

}
	// .globl	_ZN6thrust24THRUST_300001_SM_1000_NS8cuda_cub4core6detail13_kernel_agentINS1_8__reduce11ReduceAgentINS0_12zip_iteratorIN4cuda3std3__45tupleIJNS0_10device_ptrIdEENS0_17counting_iteratorIlNS0_11use_defaultESF_SF_EEEEEEEPNSB_IJdlEEESJ_iNS1_9__extrema9arg_max_fIdl7CompareEEEEJSI_SK_iN3cub18CUB_300001_SM_100013GridEvenShareIiEENSR_9GridQueueIjEESO_EEEvDpT0_
.visible .entry _ZN6thrust24THRUST_300001_SM_1000_NS8cuda_cub4core6detail13_kernel_agentINS1_8__reduce11ReduceAgentINS0_12zip_iteratorIN4cuda3std3__45tupleIJNS0_10device_ptrIdEENS0_17counting_iteratorIlNS0_11use_defaultESF_SF_EEEEEEEPNSB_IJdlEEESJ_iNS1_9__extrema9arg_max_fIdl7CompareEEEEJSI_SK_iN3cub18CUB_300001_SM_100013GridEvenShareIiEENSR_9GridQueueIjEESO_EEEvDpT0_(
	.param .align 8 .b8 _ZN6thrust24THRUST_300001_SM_1000_NS8cuda_cub4core6detail13_kernel_agentINS1_8__reduce11ReduceAgentINS0_12zip_iteratorIN4cuda3std3__45tupleIJNS0_10device_ptrIdEENS0_17counting_iteratorIlNS0_11use_defaultESF_SF_EEEEEEEPNSB_IJdlEEESJ_iNS1_9__extrema9arg_max_fIdl7CompareEEEEJSI_SK_iN3cub18CUB_300001_SM_100013GridEvenShareIiEENSR_9GridQueueIjEESO_EEEvDpT0__param_0[16],
	.param .u64 .ptr .align 1 _ZN6thrust24THRUST_300001_SM_1000_NS8cuda_cub4core6detail13_kernel_agentINS1_8__reduce11ReduceAgentINS0_12zip_iteratorIN4cuda3std3__45tupleIJNS0_10device_ptrIdEENS0_17counting_iteratorIlNS0_11use_defaultESF_SF_EEEEEEEPNSB_IJdlEEESJ_iNS1_9__extrema9arg_max_fIdl7CompareEEEEJSI_SK_iN3cub18CUB_300001_SM_100013GridEvenShareIiEENSR_9GridQueueIjEESO_EEEvDpT0__param_1,
	.param .u32 _ZN6thrust24THRUST_300001_SM_1000_NS8cuda_cub4core6detail13_kernel_agentINS1_8__reduce11ReduceAgentINS0_12zip_iteratorIN4cuda3std3__45tupleIJNS0_10device_ptrIdEENS0_17counting_iteratorIlNS0_11use_defaultESF_SF_EEEEEEEPNSB_IJdlEEESJ_iNS1_9__extrema9arg_max_fIdl7CompareEEEEJSI_SK_iN3cub18CUB_300001_SM_100013GridEvenShareIiEENSR_9GridQueueIjEESO_EEEvDpT0__param_2,
	.param .align 4 .b8 _ZN6thrust24THRUST_300001_SM_1000_NS8cuda_cub4core6detail13_kernel_agentINS1_8__reduce11ReduceAgentINS0_12zip_iteratorIN4cuda3std3__45tupleIJNS0_10device_ptrIdEENS0_17counting_iteratorIlNS0_11use_defaultESF_SF_EEEEEEEPNSB_IJdlEEESJ_iNS1_9__extrema9arg_max_fIdl7CompareEEEEJSI_SK_iN3cub18CUB_300001_SM_100013GridEvenShareIiEENSR_9GridQueueIjEESO_EEEvDpT0__param_3[40],
	.param .align 8 .b8 _ZN6thrust24THRUST_300001_SM_1000_NS8cuda_cub4core6detail13_kernel_agentINS1_8__reduce11ReduceAgentINS0_12zip_iteratorIN4cuda3std3__45tupleIJNS0_10device_ptrIdEENS0_17counting_iteratorIlNS0_11use_defaultESF_SF_EEEEEEEPNSB_IJdlEEESJ_iNS1_9__extrema9arg_max_fIdl7CompareEEEEJSI_SK_iN3cub18CUB_300001_SM_100013GridEvenShareIiEENSR_9GridQueueIjEESO_EEEvDpT0__param_4[8],
	.param .align 1 .b8 _ZN6thrust24THRUST_300001_SM_1000_NS8cuda_cub4core6detail13_kernel_agentINS1_8__reduce11ReduceAgentINS0_12zip_iteratorIN4cuda3std3__45tupleIJNS0_10device_ptrIdEENS0_17counting_iteratorIlNS0_11use_defaultESF_SF_EEEEEEEPNSB_IJdlEEESJ_iNS1_9__extrema9arg_max_fIdl7CompareEEEEJSI_SK_iN3cub18CUB_300001_SM_100013GridEvenShareIiEENSR_9GridQueueIjEESO_EEEvDpT0__param_5[1]
)
.maxntid 256
{
	.reg .pred 	%p<215>;
	.reg .b32 	%r<437>;
	.reg .b64 	%rd<318>;
	.reg .b64 	%fd<352>;

	ld.param.u64 	%rd3, [_ZN6thrust24THRUST_300001_SM_1000_NS8cuda_cub4core6detail13_kernel_agentINS1_8__reduce11ReduceAgentINS0_12zip_iteratorIN4cuda3std3__45tupleIJNS0_10device_ptrIdEENS0_17counting_iteratorIlNS0_11use_defaultESF_SF_EEEEEEEPNSB_IJdlEEESJ_iNS1_9__extrema9arg_max_fIdl7CompareEEEEJSI_SK_iN3cub18CUB_300001_SM_100013GridEvenShareIiEENSR_9GridQueueIjEESO_EEEvDpT0__param_0+8];
	ld.param.u64 	%rd181, [_ZN6thrust24THRUST_300001_SM_1000_NS8cuda_cub4core6detail13_kernel_agentINS1_8__reduce11ReduceAgentINS0_12zip_iteratorIN4cuda3std3__45tupleIJNS0_10device_ptrIdEENS0_17counting_iteratorIlNS0_11use_defaultESF_SF_EEEEEEEPNSB_IJdlEEESJ_iNS1_9__extrema9arg_max_fIdl7CompareEEEEJSI_SK_iN3cub18CUB_300001_SM_100013GridEvenShareIiEENSR_9GridQueueIjEESO_EEEvDpT0__param_0];
	ld.param.u64 	%rd182, [_ZN6thrust24THRUST_300001_SM_1000_NS8cuda_cub4core6detail13_kernel_agentINS1_8__reduce11ReduceAgentINS0_12zip_iteratorIN4cuda3std3__45tupleIJNS0_10device_ptrIdEENS0_17counting_iteratorIlNS0_11use_defaultESF_SF_EEEEEEEPNSB_IJdlEEESJ_iNS1_9__extrema9arg_max_fIdl7CompareEEEEJSI_SK_iN3cub18CUB_300001_SM_100013GridEvenShareIiEENSR_9GridQueueIjEESO_EEEvDpT0__param_4];
	ld.param.u32 	%r66, [_ZN6thrust24THRUST_300001_SM_1000_NS8cuda_cub4core6detail13_kernel_agentINS1_8__reduce11ReduceAgentINS0_12zip_iteratorIN4cuda3std3__45tupleIJNS0_10device_ptrIdEENS0_17counting_iteratorIlNS0_11use_defaultESF_SF_EEEEEEEPNSB_IJdlEEESJ_iNS1_9__extrema9arg_max_fIdl7CompareEEEEJSI_SK_iN3cub18CUB_300001_SM_100013GridEvenShareIiEENSR_9GridQueueIjEESO_EEEvDpT0__param_2];
	cvta.to.global.u64 	%rd1, %rd182;
	cvta.to.global.u64 	%rd2, %rd181;
	mov.u32 	%r1, %ctaid.x;
	mul.lo.s32 	%r2, %r1, 1280;
	mov.u32 	%r67, %nctaid.x;
	mul.lo.s32 	%r3, %r67, 1280;
	add.s32 	%r68, %r2, 1280;
	setp.le.s32 	%p1, %r68, %r66;
	@%p1 bra 	$L__BB4_121;
	sub.s32 	%r4, %r66, %r2;
	mov.u32 	%r5, %tid.x;
	setp.ge.s32 	%p98, %r5, %r4;
	mov.f64 	%fd298, 0d0000000000000000;
	mov.b64 	%rd264, 0;
	mov.u32 	%r420, %r5;
	@%p98 bra 	$L__BB4_3;
	add.s32 	%r190, %r2, %r5;
	cvt.s64.s32 	%rd219, %r190;
	mul.wide.s32 	%rd220, %r190, 8;
	add.s64 	%rd221, %rd2, %rd220;
	add.s64 	%rd264, %rd3, %rd219;
	ld.global.f64 	%fd298, [%rd221];
	add.s32 	%r420, %r5, 256;
$L__BB4_3:
	setp.ge.s32 	%p99, %r420, %r4;
	@%p99 bra 	$L__BB4_25;
	not.b32 	%r191, %r420;
	add.s32 	%r192, %r66, %r191;
	sub.s32 	%r8, %r192, %r2;
	and.b32  	%r193, %r8, 768;
	setp.eq.s32 	%p100, %r193, 768;
	@%p100 bra 	$L__BB4_10;
	add.s32 	%r418, %r420, %r2;
	shr.u32 	%r194, %r8, 8;
	add.s32 	%r195, %r194, 1;
	and.b32  	%r196, %r195, 3;
	neg.s32 	%r417, %r196;
$L__BB4_6:
	.pragma "nounroll";
	mov.u64 	%rd6, %rd264;
	mov.f64 	%fd3, %fd298;
	cvt.s64.s32 	%rd223, %r418;
	add.s64 	%rd7, %rd3, %rd223;
	mul.wide.s32 	%rd224, %r418, 8;
	add.s64 	%rd225, %rd2, %rd224;
	ld.global.f64 	%fd4, [%rd225];
	abs.f64 	%fd5, %fd3;
	abs.f64 	%fd6, %fd4;
	setp.lt.f64 	%p101, %fd5, %fd6;
	mov.u64 	%rd264, %rd7;
	mov.f64 	%fd298, %fd4;
	@%p101 bra 	$L__BB4_9;
	setp.lt.f64 	%p102, %fd6, %fd5;
	mov.u64 	%rd264, %rd6;
	mov.f64 	%fd298, %fd3;
	@%p102 bra 	$L__BB4_9;
	setp.lt.s64 	%p103, %rd6, %rd7;
	min.s64 	%rd264, %rd6, %rd7;
	selp.f64 	%fd298, %fd3, %fd4, %p103;
$L__BB4_9:
	add.s32 	%r420, %r420, 256;
	add.s32 	%r418, %r418, 256;
	add.s32 	%r417, %r417, 1;
	setp.ne.s32 	%p104, %r417, 0;
	@%p104 bra 	$L__BB4_6;
$L__BB4_10:
	setp.lt.u32 	%p105, %r8, 768;
	@%p105 bra 	$L__BB4_25;
	add.s32 	%r421, %r420, %r2;
	add.s32 	%r424, %r421, 256;
	add.s32 	%r423, %r421, 512;
	add.s32 	%r422, %r421, 768;
	add.s64 	%rd12, %rd2, 4096;
$L__BB4_12:
	cvt.s64.s32 	%rd226, %r424;
	add.s64 	%rd14, %rd3, %rd226;
	cvt.s64.s32 	%rd227, %r423;
	add.s64 	%rd15, %rd3, %rd227;
	cvt.s64.s32 	%rd228, %r422;
	add.s64 	%rd16, %rd3, %rd228;
	cvt.s64.s32 	%rd229, %r421;
	mul.wide.s32 	%rd230, %r421, 8;
	add.s64 	%rd17, %rd12, %rd230;
	add.s64 	%rd18, %rd3, %rd229;
	ld.global.f64 	%fd12, [%rd17+-4096];
	abs.f64 	%fd13, %fd298;
	abs.f64 	%fd14, %fd12;
	setp.lt.f64 	%p106, %fd13, %fd14;
	mov.u64 	%rd261, %rd18;
	mov.f64 	%fd295, %fd12;
	@%p106 bra 	$L__BB4_15;
	setp.lt.f64 	%p107, %fd14, %fd13;
	mov.u64 	%rd261, %rd264;
	mov.f64 	%fd295, %fd298;
	@%p107 bra 	$L__BB4_15;
	setp.lt.s64 	%p108, %rd264, %rd18;
	min.s64 	%rd261, %rd264, %rd18;
	selp.f64 	%fd295, %fd298, %fd12, %p108;
$L__BB4_15:
	ld.global.f64 	%fd17, [%rd17+-2048];
	abs.f64 	%fd18, %fd295;
	abs.f64 	%fd19, %fd17;
	setp.lt.f64 	%p109, %fd18, %fd19;
	mov.u64 	%rd262, %rd14;
	mov.f64 	%fd296, %fd17;
	@%p109 bra 	$L__BB4_18;
	setp.lt.f64 	%p110, %fd19, %fd18;
	mov.u64 	%rd262, %rd261;
	mov.f64 	%fd296, %fd295;
	@%p110 bra 	$L__BB4_18;
	setp.lt.s64 	%p111, %rd261, %rd14;
	min.s64 	%rd262, %rd261, %rd14;
	selp.f64 	%fd296, %fd295, %fd17, %p111;
$L__BB4_18:
	ld.global.f64 	%fd22, [%rd17];
	abs.f64 	%fd23, %fd296;
	abs.f64 	%fd24, %fd22;
	setp.lt.f64 	%p112, %fd23, %fd24;
	mov.u64 	%rd263, %rd15;
	mov.f64 	%fd297, %fd22;
	@%p112 bra 	$L__BB4_21;
	setp.lt.f64 	%p113, %fd24, %fd23;
	mov.u64 	%rd263, %rd262;
	mov.f64 	%fd297, %fd296;
	@%p113 bra 	$L__BB4_21;
	setp.lt.s64 	%p114, %rd262, %rd15;
	min.s64 	%rd263, %rd262, %rd15;
	selp.f64 	%fd297, %fd296, %fd22, %p114;
$L__BB4_21:
	ld.global.f64 	%fd27, [%rd17+2048];
	abs.f64 	%fd28, %fd297;
	abs.f64 	%fd29, %fd27;
	setp.lt.f64 	%p115, %fd28, %fd29;
	mov.u64 	%rd264, %rd16;
	mov.f64 	%fd298, %fd27;
	@%p115 bra 	$L__BB4_24;
	setp.lt.f64 	%p116, %fd29, %fd28;
	mov.u64 	%rd264, %rd263;
	mov.f64 	%fd298, %fd297;
	@%p116 bra 	$L__BB4_24;
	setp.lt.s64 	%p117, %rd263, %rd16;
	min.s64 	%rd264, %rd263, %rd16;
	selp.f64 	%fd298, %fd297, %fd27, %p117;
$L__BB4_24:
	add.s32 	%r420, %r420, 1024;
	add.s32 	%r424, %r424, 1024;
	add.s32 	%r423, %r423, 1024;
	add.s32 	%r422, %r422, 1024;
	add.s32 	%r421, %r421, 1024;
	setp.lt.s32 	%p118, %r420, %r4;
	@%p118 bra 	$L__BB4_12;
$L__BB4_25:
	setp.lt.s32 	%p119, %r4, 256;
	@%p119 bra 	$L__BB4_70;
	// begin inline asm
	mov.u32 %r310, %laneid;
	// end inline asm
	mov.b64 	%rd241, %fd298;
	mov.b64 	{%r312, %r317}, %rd241;
	mov.b32 	%r328, 1;
	mov.b32 	%r329, 31;
	mov.b32 	%r330, -1;
	// begin inline asm
	shfl.sync.down.b32 %r311, %r312, %r328, %r329, %r330;
	// end inline asm
	// begin inline asm
	shfl.sync.down.b32 %r316, %r317, %r328, %r329, %r330;
	// end inline asm
	mov.b64 	%rd242, {%r311, %r316};
	mov.b64 	%fd33, %rd242;
	mov.b64 	{%r322, %r327}, %rd264;
	// begin inline asm
	shfl.sync.down.b32 %r321, %r322, %r328, %r329, %r330;
	// end inline asm
	// begin inline asm
	shfl.sync.down.b32 %r326, %r327, %r328, %r329, %r330;
	// end inline asm
	mov.b64 	%rd28, {%r321, %r326};
	setp.gt.s32 	%p171, %r310, 30;
	mov.u64 	%rd266, %rd264;
	mov.f64 	%fd300, %fd298;
	@%p171 bra 	$L__BB4_30;
	abs.f64 	%fd34, %fd298;
	abs.f64 	%fd35, %fd33;
	setp.lt.f64 	%p172, %fd34, %fd35;
	mov.u64 	%rd266, %rd28;
	mov.f64 	%fd300, %fd33;
	@%p172 bra 	$L__BB4_30;
	setp.lt.f64 	%p173, %fd35, %fd34;
	mov.u64 	%rd266, %rd264;
	mov.f64 	%fd300, %fd298;
	@%p173 bra 	$L__BB4_30;
	setp.lt.s64 	%p174, %rd264, %rd28;
	min.s64 	%rd266, %rd264, %rd28;
	selp.f64 	%fd300, %fd298, %fd33, %p174;
$L__BB4_30:
	mov.b64 	%rd243, %fd300;
	mov.b64 	{%r332, %r337}, %rd243;
	mov.b32 	%r348, 2;
	mov.b32 	%r349, 31;
	mov.b32 	%r350, -1;
	// begin inline asm
	shfl.sync.down.b32 %r331, %r332, %r348, %r349, %r350;
	// end inline asm
	// begin inline asm
	shfl.sync.down.b32 %r336, %r337, %r348, %r349, %r350;
	// end inline asm
	mov.b64 	%rd244, {%r331, %r336};
	mov.b64 	%fd38, %rd244;
	mov.b64 	{%r342, %r347}, %rd266;
	// begin inline asm
	shfl.sync.down.b32 %r341, %r342, %r348, %r349, %r350;
	// end inline asm
	// begin inline asm
	shfl.sync.down.b32 %r346, %r347, %r348, %r349, %r350;
	// end inline asm
	mov.b64 	%rd31, {%r341, %r346};
	setp.gt.s32 	%p175, %r310, 29;
	mov.u64 	%rd267, %rd266;
	mov.f64 	%fd301, %fd300;
	@%p175 bra 	$L__BB4_34;
	abs.f64 	%fd39, %fd300;
	abs.f64 	%fd40, %fd38;
	setp.lt.f64 	%p176, %fd39, %fd40;
	mov.u64 	%rd267, %rd31;
	mov.f64 	%fd301, %fd38;
	@%p176 bra 	$L__BB4_34;
	setp.lt.f64 	%p177, %fd40, %fd39;
	mov.u64 	%rd267, %rd266;
	mov.f64 	%fd301, %fd300;
	@%p177 bra 	$L__BB4_34;
	setp.lt.s64 	%p178, %rd266, %rd31;
	min.s64 	%rd267, %rd266, %rd31;
	selp.f64 	%fd301, %fd300, %fd38, %p178;
$L__BB4_34:
	mov.b64 	%rd245, %fd301;
	mov.b64 	{%r352, %r357}, %rd245;
	mov.b32 	%r368, 4;
	mov.b32 	%r369, 31;
	mov.b32 	%r370, -1;
	// begin inline asm
	shfl.sync.down.b32 %r351, %r352, %r368, %r369, %r370;
	// end inline asm
	// begin inline asm
	shfl.sync.down.b32 %r356, %r357, %r368, %r369, %r370;
	// end inline asm
	mov.b64 	%rd246, {%r351, %r356};
	mov.b64 	%fd43, %rd246;
	mov.b64 	{%r362, %r367}, %rd267;
	// begin inline asm
	shfl.sync.down.b32 %r361, %r362, %r368, %r369, %r370;
	// end inline asm
	// begin inline asm
	shfl.sync.down.b32 %r366, %r367, %r368, %r369, %r370;
	// end inline asm
	mov.b64 	%rd34, {%r361, %r366};
	setp.gt.s32 	%p179, %r310, 27;
	mov.u64 	%rd268, %rd267;
	mov.f64 	%fd302, %fd301;
	@%p179 bra 	$L__BB4_38;
	abs.f64 	%fd44, %fd301;
	abs.f64 	%fd45, %fd43;
	setp.lt.f64 	%p180, %fd44, %fd45;
	mov.u64 	%rd268, %rd34;
	mov.f64 	%fd302, %fd43;
	@%p180 bra 	$L__BB4_38;
	setp.lt.f64 	%p181, %fd45, %fd44;
	mov.u64 	%rd268, %rd267;
	mov.f64 	%fd302, %fd301;
	@%p181 bra 	$L__BB4_38;
	setp.lt.s64 	%p182, %rd267, %rd34;
	min.s64 	%rd268, %rd267, %rd34;
	selp.f64 	%fd302, %fd301, %fd43, %p182;
$L__BB4_38:
	mov.b64 	%rd247, %fd302;
	mov.b64 	{%r372, %r377}, %rd247;
	mov.b32 	%r388, 8;
	mov.b32 	%r389, 31;
	mov.b32 	%r390, -1;
	// begin inline asm
	shfl.sync.down.b32 %r371, %r372, %r388, %r389, %r390;
	// end inline asm
	// begin inline asm
	shfl.sync.down.b32 %r376, %r377, %r388, %r389, %r390;
	// end inline asm
	mov.b64 	%rd248, {%r371, %r376};
	mov.b64 	%fd48, %rd248;
	mov.b64 	{%r382, %r387}, %rd268;
	// begin inline asm
	shfl.sync.down.b32 %r381, %r382, %r388, %r389, %r390;
	// end inline asm
	// begin inline asm
	shfl.sync.down.b32 %r386, %r387, %r388, %r389, %r390;
	// end inline asm
	mov.b64 	%rd37, {%r381, %r386};
	setp.gt.s32 	%p183, %r310, 23;
	mov.u64 	%rd269, %rd268;
	mov.f64 	%fd303, %fd302;
	@%p183 bra 	$L__BB4_42;
	abs.f64 	%fd49, %fd302;
	abs.f64 	%fd50, %fd48;
	setp.lt.f64 	%p184, %fd49, %fd50;
	mov.u64 	%rd269, %rd37;
	mov.f64 	%fd303, %fd48;
	@%p184 bra 	$L__BB4_42;
	setp.lt.f64 	%p185, %fd50, %fd49;
	mov.u64 	%rd269, %rd268;
	mov.f64 	%fd303, %fd302;
	@%p185 bra 	$L__BB4_42;
	setp.lt.s64 	%p186, %rd268, %rd37;
	min.s64 	%rd269, %rd268, %rd37;
	selp.f64 	%fd303, %fd302, %fd48, %p186;
$L__BB4_42:
	mov.b64 	%rd249, %fd303;
	mov.b64 	{%r392, %r397}, %rd249;
	mov.b32 	%r408, 16;
	mov.b32 	%r409, 31;
	mov.b32 	%r410, -1;
	// begin inline asm
	shfl.sync.down.b32 %r391, %r392, %r408, %r409, %r410;
	// end inline asm
	// begin inline asm
	shfl.sync.down.b32 %r396, %r397, %r408, %r409, %r410;
	// end inline asm
	mov.b64 	%rd250, {%r391, %r396};
	mov.b64 	%fd53, %rd250;
	mov.b64 	{%r402, %r407}, %rd269;
	// begin inline asm
	shfl.sync.down.b32 %r401, %r402, %r408, %r409, %r410;
	// end inline asm
	// begin inline asm
	shfl.sync.down.b32 %r406, %r407, %r408, %r409, %r410;
	// end inline asm
	mov.b64 	%rd40, {%r401, %r406};
	setp.gt.s32 	%p187, %r310, 15;
	mov.u64 	%rd317, %rd269;
	mov.f64 	%fd351, %fd303;
	@%p187 bra 	$L__BB4_46;
	abs.f64 	%fd54, %fd303;
	abs.f64 	%fd55, %fd53;
	setp.lt.f64 	%p188, %fd54, %fd55;
	mov.u64 	%rd317, %rd40;
	mov.f64 	%fd351, %fd53;
	@%p188 bra 	$L__BB4_46;
	setp.lt.f64 	%p189, %fd55, %fd54;
	mov.u64 	%rd317, %rd269;
	mov.f64 	%fd351, %fd303;
	@%p189 bra 	$L__BB4_46;
	setp.lt.s64 	%p190, %rd269, %rd40;
	min.s64 	%rd317, %rd269, %rd40;
	selp.f64 	%fd351, %fd303, %fd53, %p190;
$L__BB4_46:
	setp.ne.s32 	%p191, %r310, 0;
	@%p191 bra 	$L__BB4_48;
	shr.u32 	%r411, %r5, 1;
	and.b32  	%r412, %r411, 496;
	mov.u32 	%r413, _ZN6thrust24THRUST_300001_SM_1000_NS8cuda_cub4core6detail5shmemE;
	add.s32 	%r414, %r413, %r412;
	st.shared.f64 	[%r414+8], %fd351;
	st.shared.u64 	[%r414+16], %rd317;
$L__BB4_48:
	bar.sync 	0;
	setp.ne.s32 	%p192, %r5, 0;
	@%p192 bra 	$L__BB4_208;
	ld.shared.f64 	%fd58, [_ZN6thrust24THRUST_300001_SM_1000_NS8cuda_cub4core6detail5shmemE+24];
	ld.shared.u64 	%rd43, [_ZN6thrust24THRUST_300001_SM_1000_NS8cuda_cub4core6detail5shmemE+32];
	abs.f64 	%fd59, %fd351;
	abs.f64 	%fd60, %fd58;
	setp.lt.f64 	%p193, %fd59, %fd60;
	mov.u64 	%rd271, %rd43;
	mov.f64 	%fd305, %fd58;
	@%p193 bra 	$L__BB4_52;
	setp.lt.f64 	%p194, %fd60, %fd59;
	mov.u64 	%rd271, %rd317;
	mov.f64 	%fd305, %fd351;
	@%p194 bra 	$L__BB4_52;
	setp.lt.s64 	%p195, %rd317, %rd43;
	min.s64 	%rd271, %rd317, %rd43;
	selp.f64 	%fd305, %fd351, %fd58, %p195;
$L__BB4_52:
	ld.shared.f64 	%fd63, [_ZN6thrust24THRUST_300001_SM_1000_NS8cuda_cub4core6detail5shmemE+40];
	ld.shared.u64 	%rd46, [_ZN6thrust24THRUST_300001_SM_1000_NS8cuda_cub4core6detail5shmemE+48];
	abs.f64 	%fd64, %fd305;
	abs.f64 	%fd65, %fd63;
	setp.lt.f64 	%p196, %fd64, %fd65;
	mov.u64 	%rd272, %rd46;
	mov.f64 	%fd306, %fd63;
	@%p196 bra 	$L__BB4_55;
	setp.lt.f64 	%p197, %fd65, %fd64;
	mov.u64 	%rd272, %rd271;
	mov.f64 	%fd306, %fd305;
	@%p197 bra 	$L__BB4_55;
	setp.lt.s64 	%p198, %rd271, %rd46;
	min.s64 	%rd272, %rd271, %rd46;
	selp.f64 	%fd306, %fd305, %fd63, %p198;
$L__BB4_55:
	ld.shared.f64 	%fd68, [_ZN6thrust24THRUST_300001_SM_1000_NS8cuda_cub4core6detail5shmemE+56];
	ld.shared.u64 	%rd49, [_ZN6thrust24THRUST_300001_SM_1000_NS8cuda_cub4core6detail5shmemE+64];
	abs.f64 	%fd69, %fd306;
	abs.f64 	%fd70, %fd68;
	setp.lt.f64 	%p199, %fd69, %fd70;
	mov.u64 	%rd273, %rd49;
	mov.f64 	%fd307, %fd68;
	@%p199 bra 	$L__BB4_58;
	setp.lt.f64 	%p200, %fd70, %fd69;
	mov.u64 	%rd273, %rd272;
	mov.f64 	%fd307, %fd306;
	@%p200 bra 	$L__BB4_58;
	setp.lt.s64 	%p201, %rd272, %rd49;
	min.s64 	%rd273, %rd272, %rd49;
	selp.f64 	%fd307, %fd306, %fd68, %p201;
$L__BB4_58:
	ld.shared.f64 	%fd73, [_ZN6thrust24THRUST_300001_SM_1000_NS8cuda_cub4core6detail5shmemE+72];
	ld.shared.u64 	%rd52, [_ZN6thrust24THRUST_300001_SM_1000_NS8cuda_cub4core6detail5shmemE+80];
	abs.f64 	%fd74, %fd307;
	abs.f64 	%fd75, %fd73;
	setp.lt.f64 	%p202, %fd74, %fd75;
	mov.u64 	%rd274, %rd52;
	mov.f64 	%fd308, %fd73;
	@%p202 bra 	$L__BB4_61;
	setp.lt.f64 	%p203, %fd75, %fd74;
	mov.u64 	%rd274, %rd273;
	mov.f64 	%fd308, %fd307;
	@%p203 bra 	$L__BB4_61;
	setp.lt.s64 	%p204, %rd273, %rd52;
	min.s64 	%rd274, %rd273, %rd52;
	selp.f64 	%fd308, %fd307, %fd73, %p204;
$L__BB4_61:
	ld.shared.f64 	%fd78, [_ZN6thrust24THRUST_300001_SM_1000_NS8cuda_cub4core6detail5shmemE+88];
	ld.shared.u64 	%rd55, [_ZN6thrust24THRUST_300001_SM_1000_NS8cuda_cub4core6detail5shmemE+96];
	abs.f64 	%fd79, %fd308;
	abs.f64 	%fd80, %fd78;
	setp.lt.f64 	%p205, %fd79, %fd80;
	mov.u64 	%rd275, %rd55;
	mov.f64 	%fd309, %fd78;
	@%p205 bra 	$L__BB4_64;
	setp.lt.f64 	%p206, %fd80, %fd79;
	mov.u64 	%rd275, %rd274;
	mov.f64 	%fd309, %fd308;
	@%p206 bra 	$L__BB4_64;
	setp.lt.s64 	%p207, %rd274, %rd55;
	min.s64 	%rd275, %rd274, %rd55;
	selp.f64 	%fd309, %fd308, %fd78, %p207;
$L__BB4_64:
	ld.shared.f64 	%fd83, [_ZN6thrust24THRUST_300001_SM_1000_NS8cuda_cub4core6detail5shmemE+104];
	ld.shared.u64 	%rd58, [_ZN6thrust24THRUST_300001_SM_1000_NS8cuda_cub4core6detail5shmemE+112];
	abs.f64 	%fd84, %fd309;
	abs.f64 	%fd85, %fd83;
	setp.lt.f64 	%p208, %fd84, %fd85;
	mov.u64 	%rd276, %rd58;
	mov.f64 	%fd310, %fd83;
	@%p208 bra 	$L__BB4_67;
	setp.lt.f64 	%p209, %fd85, %fd84;
	mov.u64 	%rd276, %rd275;
	mov.f64 	%fd310, %fd309;
	@%p209 bra 	$L__BB4_67;
	setp.lt.s64 	%p210, %rd275, %rd58;
	min.s64 	%rd276, %rd275, %rd58;
	selp.f64 	%fd310, %fd309, %fd83, %p210;
$L__BB4_67:
	ld.shared.f64 	%fd88, [_ZN6thrust24THRUST_300001_SM_1000_NS8cuda_cub4core6detail5shmemE+120];
	ld.shared.u64 	%rd61, [_ZN6thrust24THRUST_300001_SM_1000_NS8cuda_cub4core6detail5shmemE+128];
	abs.f64 	%fd89, %fd310;
	abs.f64 	%fd90, %fd88;
	setp.lt.f64 	%p211, %fd89, %fd90;
	mov.u64 	%rd317, %rd61;
	mov.f64 	%fd351, %fd88;
	@%p211 bra 	$L__BB4_208;
	setp.lt.f64 	%p212, %fd90, %fd89;
	mov.u64 	%rd317, %rd276;
	mov.f64 	%fd351, %fd310;
	@%p212 bra 	$L__BB4_208;
	setp.lt.s64 	%p213, %rd276, %rd61;
	min.s64 	%rd317, %rd276, %rd61;
	selp.f64 	%fd351, %fd310, %fd88, %p213;
	bra.uni 	$L__BB4_208;
$L__BB4_70:
	// begin inline asm
	mov.u32 %r197, %laneid;
	// end inline asm
	and.b32  	%r218, %r5, 992;
	add.s32 	%r219, %r218, 32;
	setp.gt.s32 	%p120, %r219, %r4;
	not.b32 	%r220, %r218;
	add.s32 	%r221, %r4, %r220;
	selp.b32 	%r216, %r221, 31, %p120;
	mov.b64 	%rd231, %fd298;
	mov.b64 	{%r199, %r204}, %rd231;
	mov.b32 	%r215, 1;
	mov.b32 	%r217, -1;
	// begin inline asm
	shfl.sync.down.b32 %r198, %r199, %r215, %r216, %r217;
	// end inline asm
	// begin inline asm
	shfl.sync.down.b32 %r203, %r204, %r215, %r216, %r217;
	// end inline asm
	mov.b64 	%rd232, {%r198, %r203};
	mov.b64 	%fd92, %rd232;
	mov.b64 	{%r209, %r214}, %rd264;
	// begin inline asm
	shfl.sync.down.b32 %r208, %r209, %r215, %r216, %r217;
	// end inline asm
	// begin inline asm
	shfl.sync.down.b32 %r213, %r214, %r215, %r216, %r217;
	// end inline asm
	mov.b64 	%rd63, {%r208, %r213};
	setp.ge.s32 	%p121, %r197, %r216;
	mov.u64 	%rd277, %rd264;
	mov.f64 	%fd311, %fd298;
	@%p121 bra 	$L__BB4_74;
	abs.f64 	%fd93, %fd298;
	abs.f64 	%fd94, %fd92;
	setp.lt.f64 	%p122, %fd93, %fd94;
	mov.u64 	%rd277, %rd63;
	mov.f64 	%fd311, %fd92;
	@%p122 bra 	$L__BB4_74;
	setp.lt.f64 	%p123, %fd94, %fd93;
	mov.u64 	%rd277, %rd264;
	mov.f64 	%fd311, %fd298;
	@%p123 bra 	$L__BB4_74;
	setp.lt.s64 	%p124, %rd264, %rd63;
	min.s64 	%rd277, %rd264, %rd63;
	selp.f64 	%fd311, %fd298, %fd92, %p124;
$L__BB4_74:
	mov.b64 	%rd233, %fd311;
	mov.b64 	{%r223, %r228}, %rd233;
	mov.b32 	%r239, 2;
	mov.b32 	%r241, -1;
	// begin inline asm
	shfl.sync.down.b32 %r222, %r223, %r239, %r216, %r241;
	// end inline asm
	// begin inline asm
	shfl.sync.down.b32 %r227, %r228, %r239, %r216, %r241;
	// end inline asm
	mov.b64 	%rd234, {%r222, %r227};
	mov.b64 	%fd97, %rd234;
	mov.b64 	{%r233, %r238}, %rd277;
	// begin inline asm
	shfl.sync.down.b32 %r232, %r233, %r239, %r216, %r241;
	// end inline asm
	// begin inline asm
	shfl.sync.down.b32 %r237, %r238, %r239, %r216, %r241;
	// end inline asm
	mov.b64 	%rd66, {%r232, %r237};
	add.s32 	%r242, %r197, 2;
	setp.gt.s32 	%p125, %r242, %r216;
	mov.u64 	%rd278, %rd277;
	mov.f64 	%fd312, %fd311;
	@%p125 bra 	$L__BB4_78;
	abs.f64 	%fd98, %fd311;
	abs.f64 	%fd99, %fd97;
	setp.lt.f64 	%p126, %fd98, %fd99;
	mov.u64 	%rd278, %rd66;
	mov.f64 	%fd312, %fd97;
	@%p126 bra 	$L__BB4_78;
	setp.lt.f64 	%p127, %fd99, %fd98;
	mov.u64 	%rd278, %rd277;
	mov.f64 	%fd312, %fd311;
	@%p127 bra 	$L__BB4_78;
	setp.lt.s64 	%p128, %rd277, %rd66;
	min.s64 	%rd278, %rd277, %rd66;
	selp.f64 	%fd312, %fd311, %fd97, %p128;
$L__BB4_78:
	mov.b64 	%rd235, %fd312;
	mov.b64 	{%r244, %r249}, %rd235;
	mov.b32 	%r260, 4;
	mov.b32 	%r262, -1;
	// begin inline asm
	shfl.sync.down.b32 %r243, %r244, %r260, %r216, %r262;
	// end inline asm
	// begin inline asm
	shfl.sync.down.b32 %r248, %r249, %r260, %r216, %r262;
	// end inline asm
	mov.b64 	%rd236, {%r243, %r248};
	mov.b64 	%fd102, %rd236;
	mov.b64 	{%r254, %r259}, %rd278;
	// begin inline asm
	shfl.sync.down.b32 %r253, %r254, %r260, %r216, %r262;
	// end inline asm
	// begin inline asm
	shfl.sync.down.b32 %r258, %r259, %r260, %r216, %r262;
	// end inline asm
	mov.b64 	%rd69, {%r253, %r258};
	add.s32 	%r263, %r197, 4;
	setp.gt.s32 	%p129, %r263, %r216;
	mov.u64 	%rd279, %rd278;
	mov.f64 	%fd313, %fd312;
	@%p129 bra 	$L__BB4_82;
	abs.f64 	%fd103, %fd312;
	abs.f64 	%fd104, %fd102;
	setp.lt.f64 	%p130, %fd103, %fd104;
	mov.u64 	%rd279, %rd69;
	mov.f64 	%fd313, %fd102;
	@%p130 bra 	$L__BB4_82;
	setp.lt.f64 	%p131, %fd104, %fd103;
	mov.u64 	%rd279, %rd278;
	mov.f64 	%fd313, %fd312;
	@%p131 bra 	$L__BB4_82;
	setp.lt.s64 	%p132, %rd278, %rd69;
	min.s64 	%rd279, %rd278, %rd69;
	selp.f64 	%fd313, %fd312, %fd102, %p132;
$L__BB4_82:
	mov.b64 	%rd237, %fd313;
	mov.b64 	{%r265, %r270}, %rd237;
	mov.b32 	%r281, 8;
	mov.b32 	%r283, -1;
	// begin inline asm
	shfl.sync.down.b32 %r264, %r265, %r281, %r216, %r283;
	// end inline asm
	// begin inline asm
	shfl.sync.down.b32 %r269, %r270, %r281, %r216, %r283;
	// end inline asm
	mov.b64 	%rd238, {%r264, %r269};
	mov.b64 	%fd107, %rd238;
	mov.b64 	{%r275, %r280}, %rd279;
	// begin inline asm
	shfl.sync.down.b32 %r274, %r275, %r281, %r216, %r283;
	// end inline asm
	// begin inline asm
	shfl.sync.down.b32 %r279, %r280, %r281, %r216, %r283;
	// end inline asm
	mov.b64 	%rd72, {%r274, %r279};
	add.s32 	%r284, %r197, 8;
	setp.gt.s32 	%p133, %r284, %r216;
	mov.u64 	%rd280, %rd279;
	mov.f64 	%fd314, %fd313;
	@%p133 bra 	$L__BB4_86;
	abs.f64 	%fd108, %fd313;
	abs.f64 	%fd109, %fd107;
	setp.lt.f64 	%p134, %fd108, %fd109;
	mov.u64 	%rd280, %rd72;
	mov.f64 	%fd314, %fd107;
	@%p134 bra 	$L__BB4_86;
	setp.lt.f64 	%p135, %fd109, %fd108;
	mov.u64 	%rd280, %rd279;
	mov.f64 	%fd314, %fd313;
	@%p135 bra 	$L__BB4_86;
	setp.lt.s64 	%p136, %rd279, %rd72;
	min.s64 	%rd280, %rd279, %rd72;
	selp.f64 	%fd314, %fd313, %fd107, %p136;
$L__BB4_86:
	mov.b64 	%rd239, %fd314;
	mov.b64 	{%r286, %r291}, %rd239;
	mov.b32 	%r302, 16;
	mov.b32 	%r304, -1;
	// begin inline asm
	shfl.sync.down.b32 %r285, %r286, %r302, %r216, %r304;
	// end inline asm
	// begin inline asm
	shfl.sync.down.b32 %r290, %r291, %r302, %r216, %r304;
	// end inline asm
	mov.b64 	%rd240, {%r285, %r290};
	mov.b64 	%fd112, %rd240;
	mov.b64 	{%r296, %r301}, %rd280;
	// begin inline asm
	shfl.sync.down.b32 %r295, %r296, %r302, %r216, %r304;
	// end inline asm
	// begin inline asm
	shfl.sync.down.b32 %r300, %r301, %r302, %r216, %r304;
	// end inline asm
	mov.b64 	%rd75, {%r295, %r300};
	add.s32 	%r305, %r197, 16;
	setp.gt.s32 	%p137, %r305, %r216;
	mov.u64 	%rd317, %rd280;
	mov.f64 	%fd351, %fd314;
	@%p137 bra 	$L__BB4_90;
	abs.f64 	%fd113, %fd314;
	abs.f64 	%fd114, %fd112;
	setp.lt.f64 	%p138, %fd113, %fd114;
	mov.u64 	%rd317, %rd75;
	mov.f64 	%fd351, %fd112;
	@%p138 bra 	$L__BB4_90;
	setp.lt.f64 	%p139, %fd114, %fd113;
	mov.u64 	%rd317, %rd280;
	mov.f64 	%fd351, %fd314;
	@%p139 bra 	$L__BB4_90;
	setp.lt.s64 	%p140, %rd280, %rd75;
	min.s64 	%rd317, %rd280, %rd75;
	selp.f64 	%fd351, %fd314, %fd112, %p140;
$L__BB4_90:
	setp.ne.s32 	%p141, %r197, 0;
	@%p141 bra 	$L__BB4_92;
	shr.u32 	%r306, %r5, 1;
	and.b32  	%r307, %r306, 496;
	mov.u32 	%r308, _ZN6thrust24THRUST_300001_SM_1000_NS8cuda_cub4core6detail5shmemE;
	add.s32 	%r309, %r308, %r307;
	st.shared.f64 	[%r309+8], %fd351;
	st.shared.u64 	[%r309+16], %rd317;
$L__BB4_92:
	bar.sync 	0;
	setp.ne.s32 	%p142, %r5, 0;
	@%p142 bra 	$L__BB4_208;
	setp.lt.s32 	%p143, %r4, 33;
	mov.f64 	%fd316, %fd351;
	mov.u64 	%rd282, %rd317;
	@%p143 bra 	$L__BB4_97;
	ld.shared.f64 	%fd117, [_ZN6thrust24THRUST_300001_SM_1000_NS8cuda_cub4core6detail5shmemE+24];
	ld.shared.u64 	%rd78, [_ZN6thrust24THRUST_300001_SM_1000_NS8cuda_cub4core6detail5shmemE+32];
	abs.f64 	%fd118, %fd351;
	abs.f64 	%fd119, %fd117;
	setp.lt.f64 	%p144, %fd118, %fd119;
	mov.f64 	%fd316, %fd117;
	mov.u64 	%rd282, %rd78;
	@%p144 bra 	$L__BB4_97;
	setp.lt.f64 	%p145, %fd119, %fd118;
	mov.f64 	%fd316, %fd351;
	mov.u64 	%rd282, %rd317;
	@%p145 bra 	$L__BB4_97;
	setp.lt.s64 	%p146, %rd317, %rd78;
	min.s64 	%rd282, %rd317, %rd78;
	selp.f64 	%fd316, %fd351, %fd117, %p146;
$L__BB4_97:
	setp.lt.s32 	%p147, %r4, 65;
	mov.f64 	%fd317, %fd316;
	mov.u64 	%rd283, %rd282;
	@%p147 bra 	$L__BB4_101;
	ld.shared.f64 	%fd122, [_ZN6thrust24THRUST_300001_SM_1000_NS8cuda_cub4core6detail5shmemE+40];
	ld.shared.u64 	%rd81, [_ZN6thrust24THRUST_300001_SM_1000_NS8cuda_cub4core6detail5shmemE+48];
	abs.f64 	%fd123, %fd316;
	abs.f64 	%fd124, %fd122;
	setp.lt.f64 	%p148, %fd123, %fd124;
	mov.f64 	%fd317, %fd122;
	mov.u64 	%rd283, %rd81;
	@%p148 bra 	$L__BB4_101;
	setp.lt.f64 	%p149, %fd124, %fd123;
	mov.f64 	%fd317, %fd316;
	mov.u64 	%rd283, %rd282;
	@%p149 bra 	$L__BB4_101;
	setp.lt.s64 	%p150, %rd282, %rd81;
	selp.f64 	%fd317, %fd316, %fd122, %p150;
	min.s64 	%rd283, %rd282, %rd81;
$L__BB4_101:
	setp.lt.s32 	%p151, %r4, 97;
	mov.f64 	%fd318, %fd317;
	mov.u64 	%rd284, %rd283;
	@%p151 bra 	$L__BB4_105;
	ld.shared.f64 	%fd127, [_ZN6thrust24THRUST_300001_SM_1000_NS8cuda_cub4core6detail5shmemE+56];
	ld.shared.u64 	%rd84, [_ZN6thrust24THRUST_300001_SM_1000_NS8cuda_cub4core6detail5shmemE+64];
	abs.f64 	%fd128, %fd317;
	abs.f64 	%fd129, %fd127;
	setp.lt.f64 	%p152, %fd128, %fd129;
	mov.f64 	%fd318, %fd127;
	mov.u64 	%rd284, %rd84;
	@%p152 bra 	$L__BB4_105;
	setp.lt.f64 	%p153, %fd129, %fd128;
	mov.f64 	%fd318, %fd317;
	mov.u64 	%rd284, %rd283;
	@%p153 bra 	$L__BB4_105;
	setp.lt.s64 	%p154, %rd283, %rd84;
	selp.f64 	%fd318, %fd317, %fd127, %p154;
	min.s64 	%rd284, %rd283, %rd84;
$L__BB4_105:
	setp.lt.s32 	%p155, %r4, 129;
	mov.f64 	%fd319, %fd318;
	mov.u64 	%rd285, %rd284;
	@%p155 bra 	$L__BB4_109;
	ld.shared.f64 	%fd132, [_ZN6thrust24THRUST_300001_SM_1000_NS8cuda_cub4core6detail5shmemE+72];
	ld.shared.u64 	%rd87, [_ZN6thrust24THRUST_300001_SM_1000_NS8cuda_cub4core6detail5shmemE+80];
	abs.f64 	%fd133, %fd318;
	abs.f64 	%fd134, %fd132;
	setp.lt.f64 	%p156, %fd133, %fd134;
	mov.f64 	%fd319, %fd132;
	mov.u64 	%rd285, %rd87;
	@%p156 bra 	$L__BB4_109;
	setp.lt.f64 	%p157, %fd134, %fd133;
	mov.f64 	%fd319, %fd318;
	mov.u64 	%rd285, %rd284;
	@%p157 bra 	$L__BB4_109;
	setp.lt.s64 	%p158, %rd284, %rd87;
	selp.f64 	%fd319, %fd318, %fd132, %p158;
	min.s64 	%rd285, %rd284, %rd87;
$L__BB4_109:
	setp.lt.s32 	%p159, %r4, 161;
	mov.f64 	%fd320, %fd319;
	mov.u64 	%rd286, %rd285;
	@%p159 bra 	$L__BB4_113;
	ld.shared.f64 	%fd137, [_ZN6thrust24THRUST_300001_SM_1000_NS8cuda_cub4core6detail5shmemE+88];
	ld.shared.u64 	%rd90, [_ZN6thrust24THRUST_300001_SM_1000_NS8cuda_cub4core6detail5shmemE+96];
	abs.f64 	%fd138, %fd319;
	abs.f64 	%fd139, %fd137;
	setp.lt.f64 	%p160, %fd138, %fd139;
	mov.f64 	%fd320, %fd137;
	mov.u64 	%rd286, %rd90;
	@%p160 bra 	$L__BB4_113;
	setp.lt.f64 	%p161, %fd139, %fd138;
	mov.f64 	%fd320, %fd319;
	mov.u64 	%rd286, %rd285;
	@%p161 bra 	$L__BB4_113;
	setp.lt.s64 	%p162, %rd285, %rd90;
	selp.f64 	%fd320, %fd319, %fd137, %p162;
	min.s64 	%rd286, %rd285, %rd90;
$L__BB4_113:
	setp.lt.s32 	%p163, %r4, 193;
	mov.f64 	%fd321, %fd320;
	mov.u64 	%rd287, %rd286;
	@%p163 bra 	$L__BB4_117;
	ld.shared.f64 	%fd142, [_ZN6thrust24THRUST_300001_SM_1000_NS8cuda_cub4core6detail5shmemE+104];
	ld.shared.u64 	%rd93, [_ZN6thrust24THRUST_300001_SM_1000_NS8cuda_cub4core6detail5shmemE+112];
	abs.f64 	%fd143, %fd320;
	abs.f64 	%fd144, %fd142;
	setp.lt.f64 	%p164, %fd143, %fd144;
	mov.f64 	%fd321, %fd142;
	mov.u64 	%rd287, %rd93;
	@%p164 bra 	$L__BB4_117;
	setp.lt.f64 	%p165, %fd144, %fd143;
	mov.f64 	%fd321, %fd320;
	mov.u64 	%rd287, %rd286;
	@%p165 bra 	$L__BB4_117;
	setp.lt.s64 	%p166, %rd286, %rd93;
	selp.f64 	%fd321, %fd320, %fd142, %p166;
	min.s64 	%rd287, %rd286, %rd93;
$L__BB4_117:
	setp.lt.s32 	%p167, %r4, 225;
	mov.u64 	%rd317, %rd287;
	mov.f64 	%fd351, %fd321;
	@%p167 bra 	$L__BB4_208;
	ld.shared.f64 	%fd147, [_ZN6thrust24THRUST_300001_SM_1000_NS8cuda_cub4core6detail5shmemE+120];
	ld.shared.u64 	%rd96, [_ZN6thrust24THRUST_300001_SM_1000_NS8cuda_cub4core6detail5shmemE+128];
	abs.f64 	%fd148, %fd321;
	abs.f64 	%fd149, %fd147;
	setp.lt.f64 	%p168, %fd148, %fd149;
	mov.u64 	%rd317, %rd96;
	mov.f64 	%fd351, %fd147;
	@%p168 bra 	$L__BB4_208;
	setp.lt.f64 	%p169, %fd149, %fd148;
	mov.u64 	%rd317, %rd287;
	mov.f64 	%fd351, %fd321;
	@%p169 bra 	$L__BB4_208;
	setp.lt.s64 	%p170, %rd287, %rd96;
	selp.f64 	%fd351, %fd321, %fd147, %p170;
	min.s64 	%rd317, %rd287, %rd96;
	bra.uni 	$L__BB4_208;
$L__BB4_121:
	mov.u32 	%r35, %tid.x;
	cvt.s64.s32 	%rd183, %r2;
	add.s64 	%rd98, %rd3, %rd183;
	cvt.u64.u32 	%rd99, %r35;
	add.s64 	%rd184, %rd99, %rd183;
	shl.b64 	%rd185, %rd184, 3;
	add.s64 	%rd186, %rd2, %rd185;
	ld.global.f64 	%fd274, [%rd186];
	add.s32 	%r69, %r35, 256;
	cvt.u64.u32 	%rd187, %r69;
	ld.global.f64 	%fd275, [%rd186+2048];
	add.s32 	%r70, %r35, 512;
	cvt.u64.u32 	%rd188, %r70;
	ld.global.f64 	%fd276, [%rd186+4096];
	add.s32 	%r71, %r35, 768;
	cvt.u64.u32 	%rd189, %r71;
	ld.global.f64 	%fd277, [%rd186+6144];
	or.b32  	%r72, %r35, 1024;
	cvt.u64.u32 	%rd100, %r72;
	add.s64 	%rd305, %rd98, %rd100;
	ld.global.f64 	%fd339, [%rd186+8192];
	abs.f64 	%fd278, %fd274;
	abs.f64 	%fd279, %fd275;
	setp.geu.f64 	%p2, %fd278, %fd279;
	selp.f64 	%fd280, %fd274, %fd275, %p2;
	selp.b64 	%rd190, %rd99, %rd187, %p2;
	abs.f64 	%fd281, %fd280;
	abs.f64 	%fd282, %fd276;
	setp.geu.f64 	%p3, %fd281, %fd282;
	selp.f64 	%fd283, %fd280, %fd276, %p3;
	selp.b64 	%rd191, %rd190, %rd188, %p3;
	abs.f64 	%fd284, %fd283;
	abs.f64 	%fd285, %fd277;
	setp.geu.f64 	%p4, %fd284, %fd285;
	selp.f64 	%fd152, %fd283, %fd277, %p4;
	selp.b64 	%rd102, %rd191, %rd189, %p4;
	abs.f64 	%fd153, %fd152;
	abs.f64 	%fd154, %fd339;
	setp.lt.f64 	%p5, %fd153, %fd154;
	@%p5 bra 	$L__BB4_123;
	setp.lt.f64 	%p6, %fd154, %fd153;
	setp.lt.u64 	%p7, %rd102, %rd100;
	or.pred  	%p8, %p6, %p7;
	selp.f64 	%fd339, %fd152, %fd339, %p8;
	add.s64 	%rd194, %rd98, %rd102;
	selp.b64 	%rd305, %rd194, %rd305, %p8;
$L__BB4_123:
	setp.le.s32 	%p9, %r66, %r3;
	@%p9 bra 	$L__BB4_164;
	setp.ne.s32 	%p10, %r35, 0;
	@%p10 bra 	$L__BB4_126;
	atom.global.add.u32 	%r73, [%rd1+4], 1280;
	add.s32 	%r74, %r73, %r3;
	st.shared.u32 	[_ZN6thrust24THRUST_300001_SM_1000_NS8cuda_cub4core6detail5shmemE+152], %r74;
$L__BB4_126:
	bar.sync 	0;
	ld.shared.u32 	%r427, [_ZN6thrust24THRUST_300001_SM_1000_NS8cuda_cub4core6detail5shmemE+152];
	add.s32 	%r75, %r427, 1280;
	setp.gt.s32 	%p11, %r75, %r66;
	@%p11 bra 	$L__BB4_141;
	mov.f64 	%fd323, %fd339;
	mov.u64 	%rd289, %rd305;
$L__BB4_128:
	cvt.s64.s32 	%rd195, %r427;
	add.s64 	%rd196, %rd99, %rd195;
	shl.b64 	%rd197, %rd196, 3;
	add.s64 	%rd198, %rd2, %rd197;
	add.s64 	%rd290, %rd196, %rd3;
	ld.global.f64 	%fd324, [%rd198];
	add.s64 	%rd291, %rd290, 256;
	ld.global.f64 	%fd325, [%rd198+2048];
	add.s64 	%rd292, %rd290, 512;
	ld.global.f64 	%fd326, [%rd198+4096];
	add.s64 	%rd293, %rd290, 768;
	ld.global.f64 	%fd327, [%rd198+6144];
	add.s64 	%rd305, %rd290, 1024;
	ld.global.f64 	%fd339, [%rd198+8192];
	abs.f64 	%fd163, %fd323;
	abs.f64 	%fd164, %fd324;
	setp.lt.f64 	%p12, %fd163, %fd164;
	@%p12 bra 	$L__BB4_130;
	setp.lt.f64 	%p13, %fd164, %fd163;
	setp.lt.s64 	%p14, %rd289, %rd290;
	or.pred  	%p15, %p13, %p14;
	selp.f64 	%fd324, %fd323, %fd324, %p15;
	selp.b64 	%rd290, %rd289, %rd290, %p15;
$L__BB4_130:
	abs.f64 	%fd167, %fd324;
	abs.f64 	%fd168, %fd325;
	setp.lt.f64 	%p16, %fd167, %fd168;
	@%p16 bra 	$L__BB4_132;
	setp.lt.f64 	%p17, %fd168, %fd167;
	setp.lt.s64 	%p18, %rd290, %rd291;
	or.pred  	%p19, %p17, %p18;
	selp.f64 	%fd325, %fd324, %fd325, %p19;
	selp.b64 	%rd291, %rd290, %rd291, %p19;
$L__BB4_132:
	abs.f64 	%fd171, %fd325;
	abs.f64 	%fd172, %fd326;
	setp.lt.f64 	%p20, %fd171, %fd172;
	@%p20 bra 	$L__BB4_134;
	setp.lt.f64 	%p21, %fd172, %fd171;
	setp.lt.s64 	%p22, %rd291, %rd292;
	or.pred  	%p23, %p21, %p22;
	selp.f64 	%fd326, %fd325, %fd326, %p23;
	selp.b64 	%rd292, %rd291, %rd292, %p23;
$L__BB4_134:
	abs.f64 	%fd175, %fd326;
	abs.f64 	%fd176, %fd327;
	setp.lt.f64 	%p24, %fd175, %fd176;
	@%p24 bra 	$L__BB4_136;
	setp.lt.f64 	%p25, %fd176, %fd175;
	setp.lt.s64 	%p26, %rd292, %rd293;
	or.pred  	%p27, %p25, %p26;
	selp.f64 	%fd327, %fd326, %fd327, %p27;
	selp.b64 	%rd293, %rd292, %rd293, %p27;
$L__BB4_136:
	abs.f64 	%fd179, %fd327;
	abs.f64 	%fd180, %fd339;
	setp.lt.f64 	%p28, %fd179, %fd180;
	@%p28 bra 	$L__BB4_138;
	setp.lt.f64 	%p29, %fd180, %fd179;
	setp.lt.s64 	%p30, %rd293, %rd305;
	or.pred  	%p31, %p29, %p30;
	selp.f64 	%fd339, %fd327, %fd339, %p31;
	selp.b64 	%rd305, %rd293, %rd305, %p31;
$L__BB4_138:
	setp.ne.s32 	%p32, %r35, 0;
	bar.sync 	0;
	@%p32 bra 	$L__BB4_140;
	atom.global.add.u32 	%r76, [%rd1+4], 1280;
	add.s32 	%r77, %r76, %r3;
	st.shared.u32 	[_ZN6thrust24THRUST_300001_SM_1000_NS8cuda_cub4core6detail5shmemE+152], %r77;
$L__BB4_140:
	bar.sync 	0;
	ld.shared.u32 	%r427, [_ZN6thrust24THRUST_300001_SM_1000_NS8cuda_cub4core6detail5shmemE+152];
	add.s32 	%r78, %r427, 1280;
	setp.le.s32 	%p33, %r78, %r66;
	mov.f64 	%fd323, %fd339;
	mov.u64 	%rd289, %rd305;
	@%p33 bra 	$L__BB4_128;
$L__BB4_141:
	setp.le.s32 	%p34, %r66, %r427;
	@%p34 bra 	$L__BB4_164;
	sub.s32 	%r40, %r66, %r427;
	setp.ge.s32 	%p35, %r35, %r40;
	@%p35 bra 	$L__BB4_164;
	not.b32 	%r79, %r35;
	add.s32 	%r80, %r66, %r79;
	sub.s32 	%r41, %r80, %r427;
	and.b32  	%r81, %r41, 768;
	setp.eq.s32 	%p36, %r81, 768;
	mov.u32 	%r431, %r35;
	@%p36 bra 	$L__BB4_149;
	add.s32 	%r429, %r35, %r427;
	shr.u32 	%r82, %r41, 8;
	add.s32 	%r83, %r82, 1;
	and.b32  	%r84, %r83, 3;
	neg.s32 	%r428, %r84;
	mov.u32 	%r431, %r35;
$L__BB4_145:
	.pragma "nounroll";
	mov.u64 	%rd122, %rd305;
	mov.f64 	%fd184, %fd339;
	cvt.s64.s32 	%rd200, %r429;
	add.s64 	%rd123, %rd3, %rd200;
	mul.wide.s32 	%rd201, %r429, 8;
	add.s64 	%rd202, %rd2, %rd201;
	ld.global.f64 	%fd185, [%rd202];
	abs.f64 	%fd186, %fd184;
	abs.f64 	%fd187, %fd185;
	setp.lt.f64 	%p37, %fd186, %fd187;
	mov.f64 	%fd339, %fd185;
	mov.u64 	%rd305, %rd123;
	@%p37 bra 	$L__BB4_148;
	setp.lt.f64 	%p38, %fd187, %fd186;
	mov.f64 	%fd339, %fd184;
	mov.u64 	%rd305, %rd122;
	@%p38 bra 	$L__BB4_148;
	setp.lt.s64 	%p39, %rd122, %rd123;
	selp.f64 	%fd339, %fd184, %fd185, %p39;
	min.s64 	%rd305, %rd122, %rd123;
$L__BB4_148:
	add.s32 	%r431, %r431, 256;
	add.s32 	%r429, %r429, 256;
	add.s32 	%r428, %r428, 1;
	setp.ne.s32 	%p40, %r428, 0;
	@%p40 bra 	$L__BB4_145;
$L__BB4_149:
	setp.lt.u32 	%p41, %r41, 768;
	@%p41 bra 	$L__BB4_164;
	add.s32 	%r432, %r431, %r427;
	add.s32 	%r435, %r432, 256;
	add.s32 	%r434, %r432, 512;
	add.s32 	%r433, %r432, 768;
	add.s64 	%rd128, %rd2, 4096;
$L__BB4_151:
	cvt.s64.s32 	%rd203, %r435;
	add.s64 	%rd130, %rd3, %rd203;
	cvt.s64.s32 	%rd204, %r434;
	add.s64 	%rd131, %rd3, %rd204;
	cvt.s64.s32 	%rd205, %r433;
	add.s64 	%rd132, %rd3, %rd205;
	cvt.s64.s32 	%rd206, %r432;
	mul.wide.s32 	%rd207, %r432, 8;
	add.s64 	%rd133, %rd128, %rd207;
	add.s64 	%rd134, %rd3, %rd206;
	ld.global.f64 	%fd193, [%rd133+-4096];
	abs.f64 	%fd194, %fd339;
	abs.f64 	%fd195, %fd193;
	setp.lt.f64 	%p42, %fd194, %fd195;
	mov.f64 	%fd335, %fd193;
	mov.u64 	%rd301, %rd134;
	@%p42 bra 	$L__BB4_154;
	setp.lt.f64 	%p43, %fd195, %fd194;
	mov.f64 	%fd335, %fd339;
	mov.u64 	%rd301, %rd305;
	@%p43 bra 	$L__BB4_154;
	setp.lt.s64 	%p44, %rd305, %rd134;
	selp.f64 	%fd335, %fd339, %fd193, %p44;
	min.s64 	%rd301, %rd305, %rd134;
$L__BB4_154:
	ld.global.f64 	%fd198, [%rd133+-2048];
	abs.f64 	%fd199, %fd335;
	abs.f64 	%fd200, %fd198;
	setp.lt.f64 	%p45, %fd199, %fd200;
	mov.f64 	%fd336, %fd198;
	mov.u64 	%rd302, %rd130;
	@%p45 bra 	$L__BB4_157;
	setp.lt.f64 	%p46, %fd200, %fd199;
	mov.f64 	%fd336, %fd335;
	mov.u64 	%rd302, %rd301;
	@%p46 bra 	$L__BB4_157;
	setp.lt.s64 	%p47, %rd301, %rd130;
	selp.f64 	%fd336, %fd335, %fd198, %p47;
	min.s64 	%rd302, %rd301, %rd130;
$L__BB4_157:
	ld.global.f64 	%fd203, [%rd133];
	abs.f64 	%fd204, %fd336;
	abs.f64 	%fd205, %fd203;
	setp.lt.f64 	%p48, %fd204, %fd205;
	mov.f64 	%fd337, %fd203;
	mov.u64 	%rd303, %rd131;
	@%p48 bra 	$L__BB4_160;
	setp.lt.f64 	%p49, %fd205, %fd204;
	mov.f64 	%fd337, %fd336;
	mov.u64 	%rd303, %rd302;
	@%p49 bra 	$L__BB4_160;
	setp.lt.s64 	%p50, %rd302, %rd131;
	selp.f64 	%fd337, %fd336, %fd203, %p50;
	min.s64 	%rd303, %rd302, %rd131;
$L__BB4_160:
	ld.global.f64 	%fd208, [%rd133+2048];
	abs.f64 	%fd209, %fd337;
	abs.f64 	%fd210, %fd208;
	setp.lt.f64 	%p51, %fd209, %fd210;
	mov.f64 	%fd339, %fd208;
	mov.u64 	%rd305, %rd132;
	@%p51 bra 	$L__BB4_163;
	setp.lt.f64 	%p52, %fd210, %fd209;
	mov.f64 	%fd339, %fd337;
	mov.u64 	%rd305, %rd303;
	@%p52 bra 	$L__BB4_163;
	setp.lt.s64 	%p53, %rd303, %rd132;
	selp.f64 	%fd339, %fd337, %fd208, %p53;
	min.s64 	%rd305, %rd303, %rd132;
$L__BB4_163:
	add.s32 	%r431, %r431, 1024;
	add.s32 	%r435, %r435, 1024;
	add.s32 	%r434, %r434, 1024;
	add.s32 	%r433, %r433, 1024;
	add.s32 	%r432, %r432, 1024;
	setp.lt.s32 	%p54, %r431, %r40;
	@%p54 bra 	$L__BB4_151;
$L__BB4_164:
	// begin inline asm
	mov.u32 %r85, %laneid;
	// end inline asm
	mov.b64 	%rd208, %fd339;
	mov.b64 	{%r87, %r92}, %rd208;
	mov.b32 	%r103, 1;
	mov.b32 	%r104, 31;
	mov.b32 	%r105, -1;
	// begin inline asm
	shfl.sync.down.b32 %r86, %r87, %r103, %r104, %r105;
	// end inline asm
	// begin inline asm
	shfl.sync.down.b32 %r91, %r92, %r103, %r104, %r105;
	// end inline asm
	mov.b64 	%rd209, {%r86, %r91};
	mov.b64 	%fd214, %rd209;
	mov.b64 	{%r97, %r102}, %rd305;
	// begin inline asm
	shfl.sync.down.b32 %r96, %r97, %r103, %r104, %r105;
	// end inline asm
	// begin inline asm
	shfl.sync.down.b32 %r101, %r102, %r103, %r104, %r105;
	// end inline asm
	mov.b64 	%rd144, {%r96, %r101};
	setp.gt.s32 	%p55, %r85, 30;
	mov.f64 	%fd340, %fd339;
	mov.u64 	%rd306, %rd305;
	@%p55 bra 	$L__BB4_168;
	abs.f64 	%fd215, %fd339;
	abs.f64 	%fd216, %fd214;
	setp.lt.f64 	%p56, %fd215, %fd216;
	mov.f64 	%fd340, %fd214;
	mov.u64 	%rd306, %rd144;
	@%p56 bra 	$L__BB4_168;
	setp.lt.f64 	%p57, %fd216, %fd215;
	mov.f64 	%fd340, %fd339;
	mov.u64 	%rd306, %rd305;
	@%p57 bra 	$L__BB4_168;
	setp.lt.s64 	%p58, %rd305, %rd144;
	selp.f64 	%fd340, %fd339, %fd214, %p58;
	min.s64 	%rd306, %rd305, %rd144;
$L__BB4_168:
	mov.b64 	%rd210, %fd340;
	mov.b64 	{%r107, %r112}, %rd210;
	mov.b32 	%r123, 2;
	mov.b32 	%r124, 31;
	mov.b32 	%r125, -1;
	// begin inline asm
	shfl.sync.down.b32 %r106, %r107, %r123, %r124, %r125;
	// end inline asm
	// begin inline asm
	shfl.sync.down.b32 %r111, %r112, %r123, %r124, %r125;
	// end inline asm
	mov.b64 	%rd211, {%r106, %r111};
	mov.b64 	%fd219, %rd211;
	mov.b64 	{%r117, %r122}, %rd306;
	// begin inline asm
	shfl.sync.down.b32 %r116, %r117, %r123, %r124, %r125;
	// end inline asm
	// begin inline asm
	shfl.sync.down.b32 %r121, %r122, %r123, %r124, %r125;
	// end inline asm
	mov.b64 	%rd147, {%r116, %r121};
	setp.gt.s32 	%p59, %r85, 29;
	mov.f64 	%fd341, %fd340;
	mov.u64 	%rd307, %rd306;
	@%p59 bra 	$L__BB4_172;
	abs.f64 	%fd220, %fd340;
	abs.f64 	%fd221, %fd219;
	setp.lt.f64 	%p60, %fd220, %fd221;
	mov.f64 	%fd341, %fd219;
	mov.u64 	%rd307, %rd147;
	@%p60 bra 	$L__BB4_172;
	setp.lt.f64 	%p61, %fd221, %fd220;
	mov.f64 	%fd341, %fd340;
	mov.u64 	%rd307, %rd306;
	@%p61 bra 	$L__BB4_172;
	setp.lt.s64 	%p62, %rd306, %rd147;
	selp.f64 	%fd341, %fd340, %fd219, %p62;
	min.s64 	%rd307, %rd306, %rd147;
$L__BB4_172:
	mov.b64 	%rd212, %fd341;
	mov.b64 	{%r127, %r132}, %rd212;
	mov.b32 	%r143, 4;
	mov.b32 	%r144, 31;
	mov.b32 	%r145, -1;
	// begin inline asm
	shfl.sync.down.b32 %r126, %r127, %r143, %r144, %r145;
	// end inline asm
	// begin inline asm
	shfl.sync.down.b32 %r131, %r132, %r143, %r144, %r145;
	// end inline asm
	mov.b64 	%rd213, {%r126, %r131};
	mov.b64 	%fd224, %rd213;
	mov.b64 	{%r137, %r142}, %rd307;
	// begin inline asm
	shfl.sync.down.b32 %r136, %r137, %r143, %r144, %r145;
	// end inline asm
	// begin inline asm
	shfl.sync.down.b32 %r141, %r142, %r143, %r144, %r145;
	// end inline asm
	mov.b64 	%rd150, {%r136, %r141};
	setp.gt.s32 	%p63, %r85, 27;
	mov.f64 	%fd342, %fd341;
	mov.u64 	%rd308, %rd307;
	@%p63 bra 	$L__BB4_176;
	abs.f64 	%fd225, %fd341;
	abs.f64 	%fd226, %fd224;
	setp.lt.f64 	%p64, %fd225, %fd226;
	mov.f64 	%fd342, %fd224;
	mov.u64 	%rd308, %rd150;
	@%p64 bra 	$L__BB4_176;
	setp.lt.f64 	%p65, %fd226, %fd225;
	mov.f64 	%fd342, %fd341;
	mov.u64 	%rd308, %rd307;
	@%p65 bra 	$L__BB4_176;
	setp.lt.s64 	%p66, %rd307, %rd150;
	selp.f64 	%fd342, %fd341, %fd224, %p66;
	min.s64 	%rd308, %rd307, %rd150;
$L__BB4_176:
	mov.b64 	%rd214, %fd342;
	mov.b64 	{%r147, %r152}, %rd214;
	mov.b32 	%r163, 8;
	mov.b32 	%r164, 31;
	mov.b32 	%r165, -1;
	// begin inline asm
	shfl.sync.down.b32 %r146, %r147, %r163, %r164, %r165;
	// end inline asm
	// begin inline asm
	shfl.sync.down.b32 %r151, %r152, %r163, %r164, %r165;
	// end inline asm
	mov.b64 	%rd215, {%r146, %r151};
	mov.b64 	%fd229, %rd215;
	mov.b64 	{%r157, %r162}, %rd308;
	// begin inline asm
	shfl.sync.down.b32 %r156, %r157, %r163, %r164, %r165;
	// end inline asm
	// begin inline asm
	shfl.sync.down.b32 %r161, %r162, %r163, %r164, %r165;
	// end inline asm
	mov.b64 	%rd153, {%r156, %r161};
	setp.gt.s32 	%p67, %r85, 23;
	mov.f64 	%fd343, %fd342;
	mov.u64 	%rd309, %rd308;
	@%p67 bra 	$L__BB4_180;
	abs.f64 	%fd230, %fd342;
	abs.f64 	%fd231, %fd229;
	setp.lt.f64 	%p68, %fd230, %fd231;
	mov.f64 	%fd343, %fd229;
	mov.u64 	%rd309, %rd153;
	@%p68 bra 	$L__BB4_180;
	setp.lt.f64 	%p69, %fd231, %fd230;
	mov.f64 	%fd343, %fd342;
	mov.u64 	%rd309, %rd308;
	@%p69 bra 	$L__BB4_180;
	setp.lt.s64 	%p70, %rd308, %rd153;
	selp.f64 	%fd343, %fd342, %fd229, %p70;
	min.s64 	%rd309, %rd308, %rd153;
$L__BB4_180:
	mov.b64 	%rd216, %fd343;
	mov.b64 	{%r167, %r172}, %rd216;
	mov.b32 	%r183, 16;
	mov.b32 	%r184, 31;
	mov.b32 	%r185, -1;
	// begin inline asm
	shfl.sync.down.b32 %r166, %r167, %r183, %r184, %r185;
	// end inline asm
	// begin inline asm
	shfl.sync.down.b32 %r171, %r172, %r183, %r184, %r185;
	// end inline asm
	mov.b64 	%rd217, {%r166, %r171};
	mov.b64 	%fd234, %rd217;
	mov.b64 	{%r177, %r182}, %rd309;
	// begin inline asm
	shfl.sync.down.b32 %r176, %r177, %r183, %r184, %r185;
	// end inline asm
	// begin inline asm
	shfl.sync.down.b32 %r181, %r182, %r183, %r184, %r185;
	// end inline asm
	mov.b64 	%rd156, {%r176, %r181};
	setp.gt.s32 	%p71, %r85, 15;
	mov.f64 	%fd351, %fd343;
	mov.u64 	%rd317, %rd309;
	@%p71 bra 	$L__BB4_184;
	abs.f64 	%fd235, %fd343;
	abs.f64 	%fd236, %fd234;
	setp.lt.f64 	%p72, %fd235, %fd236;
	mov.f64 	%fd351, %fd234;
	mov.u64 	%rd317, %rd156;
	@%p72 bra 	$L__BB4_184;
	setp.lt.f64 	%p73, %fd236, %fd235;
	mov.f64 	%fd351, %fd343;
	mov.u64 	%rd317, %rd309;
	@%p73 bra 	$L__BB4_184;
	setp.lt.s64 	%p74, %rd309, %rd156;
	selp.f64 	%fd351, %fd343, %fd234, %p74;
	min.s64 	%rd317, %rd309, %rd156;
$L__BB4_184:
	setp.ne.s32 	%p75, %r85, 0;
	@%p75 bra 	$L__BB4_186;
	shr.u32 	%r186, %r35, 1;
	and.b32  	%r187, %r186, 496;
	mov.u32 	%r188, _ZN6thrust24THRUST_300001_SM_1000_NS8cuda_cub4core6detail5shmemE;
	add.s32 	%r189, %r188, %r187;
	st.shared.f64 	[%r189+8], %fd351;
	st.shared.u64 	[%r189+16], %rd317;
$L__BB4_186:
	bar.sync 	0;
	setp.ne.s32 	%p76, %r35, 0;
	@%p76 bra 	$L__BB4_208;
	ld.shared.f64 	%fd239, [_ZN6thrust24THRUST_300001_SM_1000_NS8cuda_cub4core6detail5shmemE+24];
	ld.shared.u64 	%rd159, [_ZN6thrust24THRUST_300001_SM_1000_NS8cuda_cub4core6detail5shmemE+32];
	abs.f64 	%fd240, %fd351;
	abs.f64 	%fd241, %fd239;
	setp.lt.f64 	%p77, %fd240, %fd241;
	mov.f64 	%fd345, %fd239;
	mov.u64 	%rd311, %rd159;
	@%p77 bra 	$L__BB4_190;
	setp.lt.f64 	%p78, %fd241, %fd240;
	mov.f64 	%fd345, %fd351;
	mov.u64 	%rd311, %rd317;
	@%p78 bra 	$L__BB4_190;
	setp.lt.s64 	%p79, %rd317, %rd159;
	selp.f64 	%fd345, %fd351, %fd239, %p79;
	min.s64 	%rd311, %rd317, %rd159;
$L__BB4_190:
	ld.shared.f64 	%fd244, [_ZN6thrust24THRUST_300001_SM_1000_NS8cuda_cub4core6detail5shmemE+40];
	ld.shared.u64 	%rd162, [_ZN6thrust24THRUST_300001_SM_1000_NS8cuda_cub4core6detail5shmemE+48];
	abs.f64 	%fd245, %fd345;
	abs.f64 	%fd246, %fd244;
	setp.lt.f64 	%p80, %fd245, %fd246;
	mov.f64 	%fd346, %fd244;
	mov.u64 	%rd312, %rd162;
	@%p80 bra 	$L__BB4_193;
	setp.lt.f64 	%p81, %fd246, %fd245;
	mov.f64 	%fd346, %fd345;
	mov.u64 	%rd312, %rd311;
	@%p81 bra 	$L__BB4_193;
	setp.lt.s64 	%p82, %rd311, %rd162;
	selp.f64 	%fd346, %fd345, %fd244, %p82;
	min.s64 	%rd312, %rd311, %rd162;
$L__BB4_193:
	ld.shared.f64 	%fd249, [_ZN6thrust24THRUST_300001_SM_1000_NS8cuda_cub4core6detail5shmemE+56];
	ld.shared.u64 	%rd165, [_ZN6thrust24THRUST_300001_SM_1000_NS8cuda_cub4core6detail5shmemE+64];
	abs.f64 	%fd250, %fd346;
	abs.f64 	%fd251, %fd249;
	setp.lt.f64 	%p83, %fd250, %fd251;
	mov.f64 	%fd347, %fd249;
	mov.u64 	%rd313, %rd165;
	@%p83 bra 	$L__BB4_196;
	setp.lt.f64 	%p84, %fd251, %fd250;
	mov.f64 	%fd347, %fd346;
	mov.u64 	%rd313, %rd312;
	@%p84 bra 	$L__BB4_196;
	setp.lt.s64 	%p85, %rd312, %rd165;
	selp.f64 	%fd347, %fd346, %fd249, %p85;
	min.s64 	%rd313, %rd312, %rd165;
$L__BB4_196:
	ld.shared.f64 	%fd254, [_ZN6thrust24THRUST_300001_SM_1000_NS8cuda_cub4core6detail5shmemE+72];
	ld.shared.u64 	%rd168, [_ZN6thrust24THRUST_300001_SM_1000_NS8cuda_cub4core6detail5shmemE+80];
	abs.f64 	%fd255, %fd347;
	abs.f64 	%fd256, %fd254;
	setp.lt.f64 	%p86, %fd255, %fd256;
	mov.f64 	%fd348, %fd254;
	mov.u64 	%rd314, %rd168;
	@%p86 bra 	$L__BB4_199;
	setp.lt.f64 	%p87, %fd256, %fd255;
	mov.f64 	%fd348, %fd347;
	mov.u64 	%rd314, %rd313;
	@%p87 bra 	$L__BB4_199;
	setp.lt.s64 	%p88, %rd313, %rd168;
	selp.f64 	%fd348, %fd347, %fd254, %p88;
	min.s64 	%rd314, %rd313, %rd168;
$L__BB4_199:
	ld.shared.f64 	%fd259, [_ZN6thrust24THRUST_300001_SM_1000_NS8cuda_cub4core6detail5shmemE+88];
	ld.shared.u64 	%rd171, [_ZN6thrust24THRUST_300001_SM_1000_NS8cuda_cub4core6detail5shmemE+96];
	abs.f64 	%fd260, %fd348;
	abs.f64 	%fd261, %fd259;
	setp.lt.f64 	%p89, %fd260, %fd261;
	mov.f64 	%fd349, %fd259;
	mov.u64 	%rd315, %rd171;
	@%p89 bra 	$L__BB4_202;
	setp.lt.f64 	%p90, %fd261, %fd260;
	mov.f64 	%fd349, %fd348;
	mov.u64 	%rd315, %rd314;
	@%p90 bra 	$L__BB4_202;
	setp.lt.s64 	%p91, %rd314, %rd171;
	selp.f64 	%fd349, %fd348, %fd259, %p91;
	min.s64 	%rd315, %rd314, %rd171;
$L__BB4_202:
	ld.shared.f64 	%fd264, [_ZN6thrust24THRUST_300001_SM_1000_NS8cuda_cub4core6detail5shmemE+104];
	ld.shared.u64 	%rd174, [_ZN6thrust24THRUST_300001_SM_1000_NS8cuda_cub4core6detail5shmemE+112];
	abs.f64 	%fd265, %fd349;
	abs.f64 	%fd266, %fd264;
	setp.lt.f64 	%p92, %fd265, %fd266;
	mov.f64 	%fd350, %fd264;
	mov.u64 	%rd316, %rd174;
	@%p92 bra 	$L__BB4_205;
	setp.lt.f64 	%p93, %fd266, %fd265;
	mov.f64 	%fd350, %fd349;
	mov.u64 	%rd316, %rd315;
	@%p93 bra 	$L__BB4_205;
	setp.lt.s64 	%p94, %rd315, %rd174;
	selp.f64 	%fd350, %fd349, %fd264, %p94;
	min.s64 	%rd316, %rd315, %rd174;
$L__BB4_205:
	ld.shared.f64 	%fd269, [_ZN6thrust24THRUST_300001_SM_1000_NS8cuda_cub4core6detail5shmemE+120];
	ld.shared.u64 	%rd177, [_ZN6thrust24THRUST_300001_SM_1000_NS8cuda_cub4core6detail5shmemE+128];
	abs.f64 	%fd270, %fd350;
	abs.f64 	%fd271, %fd269;
	setp.lt.f64 	%p95, %fd270, %fd271;
	mov.u64 	%rd317, %rd177;
	mov.f64 	%fd351, %fd269;
	@%p95 bra 	$L__BB4_208;
	setp.lt.f64 	%p96, %fd271, %fd270;
	mov.u64 	%rd317, %rd316;
	mov.f64 	%fd351, %fd350;
	@%p96 bra 	$L__BB4_208;
	setp.lt.s64 	%p97, %rd316, %rd177;
	selp.f64 	%fd351, %fd350, %fd269, %p97;
	min.s64 	%rd317, %rd316, %rd177;
$L__BB4_208:
	mov.u32 	%r415, %tid.x;
	setp.ne.s32 	%p214, %r415, 0;
	@%p214 bra 	$L__BB4_210;
	ld.param.u64 	%rd254, [_ZN6thrust24THRUST_300001_SM_1000_NS8cuda_cub4core6detail13_kernel_agentINS1_8__reduce11ReduceAgentINS0_12zip_iteratorIN4cuda3std3__45tupleIJNS0_10device_ptrIdEENS0_17counting_iteratorIlNS0_11use_defaultESF_SF_EEEEEEEPNSB_IJdlEEESJ_iNS1_9__extrema9arg_max_fIdl7CompareEEEEJSI_SK_iN3cub18CUB_300001_SM_100013GridEvenShareIiEENSR_9GridQueueIjEESO_EEEvDpT0__param_1];
	cvta.to.global.u64 	%rd251, %rd254;
	mul.wide.u32 	%rd252, %r1, 16;
	add.s64 	%rd253, %rd251, %rd252;
	st.global.f64 	[%rd253], %fd351;
	st.global.u64 	[%rd253+8], %rd317;
$L__BB4_210:
	ret;

}
	// .globl	_ZN6thrust24THRUST_300001_SM_1000_NS8cuda_cub4core6detail13_kernel_agentINS1_8__reduce10DrainAgentIiEEJN3cub18CUB_300001_SM_10009GridQueueIjEEiEEEvDpT0_
.visible .entry _ZN6thrust24THRUST_300001_SM_1000_NS8cuda_cub4core6detail13_kernel_agentINS1_8__reduce10DrainAgentIiEEJN3cub18CUB_300001_SM_10009GridQueueIjEEiEEEvDpT0_(
	.param .align 8 .b8 _ZN6thrust24THRUST_300001_SM_1000_NS8cuda_cub4core6detail13_kernel_agentINS1_8__reduce10DrainAgentIiEEJN3cub18CUB_300001_SM_10009GridQueueIjEEiEEEvDpT0__param_0[8],
	.param .u32 _ZN6thrust24THRUST_300001_SM_1000_NS8cuda_cub4core6detail13_kernel_agentINS1_8__reduce10DrainAgentIiEEJN3cub18CUB_300001_SM_10009GridQueueIjEEiEEEvDpT0__param_1
)
.maxntid 1
{
	.reg .b32 	%r<3>;
	.reg .b64 	%rd<3>;

	ld.param.u64 	%rd1, [_ZN6thrust24THRUST_300001_SM_1000_NS8cuda_cub4core6detail13_kernel_agentINS1_8__reduce10DrainAgentIiEEJN3cub18CUB_300001_SM_10009GridQueueIjEEiEEEvDpT0__param_0];
	ld.param.u32 	%r1, [_ZN6thrust24THRUST_300001_SM_1000_NS8cuda_cub4core6detail13_kernel_agentINS1_8__reduce10DrainAgentIiEEJN3cub18CUB_300001_SM_10009GridQueueIjEEiEEEvDpT0__param_1];
	cvta.to.global.u64 	%rd2, %rd1;
	st.global.u32 	[%rd2], %r1;
	mov.b32 	%r2, 0;
	st.global.u32 	[%rd2+4], %r2;
	ret;

}
	// .globl	_ZN6thrust24THRUST_300001_SM_1000_NS8cuda_cub4core6detail13_kernel_agentINS1_8__reduce11ReduceAgentIPN4cuda3std3__45tupleIJdlEEESC_SB_iNS1_9__extrema9arg_max_fIdl7CompareEEEEJSC_SC_iSG_EEEvDpT0_
.visible .entry _ZN6thrust24THRUST_300001_SM_1000_NS8cuda_cub4core6detail13_kernel_agentINS1_8__reduce11ReduceAgentIPN4cuda3std3__45tupleIJdlEEESC_SB_iNS1_9__extrema9arg_max_fIdl7CompareEEEEJSC_SC_iSG_EEEvDpT0_(
	.param .u64 .ptr .align 1 _ZN6thrust24THRUST_300001_SM_1000_NS8cuda_cub4core6detail13_kernel_agentINS1_8__reduce11ReduceAgentIPN4cuda3std3__45tupleIJdlEEESC_SB_iNS1_9__extrema9arg_max_fIdl7CompareEEEEJSC_SC_iSG_EEEvDpT0__param_0,
	.param .u64 .ptr .align 1 _ZN6thrust24THRUST_300001_SM_1000_NS8cuda_cub4core6detail13_kernel_agentINS1_8__reduce11ReduceAgentIPN4cuda3std3__45tupleIJdlEEESC_SB_iNS1_9__extrema9arg_max_fIdl7CompareEEEEJSC_SC_iSG_EEEvDpT0__param_1,
	.param .u32 _ZN6thrust24THRUST_300001_SM_1000_NS8cuda_cub4core6detail13_kernel_agentINS1_8__reduce11ReduceAgentIPN4cuda3std3__45tupleIJdlEEESC_SB_iNS1_9__extrema9arg_max_fIdl7CompareEEEEJSC_SC_iSG_EEEvDpT0__param_2,
	.param .align 1 .b8 _ZN6thrust24THRUST_300001_SM_1000_NS8cuda_cub4core6detail13_kernel_agentINS1_8__reduce11ReduceAgentIPN4cuda3std3__45tupleIJdlEEESC_SB_iNS1_9__extrema9arg_max_fIdl7CompareEEEEJSC_SC_iSG_EEEvDpT0__param_3[1]
)
.maxntid 256
{
	.reg .pred 	%p<222>;
	.reg .b32 	%r<390>;
	.reg .b64 	%rd<395>;
	.reg .b64 	%fd<358>;

	ld.param.u32 	%r37, [_ZN6thrust24THRUST_300001_SM_1000_NS8cuda_cub4core6detail13_kernel_agentINS1_8__reduce11ReduceAgentIPN4cuda3std3__45tupleIJdlEEESC_SB_iNS1_9__extrema9arg_max_fIdl7CompareEEEEJSC_SC_iSG_EEEvDpT0__param_2];
	setp.eq.s32 	%p1, %r37, 0;
	@%p1 bra 	$L__BB6_211;
	setp.gt.s32 	%p2, %r37, 1279;
	@%p2 bra 	$L__BB6_121;
	mov.u32 	%r1, %tid.x;
	setp.ge.s32 	%p105, %r1, %r37;
	mov.f64 	%fd301, 0d0000000000000000;
	mov.b64 	%rd337, 0;
	mov.u32 	%r380, %r1;
	@%p105 bra 	$L__BB6_4;
	ld.param.u64 	%rd323, [_ZN6thrust24THRUST_300001_SM_1000_NS8cuda_cub4core6detail13_kernel_agentINS1_8__reduce11ReduceAgentIPN4cuda3std3__45tupleIJdlEEESC_SB_iNS1_9__extrema9arg_max_fIdl7CompareEEEEJSC_SC_iSG_EEEvDpT0__param_0];
	mul.wide.u32 	%rd273, %r1, 16;
	add.s64 	%rd270, %rd323, %rd273;
	// begin inline asm
	ld.global.nc.u64 %rd269, [%rd270];
	// end inline asm
	add.s64 	%rd272, %rd270, 8;
	// begin inline asm
	ld.global.nc.u64 %rd337, [%rd272];
	// end inline asm
	mov.b64 	%fd301, %rd269;
	add.s32 	%r380, %r1, 256;
$L__BB6_4:
	setp.ge.s32 	%p106, %r380, %r37;
	@%p106 bra 	$L__BB6_25;
	not.b32 	%r153, %r380;
	add.s32 	%r4, %r37, %r153;
	and.b32  	%r154, %r4, 768;
	setp.eq.s32 	%p107, %r154, 768;
	@%p107 bra 	$L__BB6_11;
	ld.param.u64 	%rd324, [_ZN6thrust24THRUST_300001_SM_1000_NS8cuda_cub4core6detail13_kernel_agentINS1_8__reduce11ReduceAgentIPN4cuda3std3__45tupleIJdlEEESC_SB_iNS1_9__extrema9arg_max_fIdl7CompareEEEEJSC_SC_iSG_EEEvDpT0__param_0];
	mul.wide.u32 	%rd275, %r380, 16;
	add.s64 	%rd328, %rd324, %rd275;
	shr.u32 	%r155, %r4, 8;
	add.s32 	%r156, %r155, 1;
	and.b32  	%r157, %r156, 3;
	neg.s32 	%r378, %r157;
$L__BB6_7:
	.pragma "nounroll";
	mov.u64 	%rd5, %rd337;
	mov.f64 	%fd3, %fd301;
	// begin inline asm
	ld.global.nc.u64 %rd276, [%rd328];
	// end inline asm
	add.s64 	%rd279, %rd328, 8;
	// begin inline asm
	ld.global.nc.u64 %rd278, [%rd279];
	// end inline asm
	mov.b64 	%fd4, %rd276;
	abs.f64 	%fd5, %fd3;
	abs.f64 	%fd6, %fd4;
	setp.lt.f64 	%p108, %fd5, %fd6;
	mov.u64 	%rd337, %rd278;
	mov.f64 	%fd301, %fd4;
	@%p108 bra 	$L__BB6_10;
	setp.lt.f64 	%p109, %fd6, %fd5;
	mov.u64 	%rd337, %rd5;
	mov.f64 	%fd301, %fd3;
	@%p109 bra 	$L__BB6_10;
	setp.lt.s64 	%p110, %rd5, %rd278;
	min.s64 	%rd337, %rd5, %rd278;
	selp.f64 	%fd301, %fd3, %fd4, %p110;
$L__BB6_10:
	add.s32 	%r380, %r380, 256;
	add.s64 	%rd328, %rd328, 4096;
	add.s32 	%r378, %r378, 1;
	setp.ne.s32 	%p111, %r378, 0;
	@%p111 bra 	$L__BB6_7;
$L__BB6_11:
	setp.lt.u32 	%p112, %r4, 768;
	@%p112 bra 	$L__BB6_25;
$L__BB6_12:
	ld.param.u64 	%rd325, [_ZN6thrust24THRUST_300001_SM_1000_NS8cuda_cub4core6detail13_kernel_agentINS1_8__reduce11ReduceAgentIPN4cuda3std3__45tupleIJdlEEESC_SB_iNS1_9__extrema9arg_max_fIdl7CompareEEEEJSC_SC_iSG_EEEvDpT0__param_0];
	mul.wide.s32 	%rd284, %r380, 16;
	add.s64 	%rd281, %rd325, %rd284;
	// begin inline asm
	ld.global.nc.u64 %rd280, [%rd281];
	// end inline asm
	add.s64 	%rd283, %rd281, 8;
	// begin inline asm
	ld.global.nc.u64 %rd282, [%rd283];
	// end inline asm
	mov.b64 	%fd12, %rd280;
	abs.f64 	%fd13, %fd301;
	abs.f64 	%fd14, %fd12;
	setp.lt.f64 	%p113, %fd13, %fd14;
	mov.u64 	%rd334, %rd282;
	mov.f64 	%fd298, %fd12;
	@%p113 bra 	$L__BB6_15;
	setp.lt.f64 	%p114, %fd14, %fd13;
	mov.u64 	%rd334, %rd337;
	mov.f64 	%fd298, %fd301;
	@%p114 bra 	$L__BB6_15;
	setp.lt.s64 	%p115, %rd337, %rd282;
	min.s64 	%rd334, %rd337, %rd282;
	selp.f64 	%fd298, %fd301, %fd12, %p115;
$L__BB6_15:
	add.s64 	%rd286, %rd281, 4096;
	// begin inline asm
	ld.global.nc.u64 %rd285, [%rd286];
	// end inline asm
	add.s64 	%rd288, %rd281, 4104;
	// begin inline asm
	ld.global.nc.u64 %rd287, [%rd288];
	// end inline asm
	mov.b64 	%fd17, %rd285;
	abs.f64 	%fd18, %fd298;
	abs.f64 	%fd19, %fd17;
	setp.lt.f64 	%p116, %fd18, %fd19;
	mov.u64 	%rd335, %rd287;
	mov.f64 	%fd299, %fd17;
	@%p116 bra 	$L__BB6_18;
	setp.lt.f64 	%p117, %fd19, %fd18;
	mov.u64 	%rd335, %rd334;
	mov.f64 	%fd299, %fd298;
	@%p117 bra 	$L__BB6_18;
	setp.lt.s64 	%p118, %rd334, %rd287;
	min.s64 	%rd335, %rd334, %rd287;
	selp.f64 	%fd299, %fd298, %fd17, %p118;
$L__BB6_18:
	add.s64 	%rd290, %rd281, 8192;
	// begin inline asm
	ld.global.nc.u64 %rd289, [%rd290];
	// end inline asm
	add.s64 	%rd292, %rd281, 8200;
	// begin inline asm
	ld.global.nc.u64 %rd291, [%rd292];
	// end inline asm
	mov.b64 	%fd22, %rd289;
	abs.f64 	%fd23, %fd299;
	abs.f64 	%fd24, %fd22;
	setp.lt.f64 	%p119, %fd23, %fd24;
	mov.u64 	%rd336, %rd291;
	mov.f64 	%fd300, %fd22;
	@%p119 bra 	$L__BB6_21;
	setp.lt.f64 	%p120, %fd24, %fd23;
	mov.u64 	%rd336, %rd335;
	mov.f64 	%fd300, %fd299;
	@%p120 bra 	$L__BB6_21;
	setp.lt.s64 	%p121, %rd335, %rd291;
	min.s64 	%rd336, %rd335, %rd291;
	selp.f64 	%fd300, %fd299, %fd22, %p121;
$L__BB6_21:
	add.s64 	%rd294, %rd281, 12288;
	// begin inline asm
	ld.global.nc.u64 %rd293, [%rd294];
	// end inline asm
	add.s64 	%rd296, %rd281, 12296;
	// begin inline asm
	ld.global.nc.u64 %rd295, [%rd296];
	// end inline asm
	mov.b64 	%fd27, %rd293;
	abs.f64 	%fd28, %fd300;
	abs.f64 	%fd29, %fd27;
	setp.lt.f64 	%p122, %fd28, %fd29;
	mov.u64 	%rd337, %rd295;
	mov.f64 	%fd301, %fd27;
	@%p122 bra 	$L__BB6_24;
	setp.lt.f64 	%p123, %fd29, %fd28;
	mov.u64 	%rd337, %rd336;
	mov.f64 	%fd301, %fd300;
	@%p123 bra 	$L__BB6_24;
	setp.lt.s64 	%p124, %rd336, %rd295;
	min.s64 	%rd337, %rd336, %rd295;
	selp.f64 	%fd301, %fd300, %fd27, %p124;
$L__BB6_24:
	add.s32 	%r380, %r380, 1024;
	setp.lt.s32 	%p125, %r380, %r37;
	@%p125 bra 	$L__BB6_12;
$L__BB6_25:
	setp.lt.s32 	%p126, %r37, 256;
	@%p126 bra 	$L__BB6_70;
	// begin inline asm
	mov.u32 %r271, %laneid;
	// end inline asm
	mov.b64 	%rd307, %fd301;
	mov.b64 	{%r273, %r278}, %rd307;
	mov.b32 	%r289, 1;
	mov.b32 	%r290, 31;
	mov.b32 	%r291, -1;
	// begin inline asm
	shfl.sync.down.b32 %r272, %r273, %r289, %r290, %r291;
	// end inline asm
	// begin inline asm
	shfl.sync.down.b32 %r277, %r278, %r289, %r290, %r291;
	// end inline asm
	mov.b64 	%rd308, {%r272, %r277};
	mov.b64 	%fd33, %rd308;
	mov.b64 	{%r283, %r288}, %rd337;
	// begin inline asm
	shfl.sync.down.b32 %r282, %r283, %r289, %r290, %r291;
	// end inline asm
	// begin inline asm
	shfl.sync.down.b32 %r287, %r288, %r289, %r290, %r291;
	// end inline asm
	mov.b64 	%rd27, {%r282, %r287};
	setp.gt.s32 	%p178, %r271, 30;
	mov.u64 	%rd339, %rd337;
	mov.f64 	%fd303, %fd301;
	@%p178 bra 	$L__BB6_30;
	abs.f64 	%fd34, %fd301;
	abs.f64 	%fd35, %fd33;
	setp.lt.f64 	%p179, %fd34, %fd35;
	mov.u64 	%rd339, %rd27;
	mov.f64 	%fd303, %fd33;
	@%p179 bra 	$L__BB6_30;
	setp.lt.f64 	%p180, %fd35, %fd34;
	mov.u64 	%rd339, %rd337;
	mov.f64 	%fd303, %fd301;
	@%p180 bra 	$L__BB6_30;
	setp.lt.s64 	%p181, %rd337, %rd27;
	min.s64 	%rd339, %rd337, %rd27;
	selp.f64 	%fd303, %fd301, %fd33, %p181;
$L__BB6_30:
	mov.b64 	%rd309, %fd303;
	mov.b64 	{%r293, %r298}, %rd309;
	mov.b32 	%r309, 2;
	mov.b32 	%r310, 31;
	mov.b32 	%r311, -1;
	// begin inline asm
	shfl.sync.down.b32 %r292, %r293, %r309, %r310, %r311;
	// end inline asm
	// begin inline asm
	shfl.sync.down.b32 %r297, %r298, %r309, %r310, %r311;
	// end inline asm
	mov.b64 	%rd310, {%r292, %r297};
	mov.b64 	%fd38, %rd310;
	mov.b64 	{%r303, %r308}, %rd339;
	// begin inline asm
	shfl.sync.down.b32 %r302, %r303, %r309, %r310, %r311;
	// end inline asm
	// begin inline asm
	shfl.sync.down.b32 %r307, %r308, %r309, %r310, %r311;
	// end inline asm
	mov.b64 	%rd30, {%r302, %r307};
	setp.gt.s32 	%p182, %r271, 29;
	mov.u64 	%rd340, %rd339;
	mov.f64 	%fd304, %fd303;
	@%p182 bra 	$L__BB6_34;
	abs.f64 	%fd39, %fd303;
	abs.f64 	%fd40, %fd38;
	setp.lt.f64 	%p183, %fd39, %fd40;
	mov.u64 	%rd340, %rd30;
	mov.f64 	%fd304, %fd38;
	@%p183 bra 	$L__BB6_34;
	setp.lt.f64 	%p184, %fd40, %fd39;
	mov.u64 	%rd340, %rd339;
	mov.f64 	%fd304, %fd303;
	@%p184 bra 	$L__BB6_34;
	setp.lt.s64 	%p185, %rd339, %rd30;
	min.s64 	%rd340, %rd339, %rd30;
	selp.f64 	%fd304, %fd303, %fd38, %p185;
$L__BB6_34:
	mov.b64 	%rd311, %fd304;
	mov.b64 	{%r313, %r318}, %rd311;
	mov.b32 	%r329, 4;
	mov.b32 	%r330, 31;
	mov.b32 	%r331, -1;
	// begin inline asm
	shfl.sync.down.b32 %r312, %r313, %r329, %r330, %r331;
	// end inline asm
	// begin inline asm
	shfl.sync.down.b32 %r317, %r318, %r329, %r330, %r331;
	// end inline asm
	mov.b64 	%rd312, {%r312, %r317};
	mov.b64 	%fd43, %rd312;
	mov.b64 	{%r323, %r328}, %rd340;
	// begin inline asm
	shfl.sync.down.b32 %r322, %r323, %r329, %r330, %r331;
	// end inline asm
	// begin inline asm
	shfl.sync.down.b32 %r327, %r328, %r329, %r330, %r331;
	// end inline asm
	mov.b64 	%rd33, {%r322, %r327};
	setp.gt.s32 	%p186, %r271, 27;
	mov.u64 	%rd341, %rd340;
	mov.f64 	%fd305, %fd304;
	@%p186 bra 	$L__BB6_38;
	abs.f64 	%fd44, %fd304;
	abs.f64 	%fd45, %fd43;
	setp.lt.f64 	%p187, %fd44, %fd45;
	mov.u64 	%rd341, %rd33;
	mov.f64 	%fd305, %fd43;
	@%p187 bra 	$L__BB6_38;
	setp.lt.f64 	%p188, %fd45, %fd44;
	mov.u64 	%rd341, %rd340;
	mov.f64 	%fd305, %fd304;
	@%p188 bra 	$L__BB6_38;
	setp.lt.s64 	%p189, %rd340, %rd33;
	min.s64 	%rd341, %rd340, %rd33;
	selp.f64 	%fd305, %fd304, %fd43, %p189;
$L__BB6_38:
	mov.b64 	%rd313, %fd305;
	mov.b64 	{%r333, %r338}, %rd313;
	mov.b32 	%r349, 8;
	mov.b32 	%r350, 31;
	mov.b32 	%r351, -1;
	// begin inline asm
	shfl.sync.down.b32 %r332, %r333, %r349, %r350, %r351;
	// end inline asm
	// begin inline asm
	shfl.sync.down.b32 %r337, %r338, %r349, %r350, %r351;
	// end inline asm
	mov.b64 	%rd314, {%r332, %r337};
	mov.b64 	%fd48, %rd314;
	mov.b64 	{%r343, %r348}, %rd341;
	// begin inline asm
	shfl.sync.down.b32 %r342, %r343, %r349, %r350, %r351;
	// end inline asm
	// begin inline asm
	shfl.sync.down.b32 %r347, %r348, %r349, %r350, %r351;
	// end inline asm
	mov.b64 	%rd36, {%r342, %r347};
	setp.gt.s32 	%p190, %r271, 23;
	mov.u64 	%rd342, %rd341;
	mov.f64 	%fd306, %fd305;
	@%p190 bra 	$L__BB6_42;
	abs.f64 	%fd49, %fd305;
	abs.f64 	%fd50, %fd48;
	setp.lt.f64 	%p191, %fd49, %fd50;
	mov.u64 	%rd342, %rd36;
	mov.f64 	%fd306, %fd48;
	@%p191 bra 	$L__BB6_42;
	setp.lt.f64 	%p192, %fd50, %fd49;
	mov.u64 	%rd342, %rd341;
	mov.f64 	%fd306, %fd305;
	@%p192 bra 	$L__BB6_42;
	setp.lt.s64 	%p193, %rd341, %rd36;
	min.s64 	%rd342, %rd341, %rd36;
	selp.f64 	%fd306, %fd305, %fd48, %p193;
$L__BB6_42:
	mov.b64 	%rd315, %fd306;
	mov.b64 	{%r353, %r358}, %rd315;
	mov.b32 	%r369, 16;
	mov.b32 	%r370, 31;
	mov.b32 	%r371, -1;
	// begin inline asm
	shfl.sync.down.b32 %r352, %r353, %r369, %r370, %r371;
	// end inline asm
	// begin inline asm
	shfl.sync.down.b32 %r357, %r358, %r369, %r370, %r371;
	// end inline asm
	mov.b64 	%rd316, {%r352, %r357};
	mov.b64 	%fd53, %rd316;
	mov.b64 	{%r363, %r368}, %rd342;
	// begin inline asm
	shfl.sync.down.b32 %r362, %r363, %r369, %r370, %r371;
	// end inline asm
	// begin inline asm
	shfl.sync.down.b32 %r367, %r368, %r369, %r370, %r371;
	// end inline asm
	mov.b64 	%rd39, {%r362, %r367};
	setp.gt.s32 	%p194, %r271, 15;
	mov.u64 	%rd394, %rd342;
	mov.f64 	%fd357, %fd306;
	@%p194 bra 	$L__BB6_46;
	abs.f64 	%fd54, %fd306;
	abs.f64 	%fd55, %fd53;
	setp.lt.f64 	%p195, %fd54, %fd55;
	mov.u64 	%rd394, %rd39;
	mov.f64 	%fd357, %fd53;
	@%p195 bra 	$L__BB6_46;
	setp.lt.f64 	%p196, %fd55, %fd54;
	mov.u64 	%rd394, %rd342;
	mov.f64 	%fd357, %fd306;
	@%p196 bra 	$L__BB6_46;
	setp.lt.s64 	%p197, %rd342, %rd39;
	min.s64 	%rd394, %rd342, %rd39;
	selp.f64 	%fd357, %fd306, %fd53, %p197;
$L__BB6_46:
	setp.ne.s32 	%p198, %r271, 0;
	@%p198 bra 	$L__BB6_48;
	shr.u32 	%r372, %r1, 1;
	and.b32  	%r373, %r372, 496;
	mov.u32 	%r374, _ZN6thrust24THRUST_300001_SM_1000_NS8cuda_cub4core6detail5shmemE;
	add.s32 	%r375, %r374, %r373;
	st.shared.f64 	[%r375+8], %fd357;
	st.shared.u64 	[%r375+16], %rd394;
$L__BB6_48:
	bar.sync 	0;
	setp.ne.s32 	%p199, %r1, 0;
	@%p199 bra 	$L__BB6_209;
	ld.shared.f64 	%fd58, [_ZN6thrust24THRUST_300001_SM_1000_NS8cuda_cub4core6detail5shmemE+24];
	ld.shared.u64 	%rd42, [_ZN6thrust24THRUST_300001_SM_1000_NS8cuda_cub4core6detail5shmemE+32];
	abs.f64 	%fd59, %fd357;
	abs.f64 	%fd60, %fd58;
	setp.lt.f64 	%p200, %fd59, %fd60;
	mov.u64 	%rd344, %rd42;
	mov.f64 	%fd308, %fd58;
	@%p200 bra 	$L__BB6_52;
	setp.lt.f64 	%p201, %fd60, %fd59;
	mov.u64 	%rd344, %rd394;
	mov.f64 	%fd308, %fd357;
	@%p201 bra 	$L__BB6_52;
	setp.lt.s64 	%p202, %rd394, %rd42;
	min.s64 	%rd344, %rd394, %rd42;
	selp.f64 	%fd308, %fd357, %fd58, %p202;
$L__BB6_52:
	ld.shared.f64 	%fd63, [_ZN6thrust24THRUST_300001_SM_1000_NS8cuda_cub4core6detail5shmemE+40];
	ld.shared.u64 	%rd45, [_ZN6thrust24THRUST_300001_SM_1000_NS8cuda_cub4core6detail5shmemE+48];
	abs.f64 	%fd64, %fd308;
	abs.f64 	%fd65, %fd63;
	setp.lt.f64 	%p203, %fd64, %fd65;
	mov.u64 	%rd345, %rd45;
	mov.f64 	%fd309, %fd63;
	@%p203 bra 	$L__BB6_55;
	setp.lt.f64 	%p204, %fd65, %fd64;
	mov.u64 	%rd345, %rd344;
	mov.f64 	%fd309, %fd308;
	@%p204 bra 	$L__BB6_55;
	setp.lt.s64 	%p205, %rd344, %rd45;
	min.s64 	%rd345, %rd344, %rd45;
	selp.f64 	%fd309, %fd308, %fd63, %p205;
$L__BB6_55:
	ld.shared.f64 	%fd68, [_ZN6thrust24THRUST_300001_SM_1000_NS8cuda_cub4core6detail5shmemE+56];
	ld.shared.u64 	%rd48, [_ZN6thrust24THRUST_300001_SM_1000_NS8cuda_cub4core6detail5shmemE+64];
	abs.f64 	%fd69, %fd309;
	abs.f64 	%fd70, %fd68;
	setp.lt.f64 	%p206, %fd69, %fd70;
	mov.u64 	%rd346, %rd48;
	mov.f64 	%fd310, %fd68;
	@%p206 bra 	$L__BB6_58;
	setp.lt.f64 	%p207, %fd70, %fd69;
	mov.u64 	%rd346, %rd345;
	mov.f64 	%fd310, %fd309;
	@%p207 bra 	$L__BB6_58;
	setp.lt.s64 	%p208, %rd345, %rd48;
	min.s64 	%rd346, %rd345, %rd48;
	selp.f64 	%fd310, %fd309, %fd68, %p208;
$L__BB6_58:
	ld.shared.f64 	%fd73, [_ZN6thrust24THRUST_300001_SM_1000_NS8cuda_cub4core6detail5shmemE+72];
	ld.shared.u64 	%rd51, [_ZN6thrust24THRUST_300001_SM_1000_NS8cuda_cub4core6detail5shmemE+80];
	abs.f64 	%fd74, %fd310;
	abs.f64 	%fd75, %fd73;
	setp.lt.f64 	%p209, %fd74, %fd75;
	mov.u64 	%rd347, %rd51;
	mov.f64 	%fd311, %fd73;
	@%p209 bra 	$L__BB6_61;
	setp.lt.f64 	%p210, %fd75, %fd74;
	mov.u64 	%rd347, %rd346;
	mov.f64 	%fd311, %fd310;
	@%p210 bra 	$L__BB6_61;
	setp.lt.s64 	%p211, %rd346, %rd51;
	min.s64 	%rd347, %rd346, %rd51;
	selp.f64 	%fd311, %fd310, %fd73, %p211;
$L__BB6_61:
	ld.shared.f64 	%fd78, [_ZN6thrust24THRUST_300001_SM_1000_NS8cuda_cub4core6detail5shmemE+88];
	ld.shared.u64 	%rd54, [_ZN6thrust24THRUST_300001_SM_1000_NS8cuda_cub4core6detail5shmemE+96];
	abs.f64 	%fd79, %fd311;
	abs.f64 	%fd80, %fd78;
	setp.lt.f64 	%p212, %fd79, %fd80;
	mov.u64 	%rd348, %rd54;
	mov.f64 	%fd312, %fd78;
	@%p212 bra 	$L__BB6_64;
	setp.lt.f64 	%p213, %fd80, %fd79;
	mov.u64 	%rd348, %rd347;
	mov.f64 	%fd312, %fd311;
	@%p213 bra 	$L__BB6_64;
	setp.lt.s64 	%p214, %rd347, %rd54;
	min.s64 	%rd348, %rd347, %rd54;
	selp.f64 	%fd312, %fd311, %fd78, %p214;
$L__BB6_64:
	ld.shared.f64 	%fd83, [_ZN6thrust24THRUST_300001_SM_1000_NS8cuda_cub4core6detail5shmemE+104];
	ld.shared.u64 	%rd57, [_ZN6thrust24THRUST_300001_SM_1000_NS8cuda_cub4core6detail5shmemE+112];
	abs.f64 	%fd84, %fd312;
	abs.f64 	%fd85, %fd83;
	setp.lt.f64 	%p215, %fd84, %fd85;
	mov.u64 	%rd349, %rd57;
	mov.f64 	%fd313, %fd83;
	@%p215 bra 	$L__BB6_67;
	setp.lt.f64 	%p216, %fd85, %fd84;
	mov.u64 	%rd349, %rd348;
	mov.f64 	%fd313, %fd312;
	@%p216 bra 	$L__BB6_67;
	setp.lt.s64 	%p217, %rd348, %rd57;
	min.s64 	%rd349, %rd348, %rd57;
	selp.f64 	%fd313, %fd312, %fd83, %p217;
$L__BB6_67:
	ld.shared.f64 	%fd88, [_ZN6thrust24THRUST_300001_SM_1000_NS8cuda_cub4core6detail5shmemE+120];
	ld.shared.u64 	%rd60, [_ZN6thrust24THRUST_300001_SM_1000_NS8cuda_cub4core6detail5shmemE+128];
	abs.f64 	%fd89, %fd313;
	abs.f64 	%fd90, %fd88;
	setp.lt.f64 	%p218, %fd89, %fd90;
	mov.u64 	%rd394, %rd60;
	mov.f64 	%fd357, %fd88;
	@%p218 bra 	$L__BB6_209;
	setp.lt.f64 	%p219, %fd90, %fd89;
	mov.u64 	%rd394, %rd349;
	mov.f64 	%fd357, %fd313;
	@%p219 bra 	$L__BB6_209;
	setp.lt.s64 	%p220, %rd349, %rd60;
	min.s64 	%rd394, %rd349, %rd60;
	selp.f64 	%fd357, %fd313, %fd88, %p220;
	bra.uni 	$L__BB6_209;
$L__BB6_70:
	// begin inline asm
	mov.u32 %r158, %laneid;
	// end inline asm
	and.b32  	%r179, %r1, 992;
	add.s32 	%r180, %r179, 32;
	setp.gt.s32 	%p127, %r180, %r37;
	not.b32 	%r181, %r179;
	add.s32 	%r182, %r37, %r181;
	selp.b32 	%r177, %r182, 31, %p127;
	mov.b64 	%rd297, %fd301;
	mov.b64 	{%r160, %r165}, %rd297;
	mov.b32 	%r176, 1;
	mov.b32 	%r178, -1;
	// begin inline asm
	shfl.sync.down.b32 %r159, %r160, %r176, %r177, %r178;
	// end inline asm
	// begin inline asm
	shfl.sync.down.b32 %r164, %r165, %r176, %r177, %r178;
	// end inline asm
	mov.b64 	%rd298, {%r159, %r164};
	mov.b64 	%fd92, %rd298;
	mov.b64 	{%r170, %r175}, %rd337;
	// begin inline asm
	shfl.sync.down.b32 %r169, %r170, %r176, %r177, %r178;
	// end inline asm
	// begin inline asm
	shfl.sync.down.b32 %r174, %r175, %r176, %r177, %r178;
	// end inline asm
	mov.b64 	%rd62, {%r169, %r174};
	setp.ge.s32 	%p128, %r158, %r177;
	mov.u64 	%rd350, %rd337;
	mov.f64 	%fd314, %fd301;
	@%p128 bra 	$L__BB6_74;
	abs.f64 	%fd93, %fd301;
	abs.f64 	%fd94, %fd92;
	setp.lt.f64 	%p129, %fd93, %fd94;
	mov.u64 	%rd350, %rd62;
	mov.f64 	%fd314, %fd92;
	@%p129 bra 	$L__BB6_74;
	setp.lt.f64 	%p130, %fd94, %fd93;
	mov.u64 	%rd350, %rd337;
	mov.f64 	%fd314, %fd301;
	@%p130 bra 	$L__BB6_74;
	setp.lt.s64 	%p131, %rd337, %rd62;
	min.s64 	%rd350, %rd337, %rd62;
	selp.f64 	%fd314, %fd301, %fd92, %p131;
$L__BB6_74:
	mov.b64 	%rd299, %fd314;
	mov.b64 	{%r184, %r189}, %rd299;
	mov.b32 	%r200, 2;
	mov.b32 	%r202, -1;
	// begin inline asm
	shfl.sync.down.b32 %r183, %r184, %r200, %r177, %r202;
	// end inline asm
	// begin inline asm
	shfl.sync.down.b32 %r188, %r189, %r200, %r177, %r202;
	// end inline asm
	mov.b64 	%rd300, {%r183, %r188};
	mov.b64 	%fd97, %rd300;
	mov.b64 	{%r194, %r199}, %rd350;
	// begin inline asm
	shfl.sync.down.b32 %r193, %r194, %r200, %r177, %r202;
	// end inline asm
	// begin inline asm
	shfl.sync.down.b32 %r198, %r199, %r200, %r177, %r202;
	// end inline asm
	mov.b64 	%rd65, {%r193, %r198};
	add.s32 	%r203, %r158, 2;
	setp.gt.s32 	%p132, %r203, %r177;
	mov.u64 	%rd351, %rd350;
	mov.f64 	%fd315, %fd314;
	@%p132 bra 	$L__BB6_78;
	abs.f64 	%fd98, %fd314;
	abs.f64 	%fd99, %fd97;
	setp.lt.f64 	%p133, %fd98, %fd99;
	mov.u64 	%rd351, %rd65;
	mov.f64 	%fd315, %fd97;
	@%p133 bra 	$L__BB6_78;
	setp.lt.f64 	%p134, %fd99, %fd98;
	mov.u64 	%rd351, %rd350;
	mov.f64 	%fd315, %fd314;
	@%p134 bra 	$L__BB6_78;
	setp.lt.s64 	%p135, %rd350, %rd65;
	min.s64 	%rd351, %rd350, %rd65;
	selp.f64 	%fd315, %fd314, %fd97, %p135;
$L__BB6_78:
	mov.b64 	%rd301, %fd315;
	mov.b64 	{%r205, %r210}, %rd301;
	mov.b32 	%r221, 4;
	mov.b32 	%r223, -1;
	// begin inline asm
	shfl.sync.down.b32 %r204, %r205, %r221, %r177, %r223;
	// end inline asm
	// begin inline asm
	shfl.sync.down.b32 %r209, %r210, %r221, %r177, %r223;
	// end inline asm
	mov.b64 	%rd302, {%r204, %r209};
	mov.b64 	%fd102, %rd302;
	mov.b64 	{%r215, %r220}, %rd351;
	// begin inline asm
	shfl.sync.down.b32 %r214, %r215, %r221, %r177, %r223;
	// end inline asm
	// begin inline asm
	shfl.sync.down.b32 %r219, %r220, %r221, %r177, %r223;
	// end inline asm
	mov.b64 	%rd68, {%r214, %r219};
	add.s32 	%r224, %r158, 4;
	setp.gt.s32 	%p136, %r224, %r177;
	mov.u64 	%rd352, %rd351;
	mov.f64 	%fd316, %fd315;
	@%p136 bra 	$L__BB6_82;
	abs.f64 	%fd103, %fd315;
	abs.f64 	%fd104, %fd102;
	setp.lt.f64 	%p137, %fd103, %fd104;
	mov.u64 	%rd352, %rd68;
	mov.f64 	%fd316, %fd102;
	@%p137 bra 	$L__BB6_82;
	setp.lt.f64 	%p138, %fd104, %fd103;
	mov.u64 	%rd352, %rd351;
	mov.f64 	%fd316, %fd315;
	@%p138 bra 	$L__BB6_82;
	setp.lt.s64 	%p139, %rd351, %rd68;
	min.s64 	%rd352, %rd351, %rd68;
	selp.f64 	%fd316, %fd315, %fd102, %p139;
$L__BB6_82:
	mov.b64 	%rd303, %fd316;
	mov.b64 	{%r226, %r231}, %rd303;
	mov.b32 	%r242, 8;
	mov.b32 	%r244, -1;
	// begin inline asm
	shfl.sync.down.b32 %r225, %r226, %r242, %r177, %r244;
	// end inline asm
	// begin inline asm
	shfl.sync.down.b32 %r230, %r231, %r242, %r177, %r244;
	// end inline asm
	mov.b64 	%rd304, {%r225, %r230};
	mov.b64 	%fd107, %rd304;
	mov.b64 	{%r236, %r241}, %rd352;
	// begin inline asm
	shfl.sync.down.b32 %r235, %r236, %r242, %r177, %r244;
	// end inline asm
	// begin inline asm
	shfl.sync.down.b32 %r240, %r241, %r242, %r177, %r244;
	// end inline asm
	mov.b64 	%rd71, {%r235, %r240};
	add.s32 	%r245, %r158, 8;
	setp.gt.s32 	%p140, %r245, %r177;
	mov.u64 	%rd353, %rd352;
	mov.f64 	%fd317, %fd316;
	@%p140 bra 	$L__BB6_86;
	abs.f64 	%fd108, %fd316;
	abs.f64 	%fd109, %fd107;
	setp.lt.f64 	%p141, %fd108, %fd109;
	mov.u64 	%rd353, %rd71;
	mov.f64 	%fd317, %fd107;
	@%p141 bra 	$L__BB6_86;
	setp.lt.f64 	%p142, %fd109, %fd108;
	mov.u64 	%rd353, %rd352;
	mov.f64 	%fd317, %fd316;
	@%p142 bra 	$L__BB6_86;
	setp.lt.s64 	%p143, %rd352, %rd71;
	min.s64 	%rd353, %rd352, %rd71;
	selp.f64 	%fd317, %fd316, %fd107, %p143;
$L__BB6_86:
	mov.b64 	%rd305, %fd317;
	mov.b64 	{%r247, %r252}, %rd305;
	mov.b32 	%r263, 16;
	mov.b32 	%r265, -1;
	// begin inline asm
	shfl.sync.down.b32 %r246, %r247, %r263, %r177, %r265;
	// end inline asm
	// begin inline asm
	shfl.sync.down.b32 %r251, %r252, %r263, %r177, %r265;
	// end inline asm
	mov.b64 	%rd306, {%r246, %r251};
	mov.b64 	%fd112, %rd306;
	mov.b64 	{%r257, %r262}, %rd353;
	// begin inline asm
	shfl.sync.down.b32 %r256, %r257, %r263, %r177, %r265;
	// end inline asm
	// begin inline asm
	shfl.sync.down.b32 %r261, %r262, %r263, %r177, %r265;
	// end inline asm
	mov.b64 	%rd74, {%r256, %r261};
	add.s32 	%r266, %r158, 16;
	setp.gt.s32 	%p144, %r266, %r177;
	mov.u64 	%rd394, %rd353;
	mov.f64 	%fd357, %fd317;
	@%p144 bra 	$L__BB6_90;
	abs.f64 	%fd113, %fd317;
	abs.f64 	%fd114, %fd112;
	setp.lt.f64 	%p145, %fd113, %fd114;
	mov.u64 	%rd394, %rd74;
	mov.f64 	%fd357, %fd112;
	@%p145 bra 	$L__BB6_90;
	setp.lt.f64 	%p146, %fd114, %fd113;
	mov.u64 	%rd394, %rd353;
	mov.f64 	%fd357, %fd317;
	@%p146 bra 	$L__BB6_90;
	setp.lt.s64 	%p147, %rd353, %rd74;
	min.s64 	%rd394, %rd353, %rd74;
	selp.f64 	%fd357, %fd317, %fd112, %p147;
$L__BB6_90:
	setp.ne.s32 	%p148, %r158, 0;
	@%p148 bra 	$L__BB6_92;
	shr.u32 	%r267, %r1, 1;
	and.b32  	%r268, %r267, 496;
	mov.u32 	%r269, _ZN6thrust24THRUST_300001_SM_1000_NS8cuda_cub4core6detail5shmemE;
	add.s32 	%r270, %r269, %r268;
	st.shared.f64 	[%r270+8], %fd357;
	st.shared.u64 	[%r270+16], %rd394;
$L__BB6_92:
	bar.sync 	0;
	setp.ne.s32 	%p149, %r1, 0;
	@%p149 bra 	$L__BB6_209;
	setp.lt.s32 	%p150, %r37, 33;
	mov.f64 	%fd319, %fd357;
	mov.u64 	%rd355, %rd394;
	@%p150 bra 	$L__BB6_97;
	ld.shared.f64 	%fd117, [_ZN6thrust24THRUST_300001_SM_1000_NS8cuda_cub4core6detail5shmemE+24];
	ld.shared.u64 	%rd77, [_ZN6thrust24THRUST_300001_SM_1000_NS8cuda_cub4core6detail5shmemE+32];
	abs.f64 	%fd118, %fd357;
	abs.f64 	%fd119, %fd117;
	setp.lt.f64 	%p151, %fd118, %fd119;
	mov.f64 	%fd319, %fd117;
	mov.u64 	%rd355, %rd77;
	@%p151 bra 	$L__BB6_97;
	setp.lt.f64 	%p152, %fd119, %fd118;
	mov.f64 	%fd319, %fd357;
	mov.u64 	%rd355, %rd394;
	@%p152 bra 	$L__BB6_97;
	setp.lt.s64 	%p153, %rd394, %rd77;
	min.s64 	%rd355, %rd394, %rd77;
	selp.f64 	%fd319, %fd357, %fd117, %p153;
$L__BB6_97:
	setp.lt.s32 	%p154, %r37, 65;
	mov.f64 	%fd320, %fd319;
	mov.u64 	%rd356, %rd355;
	@%p154 bra 	$L__BB6_101;
	ld.shared.f64 	%fd122, [_ZN6thrust24THRUST_300001_SM_1000_NS8cuda_cub4core6detail5shmemE+40];
	ld.shared.u64 	%rd80, [_ZN6thrust24THRUST_300001_SM_1000_NS8cuda_cub4core6detail5shmemE+48];
	abs.f64 	%fd123, %fd319;
	abs.f64 	%fd124, %fd122;
	setp.lt.f64 	%p155, %fd123, %fd124;
	mov.f64 	%fd320, %fd122;
	mov.u64 	%rd356, %rd80;
	@%p155 bra 	$L__BB6_101;
	setp.lt.f64 	%p156, %fd124, %fd123;
	mov.f64 	%fd320, %fd319;
	mov.u64 	%rd356, %rd355;
	@%p156 bra 	$L__BB6_101;
	setp.lt.s64 	%p157, %rd355, %rd80;
	min.s64 	%rd356, %rd355, %rd80;
	selp.f64 	%fd320, %fd319, %fd122, %p157;
$L__BB6_101:
	setp.lt.s32 	%p158, %r37, 97;
	mov.f64 	%fd321, %fd320;
	mov.u64 	%rd357, %rd356;
	@%p158 bra 	$L__BB6_105;
	ld.shared.f64 	%fd127, [_ZN6thrust24THRUST_300001_SM_1000_NS8cuda_cub4core6detail5shmemE+56];
	ld.shared.u64 	%rd83, [_ZN6thrust24THRUST_300001_SM_1000_NS8cuda_cub4core6detail5shmemE+64];
	abs.f64 	%fd128, %fd320;
	abs.f64 	%fd129, %fd127;
	setp.lt.f64 	%p159, %fd128, %fd129;
	mov.f64 	%fd321, %fd127;
	mov.u64 	%rd357, %rd83;
	@%p159 bra 	$L__BB6_105;
	setp.lt.f64 	%p160, %fd129, %fd128;
	mov.f64 	%fd321, %fd320;
	mov.u64 	%rd357, %rd356;
	@%p160 bra 	$L__BB6_105;
	setp.lt.s64 	%p161, %rd356, %rd83;
	min.s64 	%rd357, %rd356, %rd83;
	selp.f64 	%fd321, %fd320, %fd127, %p161;
$L__BB6_105:
	setp.lt.s32 	%p162, %r37, 129;
	mov.f64 	%fd322, %fd321;
	mov.u64 	%rd358, %rd357;
	@%p162 bra 	$L__BB6_109;
	ld.shared.f64 	%fd132, [_ZN6thrust24THRUST_300001_SM_1000_NS8cuda_cub4core6detail5shmemE+72];
	ld.shared.u64 	%rd86, [_ZN6thrust24THRUST_300001_SM_1000_NS8cuda_cub4core6detail5shmemE+80];
	abs.f64 	%fd133, %fd321;
	abs.f64 	%fd134, %fd132;
	setp.lt.f64 	%p163, %fd133, %fd134;
	mov.f64 	%fd322, %fd132;
	mov.u64 	%rd358, %rd86;
	@%p163 bra 	$L__BB6_109;
	setp.lt.f64 	%p164, %fd134, %fd133;
	mov.f64 	%fd322, %fd321;
	mov.u64 	%rd358, %rd357;
	@%p164 bra 	$L__BB6_109;
	setp.lt.s64 	%p165, %rd357, %rd86;
	min.s64 	%rd358, %rd357, %rd86;
	selp.f64 	%fd322, %fd321, %fd132, %p165;
$L__BB6_109:
	setp.lt.s32 	%p166, %r37, 161;
	mov.f64 	%fd323, %fd322;
	mov.u64 	%rd359, %rd358;
	@%p166 bra 	$L__BB6_113;
	ld.shared.f64 	%fd137, [_ZN6thrust24THRUST_300001_SM_1000_NS8cuda_cub4core6detail5shmemE+88];
	ld.shared.u64 	%rd89, [_ZN6thrust24THRUST_300001_SM_1000_NS8cuda_cub4core6detail5shmemE+96];
	abs.f64 	%fd138, %fd322;
	abs.f64 	%fd139, %fd137;
	setp.lt.f64 	%p167, %fd138, %fd139;
	mov.f64 	%fd323, %fd137;
	mov.u64 	%rd359, %rd89;
	@%p167 bra 	$L__BB6_113;
	setp.lt.f64 	%p168, %fd139, %fd138;
	mov.f64 	%fd323, %fd322;
	mov.u64 	%rd359, %rd358;
	@%p168 bra 	$L__BB6_113;
	setp.lt.s64 	%p169, %rd358, %rd89;
	min.s64 	%rd359, %rd358, %rd89;
	selp.f64 	%fd323, %fd322, %fd137, %p169;
$L__BB6_113:
	setp.lt.s32 	%p170, %r37, 193;
	mov.f64 	%fd324, %fd323;
	mov.u64 	%rd360, %rd359;
	@%p170 bra 	$L__BB6_117;
	ld.shared.f64 	%fd142, [_ZN6thrust24THRUST_300001_SM_1000_NS8cuda_cub4core6detail5shmemE+104];
	ld.shared.u64 	%rd92, [_ZN6thrust24THRUST_300001_SM_1000_NS8cuda_cub4core6detail5shmemE+112];
	abs.f64 	%fd143, %fd323;
	abs.f64 	%fd144, %fd142;
	setp.lt.f64 	%p171, %fd143, %fd144;
	mov.f64 	%fd324, %fd142;
	mov.u64 	%rd360, %rd92;
	@%p171 bra 	$L__BB6_117;
	setp.lt.f64 	%p172, %fd144, %fd143;
	mov.f64 	%fd324, %fd323;
	mov.u64 	%rd360, %rd359;
	@%p172 bra 	$L__BB6_117;
	setp.lt.s64 	%p173, %rd359, %rd92;
	min.s64 	%rd360, %rd359, %rd92;
	selp.f64 	%fd324, %fd323, %fd142, %p173;
$L__BB6_117:
	setp.lt.s32 	%p174, %r37, 225;
	mov.u64 	%rd394, %rd360;
	mov.f64 	%fd357, %fd324;
	@%p174 bra 	$L__BB6_209;
	ld.shared.f64 	%fd147, [_ZN6thrust24THRUST_300001_SM_1000_NS8cuda_cub4core6detail5shmemE+120];
	ld.shared.u64 	%rd95, [_ZN6thrust24THRUST_300001_SM_1000_NS8cuda_cub4core6detail5shmemE+128];
	abs.f64 	%fd148, %fd324;
	abs.f64 	%fd149, %fd147;
	setp.lt.f64 	%p175, %fd148, %fd149;
	mov.u64 	%rd394, %rd95;
	mov.f64 	%fd357, %fd147;
	@%p175 bra 	$L__BB6_209;
	setp.lt.f64 	%p176, %fd149, %fd148;
	mov.u64 	%rd394, %rd360;
	mov.f64 	%fd357, %fd324;
	@%p176 bra 	$L__BB6_209;
	setp.lt.s64 	%p177, %rd360, %rd95;
	min.s64 	%rd394, %rd360, %rd95;
	selp.f64 	%fd357, %fd324, %fd147, %p177;
	bra.uni 	$L__BB6_209;
$L__BB6_121:
	ld.param.u64 	%rd318, [_ZN6thrust24THRUST_300001_SM_1000_NS8cuda_cub4core6detail13_kernel_agentINS1_8__reduce11ReduceAgentIPN4cuda3std3__45tupleIJdlEEESC_SB_iNS1_9__extrema9arg_max_fIdl7CompareEEEEJSC_SC_iSG_EEEvDpT0__param_0];
	mov.u32 	%r16, %tid.x;
	mul.wide.u32 	%rd208, %r16, 16;
	add.s64 	%rd189, %rd318, %rd208;
	// begin inline asm
	ld.global.nc.u64 %rd188, [%rd189];
	// end inline asm
	add.s64 	%rd191, %rd189, 8;
	// begin inline asm
	ld.global.nc.u64 %rd190, [%rd191];
	// end inline asm
	mov.b64 	%fd151, %rd188;
	add.s64 	%rd193, %rd189, 4096;
	// begin inline asm
	ld.global.nc.u64 %rd192, [%rd193];
	// end inline asm
	add.s64 	%rd195, %rd189, 4104;
	// begin inline asm
	ld.global.nc.u64 %rd361, [%rd195];
	// end inline asm
	mov.b64 	%fd325, %rd192;
	add.s64 	%rd197, %rd189, 8192;
	// begin inline asm
	ld.global.nc.u64 %rd196, [%rd197];
	// end inline asm
	add.s64 	%rd199, %rd189, 8200;
	// begin inline asm
	ld.global.nc.u64 %rd362, [%rd199];
	// end inline asm
	mov.b64 	%fd326, %rd196;
	add.s64 	%rd201, %rd189, 12288;
	// begin inline asm
	ld.global.nc.u64 %rd200, [%rd201];
	// end inline asm
	add.s64 	%rd203, %rd189, 12296;
	// begin inline asm
	ld.global.nc.u64 %rd363, [%rd203];
	// end inline asm
	mov.b64 	%fd327, %rd200;
	add.s64 	%rd205, %rd189, 16384;
	// begin inline asm
	ld.global.nc.u64 %rd204, [%rd205];
	// end inline asm
	add.s64 	%rd207, %rd189, 16392;
	// begin inline asm
	ld.global.nc.u64 %rd381, [%rd207];
	// end inline asm
	mov.b64 	%fd344, %rd204;
	abs.f64 	%fd156, %fd151;
	abs.f64 	%fd157, %fd325;
	setp.lt.f64 	%p3, %fd156, %fd157;
	@%p3 bra 	$L__BB6_123;
	setp.lt.f64 	%p4, %fd157, %fd156;
	setp.lt.s64 	%p5, %rd190, %rd361;
	or.pred  	%p6, %p4, %p5;
	selp.b64 	%rd361, %rd190, %rd361, %p6;
	selp.f64 	%fd325, %fd151, %fd325, %p6;
$L__BB6_123:
	abs.f64 	%fd160, %fd325;
	abs.f64 	%fd161, %fd326;
	setp.lt.f64 	%p7, %fd160, %fd161;
	@%p7 bra 	$L__BB6_125;
	setp.lt.f64 	%p8, %fd161, %fd160;
	setp.lt.s64 	%p9, %rd361, %rd362;
	or.pred  	%p10, %p8, %p9;
	selp.b64 	%rd362, %rd361, %rd362, %p10;
	selp.f64 	%fd326, %fd325, %fd326, %p10;
$L__BB6_125:
	abs.f64 	%fd164, %fd326;
	abs.f64 	%fd165, %fd327;
	setp.lt.f64 	%p11, %fd164, %fd165;
	@%p11 bra 	$L__BB6_127;
	setp.lt.f64 	%p12, %fd165, %fd164;
	setp.lt.s64 	%p13, %rd362, %rd363;
	or.pred  	%p14, %p12, %p13;
	selp.b64 	%rd363, %rd362, %rd363, %p14;
	selp.f64 	%fd327, %fd326, %fd327, %p14;
$L__BB6_127:
	abs.f64 	%fd168, %fd327;
	abs.f64 	%fd169, %fd344;
	setp.lt.f64 	%p15, %fd168, %fd169;
	@%p15 bra 	$L__BB6_129;
	setp.lt.f64 	%p16, %fd169, %fd168;
	setp.lt.s64 	%p17, %rd363, %rd381;
	or.pred  	%p18, %p16, %p17;
	selp.b64 	%rd381, %rd363, %rd381, %p18;
	selp.f64 	%fd344, %fd327, %fd344, %p18;
$L__BB6_129:
	setp.lt.u32 	%p19, %r37, 2560;
	mov.b32 	%r383, 1280;
	@%p19 bra 	$L__BB6_142;
	mov.b32 	%r382, 1280;
	mov.f64 	%fd329, %fd344;
	mov.u64 	%rd365, %rd381;
$L__BB6_131:
	ld.param.u64 	%rd319, [_ZN6thrust24THRUST_300001_SM_1000_NS8cuda_cub4core6detail13_kernel_agentINS1_8__reduce11ReduceAgentIPN4cuda3std3__45tupleIJdlEEESC_SB_iNS1_9__extrema9arg_max_fIdl7CompareEEEEJSC_SC_iSG_EEEvDpT0__param_0];
	add.s32 	%r40, %r382, %r16;
	mul.wide.u32 	%rd229, %r40, 16;
	add.s64 	%rd210, %rd319, %rd229;
	// begin inline asm
	ld.global.nc.u64 %rd209, [%rd210];
	// end inline asm
	add.s64 	%rd212, %rd210, 8;
	// begin inline asm
	ld.global.nc.u64 %rd366, [%rd212];
	// end inline asm
	mov.b64 	%fd330, %rd209;
	add.s64 	%rd214, %rd210, 4096;
	// begin inline asm
	ld.global.nc.u64 %rd213, [%rd214];
	// end inline asm
	add.s64 	%rd216, %rd210, 4104;
	// begin inline asm
	ld.global.nc.u64 %rd367, [%rd216];
	// end inline asm
	mov.b64 	%fd331, %rd213;
	add.s64 	%rd218, %rd210, 8192;
	// begin inline asm
	ld.global.nc.u64 %rd217, [%rd218];
	// end inline asm
	add.s64 	%rd220, %rd210, 8200;
	// begin inline asm
	ld.global.nc.u64 %rd368, [%rd220];
	// end inline asm
	mov.b64 	%fd332, %rd217;
	add.s64 	%rd222, %rd210, 12288;
	// begin inline asm
	ld.global.nc.u64 %rd221, [%rd222];
	// end inline asm
	add.s64 	%rd224, %rd210, 12296;
	// begin inline asm
	ld.global.nc.u64 %rd369, [%rd224];
	// end inline asm
	mov.b64 	%fd333, %rd221;
	add.s64 	%rd226, %rd210, 16384;
	// begin inline asm
	ld.global.nc.u64 %rd225, [%rd226];
	// end inline asm
	add.s64 	%rd228, %rd210, 16392;
	// begin inline asm
	ld.global.nc.u64 %rd381, [%rd228];
	// end inline asm
	mov.b64 	%fd344, %rd225;
	abs.f64 	%fd178, %fd329;
	abs.f64 	%fd179, %fd330;
	setp.lt.f64 	%p20, %fd178, %fd179;
	@%p20 bra 	$L__BB6_133;
	setp.lt.f64 	%p21, %fd179, %fd178;
	setp.lt.s64 	%p22, %rd365, %rd366;
	or.pred  	%p23, %p21, %p22;
	selp.b64 	%rd366, %rd365, %rd366, %p23;
	selp.f64 	%fd330, %fd329, %fd330, %p23;
$L__BB6_133:
	abs.f64 	%fd182, %fd330;
	abs.f64 	%fd183, %fd331;
	setp.lt.f64 	%p24, %fd182, %fd183;
	@%p24 bra 	$L__BB6_135;
	setp.lt.f64 	%p25, %fd183, %fd182;
	setp.lt.s64 	%p26, %rd366, %rd367;
	or.pred  	%p27, %p25, %p26;
	selp.b64 	%rd367, %rd366, %rd367, %p27;
	selp.f64 	%fd331, %fd330, %fd331, %p27;
$L__BB6_135:
	abs.f64 	%fd186, %fd331;
	abs.f64 	%fd187, %fd332;
	setp.lt.f64 	%p28, %fd186, %fd187;
	@%p28 bra 	$L__BB6_137;
	setp.lt.f64 	%p29, %fd187, %fd186;
	setp.lt.s64 	%p30, %rd367, %rd368;
	or.pred  	%p31, %p29, %p30;
	selp.b64 	%rd368, %rd367, %rd368, %p31;
	selp.f64 	%fd332, %fd331, %fd332, %p31;
$L__BB6_137:
	abs.f64 	%fd190, %fd332;
	abs.f64 	%fd191, %fd333;
	setp.lt.f64 	%p32, %fd190, %fd191;
	@%p32 bra 	$L__BB6_139;
	setp.lt.f64 	%p33, %fd191, %fd190;
	setp.lt.s64 	%p34, %rd368, %rd369;
	or.pred  	%p35, %p33, %p34;
	selp.b64 	%rd369, %rd368, %rd369, %p35;
	selp.f64 	%fd333, %fd332, %fd333, %p35;
$L__BB6_139:
	abs.f64 	%fd194, %fd333;
	abs.f64 	%fd195, %fd344;
	setp.lt.f64 	%p36, %fd194, %fd195;
	@%p36 bra 	$L__BB6_141;
	setp.lt.f64 	%p37, %fd195, %fd194;
	setp.lt.s64 	%p38, %rd369, %rd381;
	or.pred  	%p39, %p37, %p38;
	selp.b64 	%rd381, %rd369, %rd381, %p39;
	selp.f64 	%fd344, %fd333, %fd344, %p39;
$L__BB6_141:
	add.s32 	%r383, %r382, 1280;
	add.s32 	%r41, %r382, 2560;
	setp.le.s32 	%p40, %r41, %r37;
	mov.u32 	%r382, %r383;
	mov.f64 	%fd329, %fd344;
	mov.u64 	%rd365, %rd381;
	@%p40 bra 	$L__BB6_131;
$L__BB6_142:
	setp.le.s32 	%p41, %r37, %r383;
	@%p41 bra 	$L__BB6_165;
	sub.s32 	%r20, %r37, %r383;
	setp.ge.s32 	%p42, %r16, %r20;
	@%p42 bra 	$L__BB6_165;
	not.b32 	%r42, %r16;
	add.s32 	%r43, %r37, %r42;
	sub.s32 	%r21, %r43, %r383;
	and.b32  	%r44, %r21, 768;
	setp.eq.s32 	%p43, %r44, 768;
	mov.u32 	%r387, %r16;
	@%p43 bra 	$L__BB6_150;
	add.s32 	%r385, %r16, %r383;
	shr.u32 	%r45, %r21, 8;
	add.s32 	%r46, %r45, 1;
	and.b32  	%r47, %r46, 3;
	neg.s32 	%r384, %r47;
	mov.u32 	%r387, %r16;
$L__BB6_146:
	.pragma "nounroll";
	mov.u64 	%rd127, %rd381;
	mov.f64 	%fd199, %fd344;
	ld.param.u64 	%rd320, [_ZN6thrust24THRUST_300001_SM_1000_NS8cuda_cub4core6detail13_kernel_agentINS1_8__reduce11ReduceAgentIPN4cuda3std3__45tupleIJdlEEESC_SB_iNS1_9__extrema9arg_max_fIdl7CompareEEEEJSC_SC_iSG_EEEvDpT0__param_0];
	mul.wide.u32 	%rd235, %r385, 16;
	add.s64 	%rd232, %rd320, %rd235;
	// begin inline asm
	ld.global.nc.u64 %rd231, [%rd232];
	// end inline asm
	add.s64 	%rd234, %rd232, 8;
	// begin inline asm
	ld.global.nc.u64 %rd233, [%rd234];
	// end inline asm
	mov.b64 	%fd200, %rd231;
	abs.f64 	%fd201, %fd199;
	abs.f64 	%fd202, %fd200;
	setp.lt.f64 	%p44, %fd201, %fd202;
	mov.f64 	%fd344, %fd200;
	mov.u64 	%rd381, %rd233;
	@%p44 bra 	$L__BB6_149;
	setp.lt.f64 	%p45, %fd202, %fd201;
	mov.f64 	%fd344, %fd199;
	mov.u64 	%rd381, %rd127;
	@%p45 bra 	$L__BB6_149;
	setp.lt.s64 	%p46, %rd127, %rd233;
	selp.f64 	%fd344, %fd199, %fd200, %p46;
	min.s64 	%rd381, %rd127, %rd233;
$L__BB6_149:
	add.s32 	%r387, %r387, 256;
	add.s32 	%r385, %r385, 256;
	add.s32 	%r384, %r384, 1;
	setp.ne.s32 	%p47, %r384, 0;
	@%p47 bra 	$L__BB6_146;
$L__BB6_150:
	setp.lt.u32 	%p48, %r21, 768;
	@%p48 bra 	$L__BB6_165;
	ld.param.u64 	%rd321, [_ZN6thrust24THRUST_300001_SM_1000_NS8cuda_cub4core6detail13_kernel_agentINS1_8__reduce11ReduceAgentIPN4cuda3std3__45tupleIJdlEEESC_SB_iNS1_9__extrema9arg_max_fIdl7CompareEEEEJSC_SC_iSG_EEEvDpT0__param_0];
	cvt.u64.u32 	%rd236, %r387;
	cvt.u64.u32 	%rd237, %r383;
	add.s64 	%rd238, %rd236, %rd237;
	shl.b64 	%rd239, %rd238, 4;
	add.s64 	%rd240, %rd239, %rd321;
	add.s64 	%rd376, %rd240, 12296;
	add.s32 	%r388, %r387, %r383;
$L__BB6_152:
	ld.param.u64 	%rd322, [_ZN6thrust24THRUST_300001_SM_1000_NS8cuda_cub4core6detail13_kernel_agentINS1_8__reduce11ReduceAgentIPN4cuda3std3__45tupleIJdlEEESC_SB_iNS1_9__extrema9arg_max_fIdl7CompareEEEEJSC_SC_iSG_EEEvDpT0__param_0];
	mul.wide.u32 	%rd245, %r388, 16;
	add.s64 	%rd242, %rd322, %rd245;
	// begin inline asm
	ld.global.nc.u64 %rd241, [%rd242];
	// end inline asm
	add.s64 	%rd244, %rd242, 8;
	// begin inline asm
	ld.global.nc.u64 %rd243, [%rd244];
	// end inline asm
	mov.b64 	%fd208, %rd241;
	abs.f64 	%fd209, %fd344;
	abs.f64 	%fd210, %fd208;
	setp.lt.f64 	%p49, %fd209, %fd210;
	mov.f64 	%fd341, %fd208;
	mov.u64 	%rd378, %rd243;
	@%p49 bra 	$L__BB6_155;
	setp.lt.f64 	%p50, %fd210, %fd209;
	mov.f64 	%fd341, %fd344;
	mov.u64 	%rd378, %rd381;
	@%p50 bra 	$L__BB6_155;
	setp.lt.s64 	%p51, %rd381, %rd243;
	selp.f64 	%fd341, %fd344, %fd208, %p51;
	min.s64 	%rd378, %rd381, %rd243;
$L__BB6_155:
	add.s64 	%rd247, %rd376, -8200;
	// begin inline asm
	ld.global.nc.u64 %rd246, [%rd247];
	// end inline asm
	add.s64 	%rd249, %rd376, -8192;
	// begin inline asm
	ld.global.nc.u64 %rd248, [%rd249];
	// end inline asm
	mov.b64 	%fd213, %rd246;
	abs.f64 	%fd214, %fd341;
	abs.f64 	%fd215, %fd213;
	setp.lt.f64 	%p52, %fd214, %fd215;
	mov.f64 	%fd342, %fd213;
	mov.u64 	%rd379, %rd248;
	@%p52 bra 	$L__BB6_158;
	setp.lt.f64 	%p53, %fd215, %fd214;
	mov.f64 	%fd342, %fd341;
	mov.u64 	%rd379, %rd378;
	@%p53 bra 	$L__BB6_158;
	setp.lt.s64 	%p54, %rd378, %rd248;
	selp.f64 	%fd342, %fd341, %fd213, %p54;
	min.s64 	%rd379, %rd378, %rd248;
$L__BB6_158:
	add.s64 	%rd251, %rd376, -4104;
	// begin inline asm
	ld.global.nc.u64 %rd250, [%rd251];
	// end inline asm
	add.s64 	%rd253, %rd376, -4096;
	// begin inline asm
	ld.global.nc.u64 %rd252, [%rd253];
	// end inline asm
	mov.b64 	%fd218, %rd250;
	abs.f64 	%fd219, %fd342;
	abs.f64 	%fd220, %fd218;
	setp.lt.f64 	%p55, %fd219, %fd220;
	mov.f64 	%fd343, %fd218;
	mov.u64 	%rd380, %rd252;
	@%p55 bra 	$L__BB6_161;
	setp.lt.f64 	%p56, %fd220, %fd219;
	mov.f64 	%fd343, %fd342;
	mov.u64 	%rd380, %rd379;
	@%p56 bra 	$L__BB6_161;
	setp.lt.s64 	%p57, %rd379, %rd252;
	selp.f64 	%fd343, %fd342, %fd218, %p57;
	min.s64 	%rd380, %rd379, %rd252;
$L__BB6_161:
	add.s64 	%rd255, %rd376, -8;
	// begin inline asm
	ld.global.nc.u64 %rd254, [%rd255];
	// end inline asm
	// begin inline asm
	ld.global.nc.u64 %rd256, [%rd376];
	// end inline asm
	mov.b64 	%fd223, %rd254;
	abs.f64 	%fd224, %fd343;
	abs.f64 	%fd225, %fd223;
	setp.lt.f64 	%p58, %fd224, %fd225;
	mov.f64 	%fd344, %fd223;
	mov.u64 	%rd381, %rd256;
	@%p58 bra 	$L__BB6_164;
	setp.lt.f64 	%p59, %fd225, %fd224;
	mov.f64 	%fd344, %fd343;
	mov.u64 	%rd381, %rd380;
	@%p59 bra 	$L__BB6_164;
	setp.lt.s64 	%p60, %rd380, %rd256;
	selp.f64 	%fd344, %fd343, %fd223, %p60;
	min.s64 	%rd381, %rd380, %rd256;
$L__BB6_164:
	add.s32 	%r387, %r387, 1024;
	add.s64 	%rd376, %rd376, 16384;
	add.s32 	%r388, %r388, 1024;
	setp.lt.s32 	%p61, %r387, %r20;
	@%p61 bra 	$L__BB6_152;
$L__BB6_165:
	// begin inline asm
	mov.u32 %r48, %laneid;
	// end inline asm
	mov.b64 	%rd258, %fd344;
	mov.b64 	{%r50, %r55}, %rd258;
	mov.b32 	%r66, 1;
	mov.b32 	%r67, 31;
	mov.b32 	%r68, -1;
	// begin inline asm
	shfl.sync.down.b32 %r49, %r50, %r66, %r67, %r68;
	// end inline asm
	// begin inline asm
	shfl.sync.down.b32 %r54, %r55, %r66, %r67, %r68;
	// end inline asm
	mov.b64 	%rd259, {%r49, %r54};
	mov.b64 	%fd229, %rd259;
	mov.b64 	{%r60, %r65}, %rd381;
	// begin inline asm
	shfl.sync.down.b32 %r59, %r60, %r66, %r67, %r68;
	// end inline asm
	// begin inline asm
	shfl.sync.down.b32 %r64, %r65, %r66, %r67, %r68;
	// end inline asm
	mov.b64 	%rd150, {%r59, %r64};
	setp.gt.s32 	%p62, %r48, 30;
	mov.f64 	%fd346, %fd344;
	mov.u64 	%rd383, %rd381;
	@%p62 bra 	$L__BB6_169;
	abs.f64 	%fd230, %fd344;
	abs.f64 	%fd231, %fd229;
	setp.lt.f64 	%p63, %fd230, %fd231;
	mov.f64 	%fd346, %fd229;
	mov.u64 	%rd383, %rd150;
	@%p63 bra 	$L__BB6_169;
	setp.lt.f64 	%p64, %fd231, %fd230;
	mov.f64 	%fd346, %fd344;
	mov.u64 	%rd383, %rd381;
	@%p64 bra 	$L__BB6_169;
	setp.lt.s64 	%p65, %rd381, %rd150;
	selp.f64 	%fd346, %fd344, %fd229, %p65;
	min.s64 	%rd383, %rd381, %rd150;
$L__BB6_169:
	mov.b64 	%rd260, %fd346;
	mov.b64 	{%r70, %r75}, %rd260;
	mov.b32 	%r86, 2;
	mov.b32 	%r87, 31;
	mov.b32 	%r88, -1;
	// begin inline asm
	shfl.sync.down.b32 %r69, %r70, %r86, %r87, %r88;
	// end inline asm
	// begin inline asm
	shfl.sync.down.b32 %r74, %r75, %r86, %r87, %r88;
	// end inline asm
	mov.b64 	%rd261, {%r69, %r74};
	mov.b64 	%fd234, %rd261;
	mov.b64 	{%r80, %r85}, %rd383;
	// begin inline asm
	shfl.sync.down.b32 %r79, %r80, %r86, %r87, %r88;
	// end inline asm
	// begin inline asm
	shfl.sync.down.b32 %r84, %r85, %r86, %r87, %r88;
	// end inline asm
	mov.b64 	%rd153, {%r79, %r84};
	setp.gt.s32 	%p66, %r48, 29;
	mov.f64 	%fd347, %fd346;
	mov.u64 	%rd384, %rd383;
	@%p66 bra 	$L__BB6_173;
	abs.f64 	%fd235, %fd346;
	abs.f64 	%fd236, %fd234;
	setp.lt.f64 	%p67, %fd235, %fd236;
	mov.f64 	%fd347, %fd234;
	mov.u64 	%rd384, %rd153;
	@%p67 bra 	$L__BB6_173;
	setp.lt.f64 	%p68, %fd236, %fd235;
	mov.f64 	%fd347, %fd346;
	mov.u64 	%rd384, %rd383;
	@%p68 bra 	$L__BB6_173;
	setp.lt.s64 	%p69, %rd383, %rd153;
	selp.f64 	%fd347, %fd346, %fd234, %p69;
	min.s64 	%rd384, %rd383, %rd153;
$L__BB6_173:
	mov.b64 	%rd262, %fd347;
	mov.b64 	{%r90, %r95}, %rd262;
	mov.b32 	%r106, 4;
	mov.b32 	%r107, 31;
	mov.b32 	%r108, -1;
	// begin inline asm
	shfl.sync.down.b32 %r89, %r90, %r106, %r107, %r108;
	// end inline asm
	// begin inline asm
	shfl.sync.down.b32 %r94, %r95, %r106, %r107, %r108;
	// end inline asm
	mov.b64 	%rd263, {%r89, %r94};
	mov.b64 	%fd239, %rd263;
	mov.b64 	{%r100, %r105}, %rd384;
	// begin inline asm
	shfl.sync.down.b32 %r99, %r100, %r106, %r107, %r108;
	// end inline asm
	// begin inline asm
	shfl.sync.down.b32 %r104, %r105, %r106, %r107, %r108;
	// end inline asm
	mov.b64 	%rd156, {%r99, %r104};
	setp.gt.s32 	%p70, %r48, 27;
	mov.f64 	%fd348, %fd347;
	mov.u64 	%rd385, %rd384;
	@%p70 bra 	$L__BB6_177;
	abs.f64 	%fd240, %fd347;
	abs.f64 	%fd241, %fd239;
	setp.lt.f64 	%p71, %fd240, %fd241;
	mov.f64 	%fd348, %fd239;
	mov.u64 	%rd385, %rd156;
	@%p71 bra 	$L__BB6_177;
	setp.lt.f64 	%p72, %fd241, %fd240;
	mov.f64 	%fd348, %fd347;
	mov.u64 	%rd385, %rd384;
	@%p72 bra 	$L__BB6_177;
	setp.lt.s64 	%p73, %rd384, %rd156;
	selp.f64 	%fd348, %fd347, %fd239, %p73;
	min.s64 	%rd385, %rd384, %rd156;
$L__BB6_177:
	mov.b64 	%rd264, %fd348;
	mov.b64 	{%r110, %r115}, %rd264;
	mov.b32 	%r126, 8;
	mov.b32 	%r127, 31;
	mov.b32 	%r128, -1;
	// begin inline asm
	shfl.sync.down.b32 %r109, %r110, %r126, %r127, %r128;
	// end inline asm
	// begin inline asm
	shfl.sync.down.b32 %r114, %r115, %r126, %r127, %r128;
	// end inline asm
	mov.b64 	%rd265, {%r109, %r114};
	mov.b64 	%fd244, %rd265;
	mov.b64 	{%r120, %r125}, %rd385;
	// begin inline asm
	shfl.sync.down.b32 %r119, %r120, %r126, %r127, %r128;
	// end inline asm
	// begin inline asm
	shfl.sync.down.b32 %r124, %r125, %r126, %r127, %r128;
	// end inline asm
	mov.b64 	%rd159, {%r119, %r124};
	setp.gt.s32 	%p74, %r48, 23;
	mov.f64 	%fd349, %fd348;
	mov.u64 	%rd386, %rd385;
	@%p74 bra 	$L__BB6_181;
	abs.f64 	%fd245, %fd348;
	abs.f64 	%fd246, %fd244;
	setp.lt.f64 	%p75, %fd245, %fd246;
	mov.f64 	%fd349, %fd244;
	mov.u64 	%rd386, %rd159;
	@%p75 bra 	$L__BB6_181;
	setp.lt.f64 	%p76, %fd246, %fd245;
	mov.f64 	%fd349, %fd348;
	mov.u64 	%rd386, %rd385;
	@%p76 bra 	$L__BB6_181;
	setp.lt.s64 	%p77, %rd385, %rd159;
	selp.f64 	%fd349, %fd348, %fd244, %p77;
	min.s64 	%rd386, %rd385, %rd159;
$L__BB6_181:
	mov.b64 	%rd266, %fd349;
	mov.b64 	{%r130, %r135}, %rd266;
	mov.b32 	%r146, 16;
	mov.b32 	%r147, 31;
	mov.b32 	%r148, -1;
	// begin inline asm
	shfl.sync.down.b32 %r129, %r130, %r146, %r147, %r148;
	// end inline asm
	// begin inline asm
	shfl.sync.down.b32 %r134, %r135, %r146, %r147, %r148;
	// end inline asm
	mov.b64 	%rd267, {%r129, %r134};
	mov.b64 	%fd249, %rd267;
	mov.b64 	{%r140, %r145}, %rd386;
	// begin inline asm
	shfl.sync.down.b32 %r139, %r140, %r146, %r147, %r148;
	// end inline asm
	// begin inline asm
	shfl.sync.down.b32 %r144, %r145, %r146, %r147, %r148;
	// end inline asm
	mov.b64 	%rd162, {%r139, %r144};
	setp.gt.s32 	%p78, %r48, 15;
	mov.f64 	%fd357, %fd349;
	mov.u64 	%rd394, %rd386;
	@%p78 bra 	$L__BB6_185;
	abs.f64 	%fd250, %fd349;
	abs.f64 	%fd251, %fd249;
	setp.lt.f64 	%p79, %fd250, %fd251;
	mov.f64 	%fd357, %fd249;
	mov.u64 	%rd394, %rd162;
	@%p79 bra 	$L__BB6_185;
	setp.lt.f64 	%p80, %fd251, %fd250;
	mov.f64 	%fd357, %fd349;
	mov.u64 	%rd394, %rd386;
	@%p80 bra 	$L__BB6_185;
	setp.lt.s64 	%p81, %rd386, %rd162;
	selp.f64 	%fd357, %fd349, %fd249, %p81;
	min.s64 	%rd394, %rd386, %rd162;
$L__BB6_185:
	setp.ne.s32 	%p82, %r48, 0;
	@%p82 bra 	$L__BB6_187;
	shr.u32 	%r149, %r16, 1;
	and.b32  	%r150, %r149, 496;
	mov.u32 	%r151, _ZN6thrust24THRUST_300001_SM_1000_NS8cuda_cub4core6detail5shmemE;
	add.s32 	%r152, %r151, %r150;
	st.shared.f64 	[%r152+8], %fd357;
	st.shared.u64 	[%r152+16], %rd394;
$L__BB6_187:
	bar.sync 	0;
	setp.ne.s32 	%p83, %r16, 0;
	@%p83 bra 	$L__BB6_209;
	ld.shared.f64 	%fd254, [_ZN6thrust24THRUST_300001_SM_1000_NS8cuda_cub4core6detail5shmemE+24];
	ld.shared.u64 	%rd165, [_ZN6thrust24THRUST_300001_SM_1000_NS8cuda_cub4core6detail5shmemE+32];
	abs.f64 	%fd255, %fd357;
	abs.f64 	%fd256, %fd254;
	setp.lt.f64 	%p84, %fd255, %fd256;
	mov.f64 	%fd351, %fd254;
	mov.u64 	%rd388, %rd165;
	@%p84 bra 	$L__BB6_191;
	setp.lt.f64 	%p85, %fd256, %fd255;
	mov.f64 	%fd351, %fd357;
	mov.u64 	%rd388, %rd394;
	@%p85 bra 	$L__BB6_191;
	setp.lt.s64 	%p86, %rd394, %rd165;
	selp.f64 	%fd351, %fd357, %fd254, %p86;
	min.s64 	%rd388, %rd394, %rd165;
$L__BB6_191:
	ld.shared.f64 	%fd259, [_ZN6thrust24THRUST_300001_SM_1000_NS8cuda_cub4core6detail5shmemE+40];
	ld.shared.u64 	%rd168, [_ZN6thrust24THRUST_300001_SM_1000_NS8cuda_cub4core6detail5shmemE+48];
	abs.f64 	%fd260, %fd351;
	abs.f64 	%fd261, %fd259;
	setp.lt.f64 	%p87, %fd260, %fd261;
	mov.f64 	%fd352, %fd259;
	mov.u64 	%rd389, %rd168;
	@%p87 bra 	$L__BB6_194;
	setp.lt.f64 	%p88, %fd261, %fd260;
	mov.f64 	%fd352, %fd351;
	mov.u64 	%rd389, %rd388;
	@%p88 bra 	$L__BB6_194;
	setp.lt.s64 	%p89, %rd388, %rd168;
	selp.f64 	%fd352, %fd351, %fd259, %p89;
	min.s64 	%rd389, %rd388, %rd168;
$L__BB6_194:
	ld.shared.f64 	%fd264, [_ZN6thrust24THRUST_300001_SM_1000_NS8cuda_cub4core6detail5shmemE+56];
	ld.shared.u64 	%rd171, [_ZN6thrust24THRUST_300001_SM_1000_NS8cuda_cub4core6detail5shmemE+64];
	abs.f64 	%fd265, %fd352;
	abs.f64 	%fd266, %fd264;
	setp.lt.f64 	%p90, %fd265, %fd266;
	mov.f64 	%fd353, %fd264;
	mov.u64 	%rd390, %rd171;
	@%p90 bra 	$L__BB6_197;
	setp.lt.f64 	%p91, %fd266, %fd265;
	mov.f64 	%fd353, %fd352;
	mov.u64 	%rd390, %rd389;
	@%p91 bra 	$L__BB6_197;
	setp.lt.s64 	%p92, %rd389, %rd171;
	selp.f64 	%fd353, %fd352, %fd264, %p92;
	min.s64 	%rd390, %rd389, %rd171;
$L__BB6_197:
	ld.shared.f64 	%fd269, [_ZN6thrust24THRUST_300001_SM_1000_NS8cuda_cub4core6detail5shmemE+72];
	ld.shared.u64 	%rd174, [_ZN6thrust24THRUST_300001_SM_1000_NS8cuda_cub4core6detail5shmemE+80];
	abs.f64 	%fd270, %fd353;
	abs.f64 	%fd271, %fd269;
	setp.lt.f64 	%p93, %fd270, %fd271;
	mov.f64 	%fd354, %fd269;
	mov.u64 	%rd391, %rd174;
	@%p93 bra 	$L__BB6_200;
	setp.lt.f64 	%p94, %fd271, %fd270;
	mov.f64 	%fd354, %fd353;
	mov.u64 	%rd391, %rd390;
	@%p94 bra 	$L__BB6_200;
	setp.lt.s64 	%p95, %rd390, %rd174;
	selp.f64 	%fd354, %fd353, %fd269, %p95;
	min.s64 	%rd391, %rd390, %rd174;
$L__BB6_200:
	ld.shared.f64 	%fd274, [_ZN6thrust24THRUST_300001_SM_1000_NS8cuda_cub4core6detail5shmemE+88];
	ld.shared.u64 	%rd177, [_ZN6thrust24THRUST_300001_SM_1000_NS8cuda_cub4core6detail5shmemE+96];
	abs.f64 	%fd275, %fd354;
	abs.f64 	%fd276, %fd274;
	setp.lt.f64 	%p96, %fd275, %fd276;
	mov.f64 	%fd355, %fd274;
	mov.u64 	%rd392, %rd177;
	@%p96 bra 	$L__BB6_203;
	setp.lt.f64 	%p97, %fd276, %fd275;
	mov.f64 	%fd355, %fd354;
	mov.u64 	%rd392, %rd391;
	@%p97 bra 	$L__BB6_203;
	setp.lt.s64 	%p98, %rd391, %rd177;
	selp.f64 	%fd355, %fd354, %fd274, %p98;
	min.s64 	%rd392, %rd391, %rd177;
$L__BB6_203:
	ld.shared.f64 	%fd279, [_ZN6thrust24THRUST_300001_SM_1000_NS8cuda_cub4core6detail5shmemE+104];
	ld.shared.u64 	%rd180, [_ZN6thrust24THRUST_300001_SM_1000_NS8cuda_cub4core6detail5shmemE+112];
	abs.f64 	%fd280, %fd355;
	abs.f64 	%fd281, %fd279;
	setp.lt.f64 	%p99, %fd280, %fd281;
	mov.f64 	%fd356, %fd279;
	mov.u64 	%rd393, %rd180;
	@%p99 bra 	$L__BB6_206;
	setp.lt.f64 	%p100, %fd281, %fd280;
	mov.f64 	%fd356, %fd355;
	mov.u64 	%rd393, %rd392;
	@%p100 bra 	$L__BB6_206;
	setp.lt.s64 	%p101, %rd392, %rd180;
	selp.f64 	%fd356, %fd355, %fd279, %p101;
	min.s64 	%rd393, %rd392, %rd180;
$L__BB6_206:
	ld.shared.f64 	%fd284, [_ZN6thrust24THRUST_300001_SM_1000_NS8cuda_cub4core6detail5shmemE+120];
	ld.shared.u64 	%rd183, [_ZN6thrust24THRUST_300001_SM_1000_NS8cuda_cub4core6detail5shmemE+128];
	abs.f64 	%fd285, %fd356;
	abs.f64 	%fd286, %fd284;
	setp.lt.f64 	%p102, %fd285, %fd286;
	mov.u64 	%rd394, %rd183;
	mov.f64 	%fd357, %fd284;
	@%p102 bra 	$L__BB6_209;
	setp.lt.f64 	%p103, %fd286, %fd285;
	mov.u64 	%rd394, %rd393;
	mov.f64 	%fd357, %fd356;
	@%p103 bra 	$L__BB6_209;
	setp.lt.s64 	%p104, %rd393, %rd183;
	selp.f64 	%fd357, %fd356, %fd284, %p104;
	min.s64 	%rd394, %rd393, %rd183;
$L__BB6_209:
	mov.u32 	%r376, %tid.x;
	setp.ne.s32 	%p221, %r376, 0;
	@%p221 bra 	$L__BB6_211;
	ld.param.u64 	%rd326, [_ZN6thrust24THRUST_300001_SM_1000_NS8cuda_cub4core6detail13_kernel_agentINS1_8__reduce11ReduceAgentIPN4cuda3std3__45tupleIJdlEEESC_SB_iNS1_9__extrema9arg_max_fIdl7CompareEEEEJSC_SC_iSG_EEEvDpT0__param_1];
	cvta.to.global.u64 	%rd317, %rd326;
	st.global.f64 	[%rd317], %fd357;
	st.global.u64 	[%rd317+8], %rd394;
$L__BB6_211:
	ret;

}
	// .globl	_ZN6thrust24THRUST_300001_SM_1000_NS8cuda_cub4core6detail13_kernel_agentINS1_8__reduce11ReduceAgentINS0_12zip_iteratorIN4cuda3std3__45tupleIJNS0_10device_ptrIdEENS0_17counting_iteratorIlNS0_11use_defaultESF_SF_EEEEEEEPNSB_IJdlEEESJ_lNS1_9__extrema9arg_max_fIdl7CompareEEEEJSI_SK_lSO_EEEvDpT0_
.visible .entry _ZN6thrust24THRUST_300001_SM_1000_NS8cuda_cub4core6detail13_kernel_agentINS1_8__reduce11ReduceAgentINS0_12zip_iteratorIN4cuda3std3__45tupleIJNS0_10device_ptrIdEENS0_17counting_iteratorIlNS0_11use_defaultESF_SF_EEEEEEEPNSB_IJdlEEESJ_lNS1_9__extrema9arg_max_fIdl7CompareEEEEJSI_SK_lSO_EEEvDpT0_(
	.param .align 8 .b8 _ZN6thrust24THRUST_300001_SM_1000_NS8cuda_cub4core6detail13_kernel_agentINS1_8__reduce11ReduceAgentINS0_12zip_iteratorIN4cuda3std3__45tupleIJNS0_10device_ptrIdEENS0_17counting_iteratorIlNS0_11use_defaultESF_SF_EEEEEEEPNSB_IJdlEEESJ_lNS1_9__extrema9arg_max_fIdl7CompareEEEEJSI_SK_lSO_EEEvDpT0__param_0[16],
	.param .u64 .ptr .align 1 _ZN6thrust24THRUST_300001_SM_1000_NS8cuda_cub4core6detail13_kernel_agentINS1_8__reduce11ReduceAgentINS0_12zip_iteratorIN4cuda3std3__45tupleIJNS0_10device_ptrIdEENS0_17counting_iteratorIlNS0_11use_defaultESF_SF_EEEEEEEPNSB_IJdlEEESJ_lNS1_9__extrema9arg_max_fIdl7CompareEEEEJSI_SK_lSO_EEEvDpT0__param_1,
	.param .u64 _ZN6thrust24THRUST_300001_SM_1000_NS8cuda_cub4core6detail13_kernel_agentINS1_8__reduce11ReduceAgentINS0_12zip_iteratorIN4cuda3std3__45tupleIJNS0_10device_ptrIdEENS0_17counting_iteratorIlNS0_11use_defaultESF_SF_EEEEEEEPNSB_IJdlEEESJ_lNS1_9__extrema9arg_max_fIdl7CompareEEEEJSI_SK_lSO_EEEvDpT0__param_2,
	.param .align 1 .b8 _ZN6thrust24THRUST_300001_SM_1000_NS8cuda_cub4core6detail13_kernel_agentINS1_8__reduce11ReduceAgentINS0_12zip_iteratorIN4cuda3std3__45tupleIJNS0_10device_ptrIdEENS0_17counting_iteratorIlNS0_11use_defaultESF_SF_EEEEEEEPNSB_IJdlEEESJ_lNS1_9__extrema9arg_max_fIdl7CompareEEEEJSI_SK_lSO_EEEvDpT0__param_3[1]
)
.maxntid 256
{
	.reg .pred 	%p<213>;
	.reg .b32 	%r<391>;
	.reg .b64 	%rd<341>;
	.reg .b64 	%fd<352>;

	ld.param.u64 	%rd192, [_ZN6thrust24THRUST_300001_SM_1000_NS8cuda_cub4core6detail13_kernel_agentINS1_8__reduce11ReduceAgentINS0_12zip_iteratorIN4cuda3std3__45tupleIJNS0_10device_ptrIdEENS0_17counting_iteratorIlNS0_11use_defaultESF_SF_EEEEEEEPNSB_IJdlEEESJ_lNS1_9__extrema9arg_max_fIdl7CompareEEEEJSI_SK_lSO_EEEvDpT0__param_0+8];
	ld.param.u64 	%rd191, [_ZN6thrust24THRUST_300001_SM_1000_NS8cuda_cub4core6detail13_kernel_agentINS1_8__reduce11ReduceAgentINS0_12zip_iteratorIN4cuda3std3__45tupleIJNS0_10device_ptrIdEENS0_17counting_iteratorIlNS0_11use_defaultESF_SF_EEEEEEEPNSB_IJdlEEESJ_lNS1_9__extrema9arg_max_fIdl7CompareEEEEJSI_SK_lSO_EEEvDpT0__param_0];
	ld.param.u64 	%rd194, [_ZN6thrust24THRUST_300001_SM_1000_NS8cuda_cub4core6detail13_kernel_agentINS1_8__reduce11ReduceAgentINS0_12zip_iteratorIN4cuda3std3__45tupleIJNS0_10device_ptrIdEENS0_17counting_iteratorIlNS0_11use_defaultESF_SF_EEEEEEEPNSB_IJdlEEESJ_lNS1_9__extrema9arg_max_fIdl7CompareEEEEJSI_SK_lSO_EEEvDpT0__param_2];
	setp.eq.s64 	%p1, %rd194, 0;
	@%p1 bra 	$L__BB7_206;
	cvta.to.global.u64 	%rd1, %rd191;
	setp.gt.s64 	%p2, %rd194, 1279;
	@%p2 bra 	$L__BB7_122;
	cvt.u32.u64 	%r1, %rd194;
	mov.u32 	%r2, %tid.x;
	setp.ge.s32 	%p96, %r2, %r1;
	mov.f64 	%fd298, 0d0000000000000000;
	mov.b64 	%rd283, 0;
	mov.u32 	%r385, %r2;
	@%p96 bra 	$L__BB7_4;
	cvt.u64.u32 	%rd239, %r2;
	mul.wide.u32 	%rd240, %r2, 8;
	add.s64 	%rd241, %rd1, %rd240;
	add.s64 	%rd283, %rd192, %rd239;
	ld.global.f64 	%fd298, [%rd241];
	add.s32 	%r385, %r2, 256;
$L__BB7_4:
	setp.ge.s32 	%p97, %r385, %r1;
	@%p97 bra 	$L__BB7_26;
	not.b32 	%r154, %r385;
	add.s32 	%r5, %r154, %r1;
	and.b32  	%r155, %r5, 768;
	setp.eq.s32 	%p98, %r155, 768;
	@%p98 bra 	$L__BB7_11;
	cvt.u64.u32 	%rd243, %r385;
	add.s64 	%rd274, %rd192, %rd243;
	mul.wide.u32 	%rd244, %r385, 8;
	add.s64 	%rd273, %rd1, %rd244;
	shr.u32 	%r156, %r5, 8;
	add.s32 	%r157, %r156, 1;
	and.b32  	%r158, %r157, 3;
	neg.s32 	%r383, %r158;
$L__BB7_7:
	.pragma "nounroll";
	mov.u64 	%rd9, %rd283;
	mov.f64 	%fd3, %fd298;
	ld.global.f64 	%fd4, [%rd273];
	abs.f64 	%fd5, %fd3;
	abs.f64 	%fd6, %fd4;
	setp.lt.f64 	%p99, %fd5, %fd6;
	mov.u64 	%rd283, %rd274;
	mov.f64 	%fd298, %fd4;
	@%p99 bra 	$L__BB7_10;
	setp.lt.f64 	%p100, %fd6, %fd5;
	mov.u64 	%rd283, %rd9;
	mov.f64 	%fd298, %fd3;
	@%p100 bra 	$L__BB7_10;
	setp.lt.s64 	%p101, %rd9, %rd274;
	min.s64 	%rd283, %rd9, %rd274;
	selp.f64 	%fd298, %fd3, %fd4, %p101;
$L__BB7_10:
	add.s32 	%r385, %r385, 256;
	add.s64 	%rd274, %rd274, 256;
	add.s64 	%rd273, %rd273, 2048;
	add.s32 	%r383, %r383, 1;
	setp.ne.s32 	%p102, %r383, 0;
	@%p102 bra 	$L__BB7_7;
$L__BB7_11:
	setp.lt.u32 	%p103, %r5, 768;
	@%p103 bra 	$L__BB7_26;
	add.s32 	%r386, %r385, 512;
$L__BB7_13:
	mov.u32 	%r13, %r386;
	add.s32 	%r159, %r13, -512;
	cvt.s64.s32 	%rd245, %r159;
	mul.wide.s32 	%rd246, %r159, 8;
	add.s64 	%rd17, %rd1, %rd246;
	add.s64 	%rd18, %rd192, %rd245;
	ld.global.f64 	%fd12, [%rd17];
	abs.f64 	%fd13, %fd298;
	abs.f64 	%fd14, %fd12;
	setp.lt.f64 	%p104, %fd13, %fd14;
	mov.u64 	%rd280, %rd18;
	mov.f64 	%fd295, %fd12;
	@%p104 bra 	$L__BB7_16;
	setp.lt.f64 	%p105, %fd14, %fd13;
	mov.u64 	%rd280, %rd283;
	mov.f64 	%fd295, %fd298;
	@%p105 bra 	$L__BB7_16;
	setp.lt.s64 	%p106, %rd283, %rd18;
	min.s64 	%rd280, %rd283, %rd18;
	selp.f64 	%fd295, %fd298, %fd12, %p106;
$L__BB7_16:
	add.s32 	%r160, %r13, -256;
	cvt.s64.s32 	%rd247, %r160;
	add.s64 	%rd21, %rd192, %rd247;
	ld.global.f64 	%fd17, [%rd17+2048];
	abs.f64 	%fd18, %fd295;
	abs.f64 	%fd19, %fd17;
	setp.lt.f64 	%p107, %fd18, %fd19;
	mov.u64 	%rd281, %rd21;
	mov.f64 	%fd296, %fd17;
	@%p107 bra 	$L__BB7_19;
	setp.lt.f64 	%p108, %fd19, %fd18;
	mov.u64 	%rd281, %rd280;
	mov.f64 	%fd296, %fd295;
	@%p108 bra 	$L__BB7_19;
	setp.lt.s64 	%p109, %rd280, %rd21;
	min.s64 	%rd281, %rd280, %rd21;
	selp.f64 	%fd296, %fd295, %fd17, %p109;
$L__BB7_19:
	cvt.s64.s32 	%rd248, %r13;
	add.s64 	%rd24, %rd192, %rd248;
	ld.global.f64 	%fd22, [%rd17+4096];
	abs.f64 	%fd23, %fd296;
	abs.f64 	%fd24, %fd22;
	setp.lt.f64 	%p110, %fd23, %fd24;
	mov.u64 	%rd282, %rd24;
	mov.f64 	%fd297, %fd22;
	@%p110 bra 	$L__BB7_22;
	setp.lt.f64 	%p111, %fd24, %fd23;
	mov.u64 	%rd282, %rd281;
	mov.f64 	%fd297, %fd296;
	@%p111 bra 	$L__BB7_22;
	setp.lt.s64 	%p112, %rd281, %rd24;
	min.s64 	%rd282, %rd281, %rd24;
	selp.f64 	%fd297, %fd296, %fd22, %p112;
$L__BB7_22:
	add.s32 	%r161, %r13, 256;
	cvt.s64.s32 	%rd249, %r161;
	add.s64 	%rd27, %rd192, %rd249;
	ld.global.f64 	%fd27, [%rd17+6144];
	abs.f64 	%fd28, %fd297;
	abs.f64 	%fd29, %fd27;
	setp.lt.f64 	%p113, %fd28, %fd29;
	mov.u64 	%rd283, %rd27;
	mov.f64 	%fd298, %fd27;
	@%p113 bra 	$L__BB7_25;
	setp.lt.f64 	%p114, %fd29, %fd28;
	mov.u64 	%rd283, %rd282;
	mov.f64 	%fd298, %fd297;
	@%p114 bra 	$L__BB7_25;
	setp.lt.s64 	%p115, %rd282, %rd27;
	min.s64 	%rd283, %rd282, %rd27;
	selp.f64 	%fd298, %fd297, %fd27, %p115;
$L__BB7_25:
	add.s32 	%r386, %r13, 1024;
	add.s32 	%r162, %r13, 512;
	setp.lt.s32 	%p116, %r162, %r1;
	@%p116 bra 	$L__BB7_13;
$L__BB7_26:
	setp.lt.s32 	%p117, %r1, 256;
	@%p117 bra 	$L__BB7_71;
	// begin inline asm
	mov.u32 %r276, %laneid;
	// end inline asm
	mov.b64 	%rd260, %fd298;
	mov.b64 	{%r278, %r283}, %rd260;
	mov.b32 	%r294, 1;
	mov.b32 	%r295, 31;
	mov.b32 	%r296, -1;
	// begin inline asm
	shfl.sync.down.b32 %r277, %r278, %r294, %r295, %r296;
	// end inline asm
	// begin inline asm
	shfl.sync.down.b32 %r282, %r283, %r294, %r295, %r296;
	// end inline asm
	mov.b64 	%rd261, {%r277, %r282};
	mov.b64 	%fd33, %rd261;
	mov.b64 	{%r288, %r293}, %rd283;
	// begin inline asm
	shfl.sync.down.b32 %r287, %r288, %r294, %r295, %r296;
	// end inline asm
	// begin inline asm
	shfl.sync.down.b32 %r292, %r293, %r294, %r295, %r296;
	// end inline asm
	mov.b64 	%rd31, {%r287, %r292};
	setp.gt.s32 	%p169, %r276, 30;
	mov.u64 	%rd285, %rd283;
	mov.f64 	%fd300, %fd298;
	@%p169 bra 	$L__BB7_31;
	abs.f64 	%fd34, %fd298;
	abs.f64 	%fd35, %fd33;
	setp.lt.f64 	%p170, %fd34, %fd35;
	mov.u64 	%rd285, %rd31;
	mov.f64 	%fd300, %fd33;
	@%p170 bra 	$L__BB7_31;
	setp.lt.f64 	%p171, %fd35, %fd34;
	mov.u64 	%rd285, %rd283;
	mov.f64 	%fd300, %fd298;
	@%p171 bra 	$L__BB7_31;
	setp.lt.s64 	%p172, %rd283, %rd31;
	min.s64 	%rd285, %rd283, %rd31;
	selp.f64 	%fd300, %fd298, %fd33, %p172;
$L__BB7_31:
	mov.b64 	%rd262, %fd300;
	mov.b64 	{%r298, %r303}, %rd262;
	mov.b32 	%r314, 2;
	mov.b32 	%r315, 31;
	mov.b32 	%r316, -1;
	// begin inline asm
	shfl.sync.down.b32 %r297, %r298, %r314, %r315, %r316;
	// end inline asm
	// begin inline asm
	shfl.sync.down.b32 %r302, %r303, %r314, %r315, %r316;
	// end inline asm
	mov.b64 	%rd263, {%r297, %r302};
	mov.b64 	%fd38, %rd263;
	mov.b64 	{%r308, %r313}, %rd285;
	// begin inline asm
	shfl.sync.down.b32 %r307, %r308, %r314, %r315, %r316;
	// end inline asm
	// begin inline asm
	shfl.sync.down.b32 %r312, %r313, %r314, %r315, %r316;
	// end inline asm
	mov.b64 	%rd34, {%r307, %r312};
	setp.gt.s32 	%p173, %r276, 29;
	mov.u64 	%rd286, %rd285;
	mov.f64 	%fd301, %fd300;
	@%p173 bra 	$L__BB7_35;
	abs.f64 	%fd39, %fd300;
	abs.f64 	%fd40, %fd38;
	setp.lt.f64 	%p174, %fd39, %fd40;
	mov.u64 	%rd286, %rd34;
	mov.f64 	%fd301, %fd38;
	@%p174 bra 	$L__BB7_35;
	setp.lt.f64 	%p175, %fd40, %fd39;
	mov.u64 	%rd286, %rd285;
	mov.f64 	%fd301, %fd300;
	@%p175 bra 	$L__BB7_35;
	setp.lt.s64 	%p176, %rd285, %rd34;
	min.s64 	%rd286, %rd285, %rd34;
	selp.f64 	%fd301, %fd300, %fd38, %p176;
$L__BB7_35:
	mov.b64 	%rd264, %fd301;
	mov.b64 	{%r318, %r323}, %rd264;
	mov.b32 	%r334, 4;
	mov.b32 	%r335, 31;
	mov.b32 	%r336, -1;
	// begin inline asm
	shfl.sync.down.b32 %r317, %r318, %r334, %r335, %r336;
	// end inline asm
	// begin inline asm
	shfl.sync.down.b32 %r322, %r323, %r334, %r335, %r336;
	// end inline asm
	mov.b64 	%rd265, {%r317, %r322};
	mov.b64 	%fd43, %rd265;
	mov.b64 	{%r328, %r333}, %rd286;
	// begin inline asm
	shfl.sync.down.b32 %r327, %r328, %r334, %r335, %r336;
	// end inline asm
	// begin inline asm
	shfl.sync.down.b32 %r332, %r333, %r334, %r335, %r336;
	// end inline asm
	mov.b64 	%rd37, {%r327, %r332};
	setp.gt.s32 	%p177, %r276, 27;
	mov.u64 	%rd287, %rd286;
	mov.f64 	%fd302, %fd301;
	@%p177 bra 	$L__BB7_39;
	abs.f64 	%fd44, %fd301;
	abs.f64 	%fd45, %fd43;
	setp.lt.f64 	%p178, %fd44, %fd45;
	mov.u64 	%rd287, %rd37;
	mov.f64 	%fd302, %fd43;
	@%p178 bra 	$L__BB7_39;
	setp.lt.f64 	%p179, %fd45, %fd44;
	mov.u64 	%rd287, %rd286;
	mov.f64 	%fd302, %fd301;
	@%p179 bra 	$L__BB7_39;
	setp.lt.s64 	%p180, %rd286, %rd37;
	min.s64 	%rd287, %rd286, %rd37;
	selp.f64 	%fd302, %fd301, %fd43, %p180;
$L__BB7_39:
	mov.b64 	%rd266, %fd302;
	mov.b64 	{%r338, %r343}, %rd266;
	mov.b32 	%r354, 8;
	mov.b32 	%r355, 31;
	mov.b32 	%r356, -1;
	// begin inline asm
	shfl.sync.down.b32 %r337, %r338, %r354, %r355, %r356;
	// end inline asm
	// begin inline asm
	shfl.sync.down.b32 %r342, %r343, %r354, %r355, %r356;
	// end inline asm
	mov.b64 	%rd267, {%r337, %r342};
	mov.b64 	%fd48, %rd267;
	mov.b64 	{%r348, %r353}, %rd287;
	// begin inline asm
	shfl.sync.down.b32 %r347, %r348, %r354, %r355, %r356;
	// end inline asm
	// begin inline asm
	shfl.sync.down.b32 %r352, %r353, %r354, %r355, %r356;
	// end inline asm
	mov.b64 	%rd40, {%r347, %r352};
	setp.gt.s32 	%p181, %r276, 23;
	mov.u64 	%rd288, %rd287;
	mov.f64 	%fd303, %fd302;
	@%p181 bra 	$L__BB7_43;
	abs.f64 	%fd49, %fd302;
	abs.f64 	%fd50, %fd48;
	setp.lt.f64 	%p182, %fd49, %fd50;
	mov.u64 	%rd288, %rd40;
	mov.f64 	%fd303, %fd48;
	@%p182 bra 	$L__BB7_43;
	setp.lt.f64 	%p183, %fd50, %fd49;
	mov.u64 	%rd288, %rd287;
	mov.f64 	%fd303, %fd302;
	@%p183 bra 	$L__BB7_43;
	setp.lt.s64 	%p184, %rd287, %rd40;
	min.s64 	%rd288, %rd287, %rd40;
	selp.f64 	%fd303, %fd302, %fd48, %p184;
$L__BB7_43:
	mov.b64 	%rd268, %fd303;
	mov.b64 	{%r358, %r363}, %rd268;
	mov.b32 	%r374, 16;
	mov.b32 	%r375, 31;
	mov.b32 	%r376, -1;
	// begin inline asm
	shfl.sync.down.b32 %r357, %r358, %r374, %r375, %r376;
	// end inline asm
	// begin inline asm
	shfl.sync.down.b32 %r362, %r363, %r374, %r375, %r376;
	// end inline asm
	mov.b64 	%rd269, {%r357, %r362};
	mov.b64 	%fd53, %rd269;
	mov.b64 	{%r368, %r373}, %rd288;
	// begin inline asm
	shfl.sync.down.b32 %r367, %r368, %r374, %r375, %r376;
	// end inline asm
	// begin inline asm
	shfl.sync.down.b32 %r372, %r373, %r374, %r375, %r376;
	// end inline asm
	mov.b64 	%rd43, {%r367, %r372};
	setp.gt.s32 	%p185, %r276, 15;
	mov.u64 	%rd340, %rd288;
	mov.f64 	%fd351, %fd303;
	@%p185 bra 	$L__BB7_47;
	abs.f64 	%fd54, %fd303;
	abs.f64 	%fd55, %fd53;
	setp.lt.f64 	%p186, %fd54, %fd55;
	mov.u64 	%rd340, %rd43;
	mov.f64 	%fd351, %fd53;
	@%p186 bra 	$L__BB7_47;
	setp.lt.f64 	%p187, %fd55, %fd54;
	mov.u64 	%rd340, %rd288;
	mov.f64 	%fd351, %fd303;
	@%p187 bra 	$L__BB7_47;
	setp.lt.s64 	%p188, %rd288, %rd43;
	min.s64 	%rd340, %rd288, %rd43;
	selp.f64 	%fd351, %fd303, %fd53, %p188;
$L__BB7_47:
	setp.ne.s32 	%p189, %r276, 0;
	@%p189 bra 	$L__BB7_49;
	shr.u32 	%r377, %r2, 1;
	and.b32  	%r378, %r377, 496;
	mov.u32 	%r379, _ZN6thrust24THRUST_300001_SM_1000_NS8cuda_cub4core6detail5shmemE;
	add.s32 	%r380, %r379, %r378;
	st.shared.f64 	[%r380+8], %fd351;
	st.shared.u64 	[%r380+16], %rd340;
$L__BB7_49:
	bar.sync 	0;
	setp.ne.s32 	%p190, %r2, 0;
	@%p190 bra 	$L__BB7_204;
	ld.shared.f64 	%fd58, [_ZN6thrust24THRUST_300001_SM_1000_NS8cuda_cub4core6detail5shmemE+24];
	ld.shared.u64 	%rd46, [_ZN6thrust24THRUST_300001_SM_1000_NS8cuda_cub4core6detail5shmemE+32];
	abs.f64 	%fd59, %fd351;
	abs.f64 	%fd60, %fd58;
	setp.lt.f64 	%p191, %fd59, %fd60;
	mov.u64 	%rd290, %rd46;
	mov.f64 	%fd305, %fd58;
	@%p191 bra 	$L__BB7_53;
	setp.lt.f64 	%p192, %fd60, %fd59;
	mov.u64 	%rd290, %rd340;
	mov.f64 	%fd305, %fd351;
	@%p192 bra 	$L__BB7_53;
	setp.lt.s64 	%p193, %rd340, %rd46;
	min.s64 	%rd290, %rd340, %rd46;
	selp.f64 	%fd305, %fd351, %fd58, %p193;
$L__BB7_53:
	ld.shared.f64 	%fd63, [_ZN6thrust24THRUST_300001_SM_1000_NS8cuda_cub4core6detail5shmemE+40];
	ld.shared.u64 	%rd49, [_ZN6thrust24THRUST_300001_SM_1000_NS8cuda_cub4core6detail5shmemE+48];
	abs.f64 	%fd64, %fd305;
	abs.f64 	%fd65, %fd63;
	setp.lt.f64 	%p194, %fd64, %fd65;
	mov.u64 	%rd291, %rd49;
	mov.f64 	%fd306, %fd63;
	@%p194 bra 	$L__BB7_56;
	setp.lt.f64 	%p195, %fd65, %fd64;
	mov.u64 	%rd291, %rd290;
	mov.f64 	%fd306, %fd305;
	@%p195 bra 	$L__BB7_56;
	setp.lt.s64 	%p196, %rd290, %rd49;
	min.s64 	%rd291, %rd290, %rd49;
	selp.f64 	%fd306, %fd305, %fd63, %p196;
$L__BB7_56:
	ld.shared.f64 	%fd68, [_ZN6thrust24THRUST_300001_SM_1000_NS8cuda_cub4core6detail5shmemE+56];
	ld.shared.u64 	%rd52, [_ZN6thrust24THRUST_300001_SM_1000_NS8cuda_cub4core6detail5shmemE+64];
	abs.f64 	%fd69, %fd306;
	abs.f64 	%fd70, %fd68;
	setp.lt.f64 	%p197, %fd69, %fd70;
	mov.u64 	%rd292, %rd52;
	mov.f64 	%fd307, %fd68;
	@%p197 bra 	$L__BB7_59;
	setp.lt.f64 	%p198, %fd70, %fd69;
	mov.u64 	%rd292, %rd291;
	mov.f64 	%fd307, %fd306;
	@%p198 bra 	$L__BB7_59;
	setp.lt.s64 	%p199, %rd291, %rd52;
	min.s64 	%rd292, %rd291, %rd52;
	selp.f64 	%fd307, %fd306, %fd68, %p199;
$L__BB7_59:
	ld.shared.f64 	%fd73, [_ZN6thrust24THRUST_300001_SM_1000_NS8cuda_cub4core6detail5shmemE+72];
	ld.shared.u64 	%rd55, [_ZN6thrust24THRUST_300001_SM_1000_NS8cuda_cub4core6detail5shmemE+80];
	abs.f64 	%fd74, %fd307;
	abs.f64 	%fd75, %fd73;
	setp.lt.f64 	%p200, %fd74, %fd75;
	mov.u64 	%rd293, %rd55;
	mov.f64 	%fd308, %fd73;
	@%p200 bra 	$L__BB7_62;
	setp.lt.f64 	%p201, %fd75, %fd74;
	mov.u64 	%rd293, %rd292;
	mov.f64 	%fd308, %fd307;
	@%p201 bra 	$L__BB7_62;
	setp.lt.s64 	%p202, %rd292, %rd55;
	min.s64 	%rd293, %rd292, %rd55;
	selp.f64 	%fd308, %fd307, %fd73, %p202;
$L__BB7_62:
	ld.shared.f64 	%fd78, [_ZN6thrust24THRUST_300001_SM_1000_NS8cuda_cub4core6detail5shmemE+88];
	ld.shared.u64 	%rd58, [_ZN6thrust24THRUST_300001_SM_1000_NS8cuda_cub4core6detail5shmemE+96];
	abs.f64 	%fd79, %fd308;
	abs.f64 	%fd80, %fd78;
	setp.lt.f64 	%p203, %fd79, %fd80;
	mov.u64 	%rd294, %rd58;
	mov.f64 	%fd309, %fd78;
	@%p203 bra 	$L__BB7_65;
	setp.lt.f64 	%p204, %fd80, %fd79;
	mov.u64 	%rd294, %rd293;
	mov.f64 	%fd309, %fd308;
	@%p204 bra 	$L__BB7_65;
	setp.lt.s64 	%p205, %rd293, %rd58;
	min.s64 	%rd294, %rd293, %rd58;
	selp.f64 	%fd309, %fd308, %fd78, %p205;
$L__BB7_65:
	ld.shared.f64 	%fd83, [_ZN6thrust24THRUST_300001_SM_1000_NS8cuda_cub4core6detail5shmemE+104];
	ld.shared.u64 	%rd61, [_ZN6thrust24THRUST_300001_SM_1000_NS8cuda_cub4core6detail5shmemE+112];
	abs.f64 	%fd84, %fd309;
	abs.f64 	%fd85, %fd83;
	setp.lt.f64 	%p206, %fd84, %fd85;
	mov.u64 	%rd295, %rd61;
	mov.f64 	%fd310, %fd83;
	@%p206 bra 	$L__BB7_68;
	setp.lt.f64 	%p207, %fd85, %fd84;
	mov.u64 	%rd295, %rd294;
	mov.f64 	%fd310, %fd309;
	@%p207 bra 	$L__BB7_68;
	setp.lt.s64 	%p208, %rd294, %rd61;
	min.s64 	%rd295, %rd294, %rd61;
	selp.f64 	%fd310, %fd309, %fd83, %p208;
$L__BB7_68:
	ld.shared.f64 	%fd88, [_ZN6thrust24THRUST_300001_SM_1000_NS8cuda_cub4core6detail5shmemE+120];
	ld.shared.u64 	%rd64, [_ZN6thrust24THRUST_300001_SM_1000_NS8cuda_cub4core6detail5shmemE+128];
	abs.f64 	%fd89, %fd310;
	abs.f64 	%fd90, %fd88;
	setp.lt.f64 	%p209, %fd89, %fd90;
	mov.u64 	%rd340, %rd64;
	mov.f64 	%fd351, %fd88;
	@%p209 bra 	$L__BB7_204;
	setp.lt.f64 	%p210, %fd90, %fd89;
	mov.u64 	%rd340, %rd295;
	mov.f64 	%fd351, %fd310;
	@%p210 bra 	$L__BB7_204;
	setp.lt.s64 	%p211, %rd295, %rd64;
	min.s64 	%rd340, %rd295, %rd64;
	selp.f64 	%fd351, %fd310, %fd88, %p211;
	bra.uni 	$L__BB7_204;
$L__BB7_71:
	// begin inline asm
	mov.u32 %r163, %laneid;
	// end inline asm
	and.b32  	%r184, %r2, 992;
	add.s32 	%r185, %r184, 32;
	setp.gt.s32 	%p118, %r185, %r1;
	not.b32 	%r186, %r184;
	add.s32 	%r187, %r1, %r186;
	selp.b32 	%r182, %r187, 31, %p118;
	mov.b64 	%rd250, %fd298;
	mov.b64 	{%r165, %r170}, %rd250;
	mov.b32 	%r181, 1;
	mov.b32 	%r183, -1;
	// begin inline asm
	shfl.sync.down.b32 %r164, %r165, %r181, %r182, %r183;
	// end inline asm
	// begin inline asm
	shfl.sync.down.b32 %r169, %r170, %r181, %r182, %r183;
	// end inline asm
	mov.b64 	%rd251, {%r164, %r169};
	mov.b64 	%fd92, %rd251;
	mov.b64 	{%r175, %r180}, %rd283;
	// begin inline asm
	shfl.sync.down.b32 %r174, %r175, %r181, %r182, %r183;
	// end inline asm
	// begin inline asm
	shfl.sync.down.b32 %r179, %r180, %r181, %r182, %r183;
	// end inline asm
	mov.b64 	%rd66, {%r174, %r179};
	setp.ge.s32 	%p119, %r163, %r182;
	mov.u64 	%rd296, %rd283;
	mov.f64 	%fd311, %fd298;
	@%p119 bra 	$L__BB7_75;
	abs.f64 	%fd93, %fd298;
	abs.f64 	%fd94, %fd92;
	setp.lt.f64 	%p120, %fd93, %fd94;
	mov.u64 	%rd296, %rd66;
	mov.f64 	%fd311, %fd92;
	@%p120 bra 	$L__BB7_75;
	setp.lt.f64 	%p121, %fd94, %fd93;
	mov.u64 	%rd296, %rd283;
	mov.f64 	%fd311, %fd298;
	@%p121 bra 	$L__BB7_75;
	setp.lt.s64 	%p122, %rd283, %rd66;
	min.s64 	%rd296, %rd283, %rd66;
	selp.f64 	%fd311, %fd298, %fd92, %p122;
$L__BB7_75:
	mov.b64 	%rd252, %fd311;
	mov.b64 	{%r189, %r194}, %rd252;
	mov.b32 	%r205, 2;
	mov.b32 	%r207, -1;
	// begin inline asm
	shfl.sync.down.b32 %r188, %r189, %r205, %r182, %r207;
	// end inline asm
	// begin inline asm
	shfl.sync.down.b32 %r193, %r194, %r205, %r182, %r207;
	// end inline asm
	mov.b64 	%rd253, {%r188, %r193};
	mov.b64 	%fd97, %rd253;
	mov.b64 	{%r199, %r204}, %rd296;
	// begin inline asm
	shfl.sync.down.b32 %r198, %r199, %r205, %r182, %r207;
	// end inline asm
	// begin inline asm
	shfl.sync.down.b32 %r203, %r204, %r205, %r182, %r207;
	// end inline asm
	mov.b64 	%rd69, {%r198, %r203};
	add.s32 	%r208, %r163, 2;
	setp.gt.s32 	%p123, %r208, %r182;
	mov.u64 	%rd297, %rd296;
	mov.f64 	%fd312, %fd311;
	@%p123 bra 	$L__BB7_79;
	abs.f64 	%fd98, %fd311;
	abs.f64 	%fd99, %fd97;
	setp.lt.f64 	%p124, %fd98, %fd99;
	mov.u64 	%rd297, %rd69;
	mov.f64 	%fd312, %fd97;
	@%p124 bra 	$L__BB7_79;
	setp.lt.f64 	%p125, %fd99, %fd98;
	mov.u64 	%rd297, %rd296;
	mov.f64 	%fd312, %fd311;
	@%p125 bra 	$L__BB7_79;
	setp.lt.s64 	%p126, %rd296, %rd69;
	min.s64 	%rd297, %rd296, %rd69;
	selp.f64 	%fd312, %fd311, %fd97, %p126;
$L__BB7_79:
	mov.b64 	%rd254, %fd312;
	mov.b64 	{%r210, %r215}, %rd254;
	mov.b32 	%r226, 4;
	mov.b32 	%r228, -1;
	// begin inline asm
	shfl.sync.down.b32 %r209, %r210, %r226, %r182, %r228;
	// end inline asm
	// begin inline asm
	shfl.sync.down.b32 %r214, %r215, %r226, %r182, %r228;
	// end inline asm
	mov.b64 	%rd255, {%r209, %r214};
	mov.b64 	%fd102, %rd255;
	mov.b64 	{%r220, %r225}, %rd297;
	// begin inline asm
	shfl.sync.down.b32 %r219, %r220, %r226, %r182, %r228;
	// end inline asm
	// begin inline asm
	shfl.sync.down.b32 %r224, %r225, %r226, %r182, %r228;
	// end inline asm
	mov.b64 	%rd72, {%r219, %r224};
	add.s32 	%r229, %r163, 4;
	setp.gt.s32 	%p127, %r229, %r182;
	mov.u64 	%rd298, %rd297;
	mov.f64 	%fd313, %fd312;
	@%p127 bra 	$L__BB7_83;
	abs.f64 	%fd103, %fd312;
	abs.f64 	%fd104, %fd102;
	setp.lt.f64 	%p128, %fd103, %fd104;
	mov.u64 	%rd298, %rd72;
	mov.f64 	%fd313, %fd102;
	@%p128 bra 	$L__BB7_83;
	setp.lt.f64 	%p129, %fd104, %fd103;
	mov.u64 	%rd298, %rd297;
	mov.f64 	%fd313, %fd312;
	@%p129 bra 	$L__BB7_83;
	setp.lt.s64 	%p130, %rd297, %rd72;
	min.s64 	%rd298, %rd297, %rd72;
	selp.f64 	%fd313, %fd312, %fd102, %p130;
$L__BB7_83:
	mov.b64 	%rd256, %fd313;
	mov.b64 	{%r231, %r236}, %rd256;
	mov.b32 	%r247, 8;
	mov.b32 	%r249, -1;
	// begin inline asm
	shfl.sync.down.b32 %r230, %r231, %r247, %r182, %r249;
	// end inline asm
	// begin inline asm
	shfl.sync.down.b32 %r235, %r236, %r247, %r182, %r249;
	// end inline asm
	mov.b64 	%rd257, {%r230, %r235};
	mov.b64 	%fd107, %rd257;
	mov.b64 	{%r241, %r246}, %rd298;
	// begin inline asm
	shfl.sync.down.b32 %r240, %r241, %r247, %r182, %r249;
	// end inline asm
	// begin inline asm
	shfl.sync.down.b32 %r245, %r246, %r247, %r182, %r249;
	// end inline asm
	mov.b64 	%rd75, {%r240, %r245};
	add.s32 	%r250, %r163, 8;
	setp.gt.s32 	%p131, %r250, %r182;
	mov.u64 	%rd299, %rd298;
	mov.f64 	%fd314, %fd313;
	@%p131 bra 	$L__BB7_87;
	abs.f64 	%fd108, %fd313;
	abs.f64 	%fd109, %fd107;
	setp.lt.f64 	%p132, %fd108, %fd109;
	mov.u64 	%rd299, %rd75;
	mov.f64 	%fd314, %fd107;
	@%p132 bra 	$L__BB7_87;
	setp.lt.f64 	%p133, %fd109, %fd108;
	mov.u64 	%rd299, %rd298;
	mov.f64 	%fd314, %fd313;
	@%p133 bra 	$L__BB7_87;
	setp.lt.s64 	%p134, %rd298, %rd75;
	min.s64 	%rd299, %rd298, %rd75;
	selp.f64 	%fd314, %fd313, %fd107, %p134;
$L__BB7_87:
	mov.b64 	%rd258, %fd314;
	mov.b64 	{%r252, %r257}, %rd258;
	mov.b32 	%r268, 16;
	mov.b32 	%r270, -1;
	// begin inline asm
	shfl.sync.down.b32 %r251, %r252, %r268, %r182, %r270;
	// end inline asm
	// begin inline asm
	shfl.sync.down.b32 %r256, %r257, %r268, %r182, %r270;
	// end inline asm
	mov.b64 	%rd259, {%r251, %r256};
	mov.b64 	%fd112, %rd259;
	mov.b64 	{%r262, %r267}, %rd299;
	// begin inline asm
	shfl.sync.down.b32 %r261, %r262, %r268, %r182, %r270;
	// end inline asm
	// begin inline asm
	shfl.sync.down.b32 %r266, %r267, %r268, %r182, %r270;
	// end inline asm
	mov.b64 	%rd78, {%r261, %r266};
	add.s32 	%r271, %r163, 16;
	setp.gt.s32 	%p135, %r271, %r182;
	mov.u64 	%rd340, %rd299;
	mov.f64 	%fd351, %fd314;
	@%p135 bra 	$L__BB7_91;
	abs.f64 	%fd113, %fd314;
	abs.f64 	%fd114, %fd112;
	setp.lt.f64 	%p136, %fd113, %fd114;
	mov.u64 	%rd340, %rd78;
	mov.f64 	%fd351, %fd112;
	@%p136 bra 	$L__BB7_91;
	setp.lt.f64 	%p137, %fd114, %fd113;
	mov.u64 	%rd340, %rd299;
	mov.f64 	%fd351, %fd314;
	@%p137 bra 	$L__BB7_91;
	setp.lt.s64 	%p138, %rd299, %rd78;
	min.s64 	%rd340, %rd299, %rd78;
	selp.f64 	%fd351, %fd314, %fd112, %p138;
$L__BB7_91:
	setp.ne.s32 	%p139, %r163, 0;
	@%p139 bra 	$L__BB7_93;
	shr.u32 	%r272, %r2, 1;
	and.b32  	%r273, %r272, 496;
	mov.u32 	%r274, _ZN6thrust24THRUST_300001_SM_1000_NS8cuda_cub4core6detail5shmemE;
	add.s32 	%r275, %r274, %r273;
	st.shared.f64 	[%r275+8], %fd351;
	st.shared.u64 	[%r275+16], %rd340;
$L__BB7_93:
	bar.sync 	0;
	setp.ne.s32 	%p140, %r2, 0;
	@%p140 bra 	$L__BB7_204;
	setp.lt.s32 	%p141, %r1, 33;
	mov.f64 	%fd316, %fd351;
	mov.u64 	%rd301, %rd340;
	@%p141 bra 	$L__BB7_98;
	ld.shared.f64 	%fd117, [_ZN6thrust24THRUST_300001_SM_1000_NS8cuda_cub4core6detail5shmemE+24];
	ld.shared.u64 	%rd81, [_ZN6thrust24THRUST_300001_SM_1000_NS8cuda_cub4core6detail5shmemE+32];
	abs.f64 	%fd118, %fd351;
	abs.f64 	%fd119, %fd117;
	setp.lt.f64 	%p142, %fd118, %fd119;
	mov.f64 	%fd316, %fd117;
	mov.u64 	%rd301, %rd81;
	@%p142 bra 	$L__BB7_98;
	setp.lt.f64 	%p143, %fd119, %fd118;
	mov.f64 	%fd316, %fd351;
	mov.u64 	%rd301, %rd340;
	@%p143 bra 	$L__BB7_98;
	setp.lt.s64 	%p144, %rd340, %rd81;
	min.s64 	%rd301, %rd340, %rd81;
	selp.f64 	%fd316, %fd351, %fd117, %p144;
$L__BB7_98:
	setp.lt.s32 	%p145, %r1, 65;
	mov.f64 	%fd317, %fd316;
	mov.u64 	%rd302, %rd301;
	@%p145 bra 	$L__BB7_102;
	ld.shared.f64 	%fd122, [_ZN6thrust24THRUST_300001_SM_1000_NS8cuda_cub4core6detail5shmemE+40];
	ld.shared.u64 	%rd84, [_ZN6thrust24THRUST_300001_SM_1000_NS8cuda_cub4core6detail5shmemE+48];
	abs.f64 	%fd123, %fd316;
	abs.f64 	%fd124, %fd122;
	setp.lt.f64 	%p146, %fd123, %fd124;
	mov.f64 	%fd317, %fd122;
	mov.u64 	%rd302, %rd84;
	@%p146 bra 	$L__BB7_102;
	setp.lt.f64 	%p147, %fd124, %fd123;
	mov.f64 	%fd317, %fd316;
	mov.u64 	%rd302, %rd301;
	@%p147 bra 	$L__BB7_102;
	setp.lt.s64 	%p148, %rd301, %rd84;
	min.s64 	%rd302, %rd301, %rd84;
	selp.f64 	%fd317, %fd316, %fd122, %p148;
$L__BB7_102:
	setp.lt.s32 	%p149, %r1, 97;
	mov.f64 	%fd318, %fd317;
	mov.u64 	%rd303, %rd302;
	@%p149 bra 	$L__BB7_106;
	ld.shared.f64 	%fd127, [_ZN6thrust24THRUST_300001_SM_1000_NS8cuda_cub4core6detail5shmemE+56];
	ld.shared.u64 	%rd87, [_ZN6thrust24THRUST_300001_SM_1000_NS8cuda_cub4core6detail5shmemE+64];
	abs.f64 	%fd128, %fd317;
	abs.f64 	%fd129, %fd127;
	setp.lt.f64 	%p150, %fd128, %fd129;
	mov.f64 	%fd318, %fd127;
	mov.u64 	%rd303, %rd87;
	@%p150 bra 	$L__BB7_106;
	setp.lt.f64 	%p151, %fd129, %fd128;
	mov.f64 	%fd318, %fd317;
	mov.u64 	%rd303, %rd302;
	@%p151 bra 	$L__BB7_106;
	setp.lt.s64 	%p152, %rd302, %rd87;
	min.s64 	%rd303, %rd302, %rd87;
	selp.f64 	%fd318, %fd317, %fd127, %p152;
$L__BB7_106:
	setp.lt.s32 	%p153, %r1, 129;
	mov.f64 	%fd319, %fd318;
	mov.u64 	%rd304, %rd303;
	@%p153 bra 	$L__BB7_110;
	ld.shared.f64 	%fd132, [_ZN6thrust24THRUST_300001_SM_1000_NS8cuda_cub4core6detail5shmemE+72];
	ld.shared.u64 	%rd90, [_ZN6thrust24THRUST_300001_SM_1000_NS8cuda_cub4core6detail5shmemE+80];
	abs.f64 	%fd133, %fd318;
	abs.f64 	%fd134, %fd132;
	setp.lt.f64 	%p154, %fd133, %fd134;
	mov.f64 	%fd319, %fd132;
	mov.u64 	%rd304, %rd90;
	@%p154 bra 	$L__BB7_110;
	setp.lt.f64 	%p155, %fd134, %fd133;
	mov.f64 	%fd319, %fd318;
	mov.u64 	%rd304, %rd303;
	@%p155 bra 	$L__BB7_110;
	setp.lt.s64 	%p156, %rd303, %rd90;
	min.s64 	%rd304, %rd303, %rd90;
	selp.f64 	%fd319, %fd318, %fd132, %p156;
$L__BB7_110:
	setp.lt.s32 	%p157, %r1, 161;
	mov.f64 	%fd320, %fd319;
	mov.u64 	%rd305, %rd304;
	@%p157 bra 	$L__BB7_114;
	ld.shared.f64 	%fd137, [_ZN6thrust24THRUST_300001_SM_1000_NS8cuda_cub4core6detail5shmemE+88];
	ld.shared.u64 	%rd93, [_ZN6thrust24THRUST_300001_SM_1000_NS8cuda_cub4core6detail5shmemE+96];
	abs.f64 	%fd138, %fd319;
	abs.f64 	%fd139, %fd137;
	setp.lt.f64 	%p158, %fd138, %fd139;
	mov.f64 	%fd320, %fd137;
	mov.u64 	%rd305, %rd93;
	@%p158 bra 	$L__BB7_114;
	setp.lt.f64 	%p159, %fd139, %fd138;
	mov.f64 	%fd320, %fd319;
	mov.u64 	%rd305, %rd304;
	@%p159 bra 	$L__BB7_114;
	setp.lt.s64 	%p160, %rd304, %rd93;
	min.s64 	%rd305, %rd304, %rd93;
	selp.f64 	%fd320, %fd319, %fd137, %p160;
$L__BB7_114:
	setp.lt.s32 	%p161, %r1, 193;
	mov.f64 	%fd321, %fd320;
	mov.u64 	%rd306, %rd305;
	@%p161 bra 	$L__BB7_118;
	ld.shared.f64 	%fd142, [_ZN6thrust24THRUST_300001_SM_1000_NS8cuda_cub4core6detail5shmemE+104];
	ld.shared.u64 	%rd96, [_ZN6thrust24THRUST_300001_SM_1000_NS8cuda_cub4core6detail5shmemE+112];
	abs.f64 	%fd143, %fd320;
	abs.f64 	%fd144, %fd142;
	setp.lt.f64 	%p162, %fd143, %fd144;
	mov.f64 	%fd321, %fd142;
	mov.u64 	%rd306, %rd96;
	@%p162 bra 	$L__BB7_118;
	setp.lt.f64 	%p163, %fd144, %fd143;
	mov.f64 	%fd321, %fd320;
	mov.u64 	%rd306, %rd305;
	@%p163 bra 	$L__BB7_118;
	setp.lt.s64 	%p164, %rd305, %rd96;
	min.s64 	%rd306, %rd305, %rd96;
	selp.f64 	%fd321, %fd320, %fd142, %p164;
$L__BB7_118:
	setp.lt.s32 	%p165, %r1, 225;
	mov.u64 	%rd340, %rd306;
	mov.f64 	%fd351, %fd321;
	@%p165 bra 	$L__BB7_204;
	ld.shared.f64 	%fd147, [_ZN6thrust24THRUST_300001_SM_1000_NS8cuda_cub4core6detail5shmemE+120];
	ld.shared.u64 	%rd99, [_ZN6thrust24THRUST_300001_SM_1000_NS8cuda_cub4core6detail5shmemE+128];
	abs.f64 	%fd148, %fd321;
	abs.f64 	%fd149, %fd147;
	setp.lt.f64 	%p166, %fd148, %fd149;
	mov.u64 	%rd340, %rd99;
	mov.f64 	%fd351, %fd147;
	@%p166 bra 	$L__BB7_204;
	setp.lt.f64 	%p167, %fd149, %fd148;
	mov.u64 	%rd340, %rd306;
	mov.f64 	%fd351, %fd321;
	@%p167 bra 	$L__BB7_204;
	setp.lt.s64 	%p168, %rd306, %rd99;
	min.s64 	%rd340, %rd306, %rd99;
	selp.f64 	%fd351, %fd321, %fd147, %p168;
	bra.uni 	$L__BB7_204;
$L__BB7_122:
	mov.u32 	%r18, %tid.x;
	cvt.u64.u32 	%rd101, %r18;
	mul.wide.u32 	%rd195, %r18, 8;
	add.s64 	%rd102, %rd1, %rd195;
	ld.global.f64 	%fd274, [%rd102];
	add.s32 	%r31, %r18, 256;
	cvt.u64.u32 	%rd196, %r31;
	ld.global.f64 	%fd275, [%rd102+2048];
	add.s32 	%r32, %r18, 512;
	cvt.u64.u32 	%rd197, %r32;
	ld.global.f64 	%fd276, [%rd102+4096];
	add.s32 	%r33, %r18, 768;
	cvt.u64.u32 	%rd198, %r33;
	ld.global.f64 	%fd277, [%rd102+6144];
	or.b32  	%r34, %r18, 1024;
	cvt.u64.u32 	%rd103, %r34;
	add.s64 	%rd327, %rd192, %rd103;
	ld.global.f64 	%fd338, [%rd102+8192];
	abs.f64 	%fd278, %fd274;
	abs.f64 	%fd279, %fd275;
	setp.geu.f64 	%p3, %fd278, %fd279;
	selp.f64 	%fd280, %fd274, %fd275, %p3;
	selp.b64 	%rd199, %rd101, %rd196, %p3;
	abs.f64 	%fd281, %fd280;
	abs.f64 	%fd282, %fd276;
	setp.geu.f64 	%p4, %fd281, %fd282;
	selp.f64 	%fd283, %fd280, %fd276, %p4;
	selp.b64 	%rd200, %rd199, %rd197, %p4;
	abs.f64 	%fd284, %fd283;
	abs.f64 	%fd285, %fd277;
	setp.geu.f64 	%p5, %fd284, %fd285;
	selp.f64 	%fd152, %fd283, %fd277, %p5;
	selp.b64 	%rd105, %rd200, %rd198, %p5;
	abs.f64 	%fd153, %fd152;
	abs.f64 	%fd154, %fd338;
	setp.lt.f64 	%p6, %fd153, %fd154;
	@%p6 bra 	$L__BB7_124;
	setp.lt.f64 	%p7, %fd154, %fd153;
	setp.lt.u64 	%p8, %rd105, %rd103;
	or.pred  	%p9, %p7, %p8;
	selp.f64 	%fd338, %fd152, %fd338, %p9;
	add.s64 	%rd203, %rd192, %rd105;
	selp.b64 	%rd327, %rd203, %rd327, %p9;
$L__BB7_124:
	setp.lt.u64 	%p10, %rd194, 2560;
	mov.b64 	%rd316, 1280;
	@%p10 bra 	$L__BB7_137;
	mov.b64 	%rd308, 1280;
	mov.f64 	%fd323, %fd338;
$L__BB7_126:
	add.s64 	%rd206, %rd308, %rd101;
	shl.b64 	%rd207, %rd308, 3;
	add.s64 	%rd208, %rd102, %rd207;
	add.s64 	%rd310, %rd206, %rd192;
	ld.global.f64 	%fd324, [%rd208];
	ld.global.f64 	%fd325, [%rd208+2048];
	ld.global.f64 	%fd326, [%rd208+4096];
	add.s64 	%rd313, %rd310, 768;
	ld.global.f64 	%fd327, [%rd208+6144];
	ld.global.f64 	%fd338, [%rd208+8192];
	abs.f64 	%fd163, %fd323;
	abs.f64 	%fd164, %fd324;
	setp.lt.f64 	%p11, %fd163, %fd164;
	@%p11 bra 	$L__BB7_128;
	setp.lt.f64 	%p12, %fd164, %fd163;
	setp.lt.s64 	%p13, %rd327, %rd310;
	or.pred  	%p14, %p12, %p13;
	selp.f64 	%fd324, %fd323, %fd324, %p14;
	selp.b64 	%rd310, %rd327, %rd310, %p14;
$L__BB7_128:
	add.s64 	%rd209, %rd308, %rd101;
	add.s64 	%rd210, %rd209, %rd192;
	add.s64 	%rd311, %rd210, 256;
	abs.f64 	%fd167, %fd324;
	abs.f64 	%fd168, %fd325;
	setp.lt.f64 	%p15, %fd167, %fd168;
	@%p15 bra 	$L__BB7_130;
	setp.lt.f64 	%p16, %fd168, %fd167;
	setp.lt.s64 	%p17, %rd310, %rd311;
	or.pred  	%p18, %p16, %p17;
	selp.f64 	%fd325, %fd324, %fd325, %p18;
	selp.b64 	%rd311, %rd310, %rd311, %p18;
$L__BB7_130:
	add.s64 	%rd211, %rd308, %rd101;
	add.s64 	%rd212, %rd211, %rd192;
	add.s64 	%rd312, %rd212, 512;
	abs.f64 	%fd171, %fd325;
	abs.f64 	%fd172, %fd326;
	setp.lt.f64 	%p19, %fd171, %fd172;
	@%p19 bra 	$L__BB7_132;
	setp.lt.f64 	%p20, %fd172, %fd171;
	setp.lt.s64 	%p21, %rd311, %rd312;
	or.pred  	%p22, %p20, %p21;
	selp.f64 	%fd326, %fd325, %fd326, %p22;
	selp.b64 	%rd312, %rd311, %rd312, %p22;
$L__BB7_132:
	abs.f64 	%fd175, %fd326;
	abs.f64 	%fd176, %fd327;
	setp.lt.f64 	%p23, %fd175, %fd176;
	@%p23 bra 	$L__BB7_134;
	setp.lt.f64 	%p24, %fd176, %fd175;
	setp.lt.s64 	%p25, %rd312, %rd313;
	or.pred  	%p26, %p24, %p25;
	selp.f64 	%fd327, %fd326, %fd327, %p26;
	selp.b64 	%rd313, %rd312, %rd313, %p26;
$L__BB7_134:
	add.s64 	%rd213, %rd308, %rd101;
	add.s64 	%rd214, %rd213, %rd192;
	add.s64 	%rd327, %rd214, 1024;
	abs.f64 	%fd179, %fd327;
	abs.f64 	%fd180, %fd338;
	setp.lt.f64 	%p27, %fd179, %fd180;
	@%p27 bra 	$L__BB7_136;
	setp.lt.f64 	%p28, %fd180, %fd179;
	setp.lt.s64 	%p29, %rd313, %rd327;
	or.pred  	%p30, %p28, %p29;
	selp.f64 	%fd338, %fd327, %fd338, %p30;
	selp.b64 	%rd327, %rd313, %rd327, %p30;
$L__BB7_136:
	add.s64 	%rd316, %rd308, 1280;
	add.s64 	%rd215, %rd308, 2560;
	setp.le.s64 	%p31, %rd215, %rd194;
	mov.u64 	%rd308, %rd316;
	mov.f64 	%fd323, %fd338;
	@%p31 bra 	$L__BB7_126;
$L__BB7_137:
	setp.le.s64 	%p32, %rd194, %rd316;
	@%p32 bra 	$L__BB7_160;
	cvt.u32.u64 	%r35, %rd316;
	cvt.u32.u64 	%r36, %rd194;
	sub.s32 	%r19, %r36, %r35;
	setp.ge.s32 	%p33, %r18, %r19;
	@%p33 bra 	$L__BB7_160;
	cvta.to.global.u64 	%rd128, %rd191;
	not.b32 	%r38, %r18;
	add.s32 	%r39, %r38, %r36;
	sub.s32 	%r20, %r39, %r35;
	and.b32  	%r41, %r20, 768;
	setp.eq.s32 	%p34, %r41, 768;
	mov.u32 	%r389, %r18;
	@%p34 bra 	$L__BB7_145;
	add.s64 	%rd217, %rd316, %rd101;
	add.s64 	%rd318, %rd217, %rd192;
	shl.b64 	%rd218, %rd217, 3;
	add.s64 	%rd317, %rd128, %rd218;
	shr.u32 	%r42, %r20, 8;
	add.s32 	%r43, %r42, 1;
	and.b32  	%r44, %r43, 3;
	neg.s32 	%r387, %r44;
	mov.u32 	%r389, %r18;
$L__BB7_141:
	.pragma "nounroll";
	mov.u64 	%rd133, %rd327;
	mov.f64 	%fd184, %fd338;
	ld.global.f64 	%fd185, [%rd317];
	abs.f64 	%fd186, %fd184;
	abs.f64 	%fd187, %fd185;
	setp.lt.f64 	%p35, %fd186, %fd187;
	mov.f64 	%fd338, %fd185;
	mov.u64 	%rd327, %rd318;
	@%p35 bra 	$L__BB7_144;
	setp.lt.f64 	%p36, %fd187, %fd186;
	mov.f64 	%fd338, %fd184;
	mov.u64 	%rd327, %rd133;
	@%p36 bra 	$L__BB7_144;
	setp.lt.s64 	%p37, %rd133, %rd318;
	selp.f64 	%fd338, %fd184, %fd185, %p37;
	min.s64 	%rd327, %rd133, %rd318;
$L__BB7_144:
	add.s32 	%r389, %r389, 256;
	add.s64 	%rd318, %rd318, 256;
	add.s64 	%rd317, %rd317, 2048;
	add.s32 	%r387, %r387, 1;
	setp.ne.s32 	%p38, %r387, 0;
	@%p38 bra 	$L__BB7_141;
$L__BB7_145:
	setp.lt.u32 	%p39, %r20, 768;
	@%p39 bra 	$L__BB7_160;
	add.s32 	%r390, %r389, 512;
$L__BB7_147:
	mov.u32 	%r28, %r390;
	add.s32 	%r45, %r28, -512;
	cvt.u64.u32 	%rd219, %r45;
	add.s64 	%rd220, %rd316, %rd219;
	shl.b64 	%rd221, %rd220, 3;
	add.s64 	%rd141, %rd128, %rd221;
	add.s64 	%rd142, %rd220, %rd192;
	ld.global.f64 	%fd193, [%rd141];
	abs.f64 	%fd194, %fd338;
	abs.f64 	%fd195, %fd193;
	setp.lt.f64 	%p40, %fd194, %fd195;
	mov.f64 	%fd335, %fd193;
	mov.u64 	%rd324, %rd142;
	@%p40 bra 	$L__BB7_150;
	setp.lt.f64 	%p41, %fd195, %fd194;
	mov.f64 	%fd335, %fd338;
	mov.u64 	%rd324, %rd327;
	@%p41 bra 	$L__BB7_150;
	setp.lt.s64 	%p42, %rd327, %rd142;
	selp.f64 	%fd335, %fd338, %fd193, %p42;
	min.s64 	%rd324, %rd327, %rd142;
$L__BB7_150:
	add.s32 	%r46, %r28, -256;
	cvt.u64.u32 	%rd222, %r46;
	add.s64 	%rd223, %rd316, %rd222;
	add.s64 	%rd145, %rd223, %rd192;
	ld.global.f64 	%fd198, [%rd141+2048];
	abs.f64 	%fd199, %fd335;
	abs.f64 	%fd200, %fd198;
	setp.lt.f64 	%p43, %fd199, %fd200;
	mov.f64 	%fd336, %fd198;
	mov.u64 	%rd325, %rd145;
	@%p43 bra 	$L__BB7_153;
	setp.lt.f64 	%p44, %fd200, %fd199;
	mov.f64 	%fd336, %fd335;
	mov.u64 	%rd325, %rd324;
	@%p44 bra 	$L__BB7_153;
	setp.lt.s64 	%p45, %rd324, %rd145;
	selp.f64 	%fd336, %fd335, %fd198, %p45;
	min.s64 	%rd325, %rd324, %rd145;
$L__BB7_153:
	cvt.u64.u32 	%rd224, %r28;
	add.s64 	%rd225, %rd316, %rd224;
	add.s64 	%rd148, %rd225, %rd192;
	ld.global.f64 	%fd203, [%rd141+4096];
	abs.f64 	%fd204, %fd336;
	abs.f64 	%fd205, %fd203;
	setp.lt.f64 	%p46, %fd204, %fd205;
	mov.f64 	%fd337, %fd203;
	mov.u64 	%rd326, %rd148;
	@%p46 bra 	$L__BB7_156;
	setp.lt.f64 	%p47, %fd205, %fd204;
	mov.f64 	%fd337, %fd336;
	mov.u64 	%rd326, %rd325;
	@%p47 bra 	$L__BB7_156;
	setp.lt.s64 	%p48, %rd325, %rd148;
	selp.f64 	%fd337, %fd336, %fd203, %p48;
	min.s64 	%rd326, %rd325, %rd148;
$L__BB7_156:
	add.s32 	%r47, %r28, 256;
	cvt.u64.u32 	%rd226, %r47;
	add.s64 	%rd227, %rd316, %rd226;
	add.s64 	%rd151, %rd227, %rd192;
	ld.global.f64 	%fd208, [%rd141+6144];
	abs.f64 	%fd209, %fd337;
	abs.f64 	%fd210, %fd208;
	setp.lt.f64 	%p49, %fd209, %fd210;
	mov.f64 	%fd338, %fd208;
	mov.u64 	%rd327, %rd151;
	@%p49 bra 	$L__BB7_159;
	setp.lt.f64 	%p50, %fd210, %fd209;
	mov.f64 	%fd338, %fd337;
	mov.u64 	%rd327, %rd326;
	@%p50 bra 	$L__BB7_159;
	setp.lt.s64 	%p51, %rd326, %rd151;
	selp.f64 	%fd338, %fd337, %fd208, %p51;
	min.s64 	%rd327, %rd326, %rd151;
$L__BB7_159:
	add.s32 	%r390, %r28, 1024;
	add.s32 	%r48, %r28, 512;
	setp.lt.s32 	%p52, %r48, %r19;
	@%p52 bra 	$L__BB7_147;
$L__BB7_160:
	// begin inline asm
	mov.u32 %r49, %laneid;
	// end inline asm
	mov.b64 	%rd228, %fd338;
	mov.b64 	{%r51, %r56}, %rd228;
	mov.b32 	%r67, 1;
	mov.b32 	%r68, 31;
	mov.b32 	%r69, -1;
	// begin inline asm
	shfl.sync.down.b32 %r50, %r51, %r67, %r68, %r69;
	// end inline asm
	// begin inline asm
	shfl.sync.down.b32 %r55, %r56, %r67, %r68, %r69;
	// end inline asm
	mov.b64 	%rd229, {%r50, %r55};
	mov.b64 	%fd214, %rd229;
	mov.b64 	{%r61, %r66}, %rd327;
	// begin inline asm
	shfl.sync.down.b32 %r60, %r61, %r67, %r68, %r69;
	// end inline asm
	// begin inline asm
	shfl.sync.down.b32 %r65, %r66, %r67, %r68, %r69;
	// end inline asm
	mov.b64 	%rd155, {%r60, %r65};
	setp.gt.s32 	%p53, %r49, 30;
	mov.f64 	%fd340, %fd338;
	mov.u64 	%rd329, %rd327;
	@%p53 bra 	$L__BB7_164;
	abs.f64 	%fd215, %fd338;
	abs.f64 	%fd216, %fd214;
	setp.lt.f64 	%p54, %fd215, %fd216;
	mov.f64 	%fd340, %fd214;
	mov.u64 	%rd329, %rd155;
	@%p54 bra 	$L__BB7_164;
	setp.lt.f64 	%p55, %fd216, %fd215;
	mov.f64 	%fd340, %fd338;
	mov.u64 	%rd329, %rd327;
	@%p55 bra 	$L__BB7_164;
	setp.lt.s64 	%p56, %rd327, %rd155;
	selp.f64 	%fd340, %fd338, %fd214, %p56;
	min.s64 	%rd329, %rd327, %rd155;
$L__BB7_164:
	mov.b64 	%rd230, %fd340;
	mov.b64 	{%r71, %r76}, %rd230;
	mov.b32 	%r87, 2;
	mov.b32 	%r88, 31;
	mov.b32 	%r89, -1;
	// begin inline asm
	shfl.sync.down.b32 %r70, %r71, %r87, %r88, %r89;
	// end inline asm
	// begin inline asm
	shfl.sync.down.b32 %r75, %r76, %r87, %r88, %r89;
	// end inline asm
	mov.b64 	%rd231, {%r70, %r75};
	mov.b64 	%fd219, %rd231;
	mov.b64 	{%r81, %r86}, %rd329;
	// begin inline asm
	shfl.sync.down.b32 %r80, %r81, %r87, %r88, %r89;
	// end inline asm
	// begin inline asm
	shfl.sync.down.b32 %r85, %r86, %r87, %r88, %r89;
	// end inline asm
	mov.b64 	%rd158, {%r80, %r85};
	setp.gt.s32 	%p57, %r49, 29;
	mov.f64 	%fd341, %fd340;
	mov.u64 	%rd330, %rd329;
	@%p57 bra 	$L__BB7_168;
	abs.f64 	%fd220, %fd340;
	abs.f64 	%fd221, %fd219;
	setp.lt.f64 	%p58, %fd220, %fd221;
	mov.f64 	%fd341, %fd219;
	mov.u64 	%rd330, %rd158;
	@%p58 bra 	$L__BB7_168;
	setp.lt.f64 	%p59, %fd221, %fd220;
	mov.f64 	%fd341, %fd340;
	mov.u64 	%rd330, %rd329;
	@%p59 bra 	$L__BB7_168;
	setp.lt.s64 	%p60, %rd329, %rd158;
	selp.f64 	%fd341, %fd340, %fd219, %p60;
	min.s64 	%rd330, %rd329, %rd158;
$L__BB7_168:
	mov.b64 	%rd232, %fd341;
	mov.b64 	{%r91, %r96}, %rd232;
	mov.b32 	%r107, 4;
	mov.b32 	%r108, 31;
	mov.b32 	%r109, -1;
	// begin inline asm
	shfl.sync.down.b32 %r90, %r91, %r107, %r108, %r109;
	// end inline asm
	// begin inline asm
	shfl.sync.down.b32 %r95, %r96, %r107, %r108, %r109;
	// end inline asm
	mov.b64 	%rd233, {%r90, %r95};
	mov.b64 	%fd224, %rd233;
	mov.b64 	{%r101, %r106}, %rd330;
	// begin inline asm
	shfl.sync.down.b32 %r100, %r101, %r107, %r108, %r109;
	// end inline asm
	// begin inline asm
	shfl.sync.down.b32 %r105, %r106, %r107, %r108, %r109;
	// end inline asm
	mov.b64 	%rd161, {%r100, %r105};
	setp.gt.s32 	%p61, %r49, 27;
	mov.f64 	%fd342, %fd341;
	mov.u64 	%rd331, %rd330;
	@%p61 bra 	$L__BB7_172;
	abs.f64 	%fd225, %fd341;
	abs.f64 	%fd226, %fd224;
	setp.lt.f64 	%p62, %fd225, %fd226;
	mov.f64 	%fd342, %fd224;
	mov.u64 	%rd331, %rd161;
	@%p62 bra 	$L__BB7_172;
	setp.lt.f64 	%p63, %fd226, %fd225;
	mov.f64 	%fd342, %fd341;
	mov.u64 	%rd331, %rd330;
	@%p63 bra 	$L__BB7_172;
	setp.lt.s64 	%p64, %rd330, %rd161;
	selp.f64 	%fd342, %fd341, %fd224, %p64;
	min.s64 	%rd331, %rd330, %rd161;
$L__BB7_172:
	mov.b64 	%rd234, %fd342;
	mov.b64 	{%r111, %r116}, %rd234;
	mov.b32 	%r127, 8;
	mov.b32 	%r128, 31;
	mov.b32 	%r129, -1;
	// begin inline asm
	shfl.sync.down.b32 %r110, %r111, %r127, %r128, %r129;
	// end inline asm
	// begin inline asm
	shfl.sync.down.b32 %r115, %r116, %r127, %r128, %r129;
	// end inline asm
	mov.b64 	%rd235, {%r110, %r115};
	mov.b64 	%fd229, %rd235;
	mov.b64 	{%r121, %r126}, %rd331;
	// begin inline asm
	shfl.sync.down.b32 %r120, %r121, %r127, %r128, %r129;
	// end inline asm
	// begin inline asm
	shfl.sync.down.b32 %r125, %r126, %r127, %r128, %r129;
	// end inline asm
	mov.b64 	%rd164, {%r120, %r125};
	setp.gt.s32 	%p65, %r49, 23;
	mov.f64 	%fd343, %fd342;
	mov.u64 	%rd332, %rd331;
	@%p65 bra 	$L__BB7_176;
	abs.f64 	%fd230, %fd342;
	abs.f64 	%fd231, %fd229;
	setp.lt.f64 	%p66, %fd230, %fd231;
	mov.f64 	%fd343, %fd229;
	mov.u64 	%rd332, %rd164;
	@%p66 bra 	$L__BB7_176;
	setp.lt.f64 	%p67, %fd231, %fd230;
	mov.f64 	%fd343, %fd342;
	mov.u64 	%rd332, %rd331;
	@%p67 bra 	$L__BB7_176;
	setp.lt.s64 	%p68, %rd331, %rd164;
	selp.f64 	%fd343, %fd342, %fd229, %p68;
	min.s64 	%rd332, %rd331, %rd164;
$L__BB7_176:
	mov.b64 	%rd236, %fd343;
	mov.b64 	{%r131, %r136}, %rd236;
	mov.b32 	%r147, 16;
	mov.b32 	%r148, 31;
	mov.b32 	%r149, -1;
	// begin inline asm
	shfl.sync.down.b32 %r130, %r131, %r147, %r148, %r149;
	// end inline asm
	// begin inline asm
	shfl.sync.down.b32 %r135, %r136, %r147, %r148, %r149;
	// end inline asm
	mov.b64 	%rd237, {%r130, %r135};
	mov.b64 	%fd234, %rd237;
	mov.b64 	{%r141, %r146}, %rd332;
	// begin inline asm
	shfl.sync.down.b32 %r140, %r141, %r147, %r148, %r149;
	// end inline asm
	// begin inline asm
	shfl.sync.down.b32 %r145, %r146, %r147, %r148, %r149;
	// end inline asm
	mov.b64 	%rd167, {%r140, %r145};
	setp.gt.s32 	%p69, %r49, 15;
	mov.f64 	%fd351, %fd343;
	mov.u64 	%rd340, %rd332;
	@%p69 bra 	$L__BB7_180;
	abs.f64 	%fd235, %fd343;
	abs.f64 	%fd236, %fd234;
	setp.lt.f64 	%p70, %fd235, %fd236;
	mov.f64 	%fd351, %fd234;
	mov.u64 	%rd340, %rd167;
	@%p70 bra 	$L__BB7_180;
	setp.lt.f64 	%p71, %fd236, %fd235;
	mov.f64 	%fd351, %fd343;
	mov.u64 	%rd340, %rd332;
	@%p71 bra 	$L__BB7_180;
	setp.lt.s64 	%p72, %rd332, %rd167;
	selp.f64 	%fd351, %fd343, %fd234, %p72;
	min.s64 	%rd340, %rd332, %rd167;
$L__BB7_180:
	setp.ne.s32 	%p73, %r49, 0;
	@%p73 bra 	$L__BB7_182;
	shr.u32 	%r150, %r18, 1;
	and.b32  	%r151, %r150, 496;
	mov.u32 	%r152, _ZN6thrust24THRUST_300001_SM_1000_NS8cuda_cub4core6detail5shmemE;
	add.s32 	%r153, %r152, %r151;
	st.shared.f64 	[%r153+8], %fd351;
	st.shared.u64 	[%r153+16], %rd340;
$L__BB7_182:
	bar.sync 	0;
	setp.ne.s32 	%p74, %r18, 0;
	@%p74 bra 	$L__BB7_204;
	ld.shared.f64 	%fd239, [_ZN6thrust24THRUST_300001_SM_1000_NS8cuda_cub4core6detail5shmemE+24];
	ld.shared.u64 	%rd170, [_ZN6thrust24THRUST_300001_SM_1000_NS8cuda_cub4core6detail5shmemE+32];
	abs.f64 	%fd240, %fd351;
	abs.f64 	%fd241, %fd239;
	setp.lt.f64 	%p75, %fd240, %fd241;
	mov.f64 	%fd345, %fd239;
	mov.u64 	%rd334, %rd170;
	@%p75 bra 	$L__BB7_186;
	setp.lt.f64 	%p76, %fd241, %fd240;
	mov.f64 	%fd345, %fd351;
	mov.u64 	%rd334, %rd340;
	@%p76 bra 	$L__BB7_186;
	setp.lt.s64 	%p77, %rd340, %rd170;
	selp.f64 	%fd345, %fd351, %fd239, %p77;
	min.s64 	%rd334, %rd340, %rd170;
$L__BB7_186:
	ld.shared.f64 	%fd244, [_ZN6thrust24THRUST_300001_SM_1000_NS8cuda_cub4core6detail5shmemE+40];
	ld.shared.u64 	%rd173, [_ZN6thrust24THRUST_300001_SM_1000_NS8cuda_cub4core6detail5shmemE+48];
	abs.f64 	%fd245, %fd345;
	abs.f64 	%fd246, %fd244;
	setp.lt.f64 	%p78, %fd245, %fd246;
	mov.f64 	%fd346, %fd244;
	mov.u64 	%rd335, %rd173;
	@%p78 bra 	$L__BB7_189;
	setp.lt.f64 	%p79, %fd246, %fd245;
	mov.f64 	%fd346, %fd345;
	mov.u64 	%rd335, %rd334;
	@%p79 bra 	$L__BB7_189;
	setp.lt.s64 	%p80, %rd334, %rd173;
	selp.f64 	%fd346, %fd345, %fd244, %p80;
	min.s64 	%rd335, %rd334, %rd173;
$L__BB7_189:
	ld.shared.f64 	%fd249, [_ZN6thrust24THRUST_300001_SM_1000_NS8cuda_cub4core6detail5shmemE+56];
	ld.shared.u64 	%rd176, [_ZN6thrust24THRUST_300001_SM_1000_NS8cuda_cub4core6detail5shmemE+64];
	abs.f64 	%fd250, %fd346;
	abs.f64 	%fd251, %fd249;
	setp.lt.f64 	%p81, %fd250, %fd251;
	mov.f64 	%fd347, %fd249;
	mov.u64 	%rd336, %rd176;
	@%p81 bra 	$L__BB7_192;
	setp.lt.f64 	%p82, %fd251, %fd250;
	mov.f64 	%fd347, %fd346;
	mov.u64 	%rd336, %rd335;
	@%p82 bra 	$L__BB7_192;
	setp.lt.s64 	%p83, %rd335, %rd176;
	selp.f64 	%fd347, %fd346, %fd249, %p83;
	min.s64 	%rd336, %rd335, %rd176;
$L__BB7_192:
	ld.shared.f64 	%fd254, [_ZN6thrust24THRUST_300001_SM_1000_NS8cuda_cub4core6detail5shmemE+72];
	ld.shared.u64 	%rd179, [_ZN6thrust24THRUST_300001_SM_1000_NS8cuda_cub4core6detail5shmemE+80];
	abs.f64 	%fd255, %fd347;
	abs.f64 	%fd256, %fd254;
	setp.lt.f64 	%p84, %fd255, %fd256;
	mov.f64 	%fd348, %fd254;
	mov.u64 	%rd337, %rd179;
	@%p84 bra 	$L__BB7_195;
	setp.lt.f64 	%p85, %fd256, %fd255;
	mov.f64 	%fd348, %fd347;
	mov.u64 	%rd337, %rd336;
	@%p85 bra 	$L__BB7_195;
	setp.lt.s64 	%p86, %rd336, %rd179;
	selp.f64 	%fd348, %fd347, %fd254, %p86;
	min.s64 	%rd337, %rd336, %rd179;
$L__BB7_195:
	ld.shared.f64 	%fd259, [_ZN6thrust24THRUST_300001_SM_1000_NS8cuda_cub4core6detail5shmemE+88];
	ld.shared.u64 	%rd182, [_ZN6thrust24THRUST_300001_SM_1000_NS8cuda_cub4core6detail5shmemE+96];
	abs.f64 	%fd260, %fd348;
	abs.f64 	%fd261, %fd259;
	setp.lt.f64 	%p87, %fd260, %fd261;
	mov.f64 	%fd349, %fd259;
	mov.u64 	%rd338, %rd182;
	@%p87 bra 	$L__BB7_198;
	setp.lt.f64 	%p88, %fd261, %fd260;
	mov.f64 	%fd349, %fd348;
	mov.u64 	%rd338, %rd337;
	@%p88 bra 	$L__BB7_198;
	setp.lt.s64 	%p89, %rd337, %rd182;
	selp.f64 	%fd349, %fd348, %fd259, %p89;
	min.s64 	%rd338, %rd337, %rd182;
$L__BB7_198:
	ld.shared.f64 	%fd264, [_ZN6thrust24THRUST_300001_SM_1000_NS8cuda_cub4core6detail5shmemE+104];
	ld.shared.u64 	%rd185, [_ZN6thrust24THRUST_300001_SM_1000_NS8cuda_cub4core6detail5shmemE+112];
	abs.f64 	%fd265, %fd349;
	abs.f64 	%fd266, %fd264;
	setp.lt.f64 	%p90, %fd265, %fd266;
	mov.f64 	%fd350, %fd264;
	mov.u64 	%rd339, %rd185;
	@%p90 bra 	$L__BB7_201;
	setp.lt.f64 	%p91, %fd266, %fd265;
	mov.f64 	%fd350, %fd349;
	mov.u64 	%rd339, %rd338;
	@%p91 bra 	$L__BB7_201;
	setp.lt.s64 	%p92, %rd338, %rd185;
	selp.f64 	%fd350, %fd349, %fd264, %p92;
	min.s64 	%rd339, %rd338, %rd185;
$L__BB7_201:
	ld.shared.f64 	%fd269, [_ZN6thrust24THRUST_300001_SM_1000_NS8cuda_cub4core6detail5shmemE+120];
	ld.shared.u64 	%rd188, [_ZN6thrust24THRUST_300001_SM_1000_NS8cuda_cub4core6detail5shmemE+128];
	abs.f64 	%fd270, %fd350;
	abs.f64 	%fd271, %fd269;
	setp.lt.f64 	%p93, %fd270, %fd271;
	mov.u64 	%rd340, %rd188;
	mov.f64 	%fd351, %fd269;
	@%p93 bra 	$L__BB7_204;
	setp.lt.f64 	%p94, %fd271, %fd270;
	mov.u64 	%rd340, %rd339;
	mov.f64 	%fd351, %fd350;
	@%p94 bra 	$L__BB7_204;
	setp.lt.s64 	%p95, %rd339, %rd188;
	selp.f64 	%fd351, %fd350, %fd269, %p95;
	min.s64 	%rd340, %rd339, %rd188;
$L__BB7_204:
	mov.u32 	%r381, %tid.x;
	setp.ne.s32 	%p212, %r381, 0;
	@%p212 bra 	$L__BB7_206;
	ld.param.u64 	%rd271, [_ZN6thrust24THRUST_300001_SM_1000_NS8cuda_cub4core6detail13_kernel_agentINS1_8__reduce11ReduceAgentINS0_12zip_iteratorIN4cuda3std3__45tupleIJNS0_10device_ptrIdEENS0_17counting_iteratorIlNS0_11use_defaultESF_SF_EEEEEEEPNSB_IJdlEEESJ_lNS1_9__extrema9arg_max_fIdl7CompareEEEEJSI_SK_lSO_EEEvDpT0__param_1];
	cvta.to.global.u64 	%rd270, %rd271;
	st.global.f64 	[%rd270], %fd351;
	st.global.u64 	[%rd270+8], %rd340;
$L__BB7_206:
	ret;

}
	// .globl	_ZN6thrust24THRUST_300001_SM_1000_NS8cuda_cub4core6detail13_kernel_agentINS1_8__reduce11ReduceAgentINS0_12zip_iteratorIN4cuda3std3__45tupleIJNS0_10device_ptrIdEENS0_17counting_iteratorIlNS0_11use_defaultESF_SF_EEEEEEEPNSB_IJdlEEESJ_lNS1_9__extrema9arg_max_fIdl7CompareEEEEJSI_SK_lN3cub18CUB_300001_SM_100013GridEvenShareIlEENSR_9GridQueueIyEESO_EEEvDpT0_
.visible .entry _ZN6thrust24THRUST_300001_SM_1000_NS8cuda_cub4core6detail13_kernel_agentINS1_8__reduce11ReduceAgentINS0_12zip_iteratorIN4cuda3std3__45tupleIJNS0_10device_ptrIdEENS0_17counting_iteratorIlNS0_11use_defaultESF_SF_EEEEEEEPNSB_IJdlEEESJ_lNS1_9__extrema9arg_max_fIdl7CompareEEEEJSI_SK_lN3cub18CUB_300001_SM_100013GridEvenShareIlEENSR_9GridQueueIyEESO_EEEvDpT0_(
	.param .align 8 .b8 _ZN6thrust24THRUST_300001_SM_1000_NS8cuda_cub4core6detail13_kernel_agentINS1_8__reduce11ReduceAgentINS0_12zip_iteratorIN4cuda3std3__45tupleIJNS0_10device_ptrIdEENS0_17counting_iteratorIlNS0_11use_defaultESF_SF_EEEEEEEPNSB_IJdlEEESJ_lNS1_9__extrema9arg_max_fIdl7CompareEEEEJSI_SK_lN3cub18CUB_300001_SM_100013GridEvenShareIlEENSR_9GridQueueIyEESO_EEEvDpT0__param_0[16],
	.param .u64 .ptr .align 1 _ZN6thrust24THRUST_300001_SM_1000_NS8cuda_cub4core6detail13_kernel_agentINS1_8__reduce11ReduceAgentINS0_12zip_iteratorIN4cuda3std3__45tupleIJNS0_10device_ptrIdEENS0_17counting_iteratorIlNS0_11use_defaultESF_SF_EEEEEEEPNSB_IJdlEEESJ_lNS1_9__extrema9arg_max_fIdl7CompareEEEEJSI_SK_lN3cub18CUB_300001_SM_100013GridEvenShareIlEENSR_9GridQueueIyEESO_EEEvDpT0__param_1,
	.param .u64 _ZN6thrust24THRUST_300001_SM_1000_NS8cuda_cub4core6detail13_kernel_agentINS1_8__reduce11ReduceAgentINS0_12zip_iteratorIN4cuda3std3__45tupleIJNS0_10device_ptrIdEENS0_17counting_iteratorIlNS0_11use_defaultESF_SF_EEEEEEEPNSB_IJdlEEESJ_lNS1_9__extrema9arg_max_fIdl7CompareEEEEJSI_SK_lN3cub18CUB_300001_SM_100013GridEvenShareIlEENSR_9GridQueueIyEESO_EEEvDpT0__param_2,
	.param .align 8 .b8 _ZN6thrust24THRUST_300001_SM_1000_NS8cuda_cub4core6detail13_kernel_agentINS1_8__reduce11ReduceAgentINS0_12zip_iteratorIN4cuda3std3__45tupleIJNS0_10device_ptrIdEENS0_17counting_iteratorIlNS0_11use_defaultESF_SF_EEEEEEEPNSB_IJdlEEESJ_lNS1_9__extrema9arg_max_fIdl7CompareEEEEJSI_SK_lN3cub18CUB_300001_SM_100013GridEvenShareIlEENSR_9GridQueueIyEESO_EEEvDpT0__param_3[72],
	.param .align 8 .b8 _ZN6thrust24THRUST_300001_SM_1000_NS8cuda_cub4core6detail13_kernel_agentINS1_8__reduce11ReduceAgentINS0_12zip_iteratorIN4cuda3std3__45tupleIJNS0_10device_ptrIdEENS0_17counting_iteratorIlNS0_11use_defaultESF_SF_EEEEEEEPNSB_IJdlEEESJ_lNS1_9__extrema9arg_max_fIdl7CompareEEEEJSI_SK_lN3cub18CUB_300001_SM_100013GridEvenShareIlEENSR_9GridQueueIyEESO_EEEvDpT0__param_4[8],
	.param .align 1 .b8 _ZN6thrust24THRUST_300001_SM_1000_NS8cuda_cub4core6detail13_kernel_agentINS1_8__reduce11ReduceAgentINS0_12zip_iteratorIN4cuda3std3__45tupleIJNS0_10device_ptrIdEENS0_17counting_iteratorIlNS0_11use_defaultESF_SF_EEEEEEEPNSB_IJdlEEESJ_lNS1_9__extrema9arg_max_fIdl7CompareEEEEJSI_SK_lN3cub18CUB_300001_SM_100013GridEvenShareIlEENSR_9GridQueueIyEESO_EEEvDpT0__param_5[1]
)
.maxntid 256
{
	.reg .pred 	%p<215>;
	.reg .b32 	%r<399>;
	.reg .b64 	%rd<356>;
	.reg .b64 	%fd<352>;

	ld.param.u64 	%rd196, [_ZN6thrust24THRUST_300001_SM_1000_NS8cuda_cub4core6detail13_kernel_agentINS1_8__reduce11ReduceAgentINS0_12zip_iteratorIN4cuda3std3__45tupleIJNS0_10device_ptrIdEENS0_17counting_iteratorIlNS0_11use_defaultESF_SF_EEEEEEEPNSB_IJdlEEESJ_lNS1_9__extrema9arg_max_fIdl7CompareEEEEJSI_SK_lN3cub18CUB_300001_SM_100013GridEvenShareIlEENSR_9GridQueueIyEESO_EEEvDpT0__param_0+8];
	ld.param.u64 	%rd195, [_ZN6thrust24THRUST_300001_SM_1000_NS8cuda_cub4core6detail13_kernel_agentINS1_8__reduce11ReduceAgentINS0_12zip_iteratorIN4cuda3std3__45tupleIJNS0_10device_ptrIdEENS0_17counting_iteratorIlNS0_11use_defaultESF_SF_EEEEEEEPNSB_IJdlEEESJ_lNS1_9__extrema9arg_max_fIdl7CompareEEEEJSI_SK_lN3cub18CUB_300001_SM_100013GridEvenShareIlEENSR_9GridQueueIyEESO_EEEvDpT0__param_0];
	ld.param.u64 	%rd199, [_ZN6thrust24THRUST_300001_SM_1000_NS8cuda_cub4core6detail13_kernel_agentINS1_8__reduce11ReduceAgentINS0_12zip_iteratorIN4cuda3std3__45tupleIJNS0_10device_ptrIdEENS0_17counting_iteratorIlNS0_11use_defaultESF_SF_EEEEEEEPNSB_IJdlEEESJ_lNS1_9__extrema9arg_max_fIdl7CompareEEEEJSI_SK_lN3cub18CUB_300001_SM_100013GridEvenShareIlEENSR_9GridQueueIyEESO_EEEvDpT0__param_4];
	ld.param.u64 	%rd198, [_ZN6thrust24THRUST_300001_SM_1000_NS8cuda_cub4core6detail13_kernel_agentINS1_8__reduce11ReduceAgentINS0_12zip_iteratorIN4cuda3std3__45tupleIJNS0_10device_ptrIdEENS0_17counting_iteratorIlNS0_11use_defaultESF_SF_EEEEEEEPNSB_IJdlEEESJ_lNS1_9__extrema9arg_max_fIdl7CompareEEEEJSI_SK_lN3cub18CUB_300001_SM_100013GridEvenShareIlEENSR_9GridQueueIyEESO_EEEvDpT0__param_2];
	cvta.to.global.u64 	%rd1, %rd199;
	cvta.to.global.u64 	%rd2, %rd195;
	mov.u32 	%r1, %ctaid.x;
	mul.lo.s32 	%r33, %r1, 1280;
	cvt.u64.u32 	%rd4, %r33;
	mov.u32 	%r34, %nctaid.x;
	mul.lo.s32 	%r35, %r34, 1280;
	cvt.u64.u32 	%rd5, %r35;
	add.s64 	%rd200, %rd4, 1280;
	setp.le.s64 	%p1, %rd200, %rd198;
	@%p1 bra 	$L__BB8_121;
	cvt.u32.u64 	%r159, %rd4;
	cvt.u32.u64 	%r2, %rd198;
	sub.s32 	%r3, %r2, %r159;
	mov.u32 	%r4, %tid.x;
	setp.ge.s32 	%p98, %r4, %r3;
	mov.f64 	%fd298, 0d0000000000000000;
	mov.b64 	%rd298, 0;
	mov.u32 	%r393, %r4;
	@%p98 bra 	$L__BB8_3;
	cvt.u64.u32 	%rd246, %r4;
	add.s64 	%rd247, %rd4, %rd246;
	shl.b64 	%rd248, %rd247, 3;
	add.s64 	%rd249, %rd2, %rd248;
	add.s64 	%rd298, %rd196, %rd247;
	ld.global.f64 	%fd298, [%rd249];
	add.s32 	%r393, %r4, 256;
$L__BB8_3:
	setp.ge.s32 	%p99, %r393, %r3;
	@%p99 bra 	$L__BB8_25;
	not.b32 	%r161, %r393;
	add.s32 	%r162, %r161, %r2;
	sub.s32 	%r7, %r162, %r159;
	and.b32  	%r163, %r7, 768;
	setp.eq.s32 	%p100, %r163, 768;
	@%p100 bra 	$L__BB8_10;
	cvt.u64.u32 	%rd251, %r393;
	add.s64 	%rd252, %rd251, %rd4;
	add.s64 	%rd289, %rd252, %rd196;
	shl.b64 	%rd253, %rd252, 3;
	add.s64 	%rd288, %rd2, %rd253;
	shr.u32 	%r164, %r7, 8;
	add.s32 	%r165, %r164, 1;
	and.b32  	%r166, %r165, 3;
	neg.s32 	%r391, %r166;
$L__BB8_6:
	.pragma "nounroll";
	mov.u64 	%rd12, %rd298;
	mov.f64 	%fd3, %fd298;
	ld.global.f64 	%fd4, [%rd288];
	abs.f64 	%fd5, %fd3;
	abs.f64 	%fd6, %fd4;
	setp.lt.f64 	%p101, %fd5, %fd6;
	mov.u64 	%rd298, %rd289;
	mov.f64 	%fd298, %fd4;
	@%p101 bra 	$L__BB8_9;
	setp.lt.f64 	%p102, %fd6, %fd5;
	mov.u64 	%rd298, %rd12;
	mov.f64 	%fd298, %fd3;
	@%p102 bra 	$L__BB8_9;
	setp.lt.s64 	%p103, %rd12, %rd289;
	min.s64 	%rd298, %rd12, %rd289;
	selp.f64 	%fd298, %fd3, %fd4, %p103;
$L__BB8_9:
	add.s32 	%r393, %r393, 256;
	add.s64 	%rd289, %rd289, 256;
	add.s64 	%rd288, %rd288, 2048;
	add.s32 	%r391, %r391, 1;
	setp.ne.s32 	%p104, %r391, 0;
	@%p104 bra 	$L__BB8_6;
$L__BB8_10:
	setp.lt.u32 	%p105, %r7, 768;
	@%p105 bra 	$L__BB8_25;
	add.s32 	%r394, %r393, 512;
$L__BB8_12:
	mov.u32 	%r15, %r394;
	add.s32 	%r167, %r15, -512;
	cvt.s64.s32 	%rd254, %r167;
	add.s64 	%rd255, %rd254, %rd4;
	shl.b64 	%rd256, %rd255, 3;
	add.s64 	%rd20, %rd2, %rd256;
	add.s64 	%rd21, %rd255, %rd196;
	ld.global.f64 	%fd12, [%rd20];
	abs.f64 	%fd13, %fd298;
	abs.f64 	%fd14, %fd12;
	setp.lt.f64 	%p106, %fd13, %fd14;
	mov.u64 	%rd295, %rd21;
	mov.f64 	%fd295, %fd12;
	@%p106 bra 	$L__BB8_15;
	setp.lt.f64 	%p107, %fd14, %fd13;
	mov.u64 	%rd295, %rd298;
	mov.f64 	%fd295, %fd298;
	@%p107 bra 	$L__BB8_15;
	setp.lt.s64 	%p108, %rd298, %rd21;
	min.s64 	%rd295, %rd298, %rd21;
	selp.f64 	%fd295, %fd298, %fd12, %p108;
$L__BB8_15:
	add.s32 	%r168, %r15, -256;
	cvt.s64.s32 	%rd257, %r168;
	add.s64 	%rd258, %rd257, %rd4;
	add.s64 	%rd24, %rd258, %rd196;
	ld.global.f64 	%fd17, [%rd20+2048];
	abs.f64 	%fd18, %fd295;
	abs.f64 	%fd19, %fd17;
	setp.lt.f64 	%p109, %fd18, %fd19;
	mov.u64 	%rd296, %rd24;
	mov.f64 	%fd296, %fd17;
	@%p109 bra 	$L__BB8_18;
	setp.lt.f64 	%p110, %fd19, %fd18;
	mov.u64 	%rd296, %rd295;
	mov.f64 	%fd296, %fd295;
	@%p110 bra 	$L__BB8_18;
	setp.lt.s64 	%p111, %rd295, %rd24;
	min.s64 	%rd296, %rd295, %rd24;
	selp.f64 	%fd296, %fd295, %fd17, %p111;
$L__BB8_18:
	cvt.s64.s32 	%rd259, %r15;
	add.s64 	%rd260, %rd259, %rd4;
	add.s64 	%rd27, %rd260, %rd196;
	ld.global.f64 	%fd22, [%rd20+4096];
	abs.f64 	%fd23, %fd296;
	abs.f64 	%fd24, %fd22;
	setp.lt.f64 	%p112, %fd23, %fd24;
	mov.u64 	%rd297, %rd27;
	mov.f64 	%fd297, %fd22;
	@%p112 bra 	$L__BB8_21;
	setp.lt.f64 	%p113, %fd24, %fd23;
	mov.u64 	%rd297, %rd296;
	mov.f64 	%fd297, %fd296;
	@%p113 bra 	$L__BB8_21;
	setp.lt.s64 	%p114, %rd296, %rd27;
	min.s64 	%rd297, %rd296, %rd27;
	selp.f64 	%fd297, %fd296, %fd22, %p114;
$L__BB8_21:
	add.s32 	%r169, %r15, 256;
	cvt.s64.s32 	%rd261, %r169;
	add.s64 	%rd262, %rd261, %rd4;
	add.s64 	%rd30, %rd262, %rd196;
	ld.global.f64 	%fd27, [%rd20+6144];
	abs.f64 	%fd28, %fd297;
	abs.f64 	%fd29, %fd27;
	setp.lt.f64 	%p115, %fd28, %fd29;
	mov.u64 	%rd298, %rd30;
	mov.f64 	%fd298, %fd27;
	@%p115 bra 	$L__BB8_24;
	setp.lt.f64 	%p116, %fd29, %fd28;
	mov.u64 	%rd298, %rd297;
	mov.f64 	%fd298, %fd297;
	@%p116 bra 	$L__BB8_24;
	setp.lt.s64 	%p117, %rd297, %rd30;
	min.s64 	%rd298, %rd297, %rd30;
	selp.f64 	%fd298, %fd297, %fd27, %p117;
$L__BB8_24:
	add.s32 	%r394, %r15, 1024;
	add.s32 	%r170, %r15, 512;
	setp.lt.s32 	%p118, %r170, %r3;
	@%p118 bra 	$L__BB8_12;
$L__BB8_25:
	setp.lt.s32 	%p119, %r3, 256;
	@%p119 bra 	$L__BB8_70;
	// begin inline asm
	mov.u32 %r284, %laneid;
	// end inline asm
	mov.b64 	%rd273, %fd298;
	mov.b64 	{%r286, %r291}, %rd273;
	mov.b32 	%r302, 1;
	mov.b32 	%r303, 31;
	mov.b32 	%r304, -1;
	// begin inline asm
	shfl.sync.down.b32 %r285, %r286, %r302, %r303, %r304;
	// end inline asm
	// begin inline asm
	shfl.sync.down.b32 %r290, %r291, %r302, %r303, %r304;
	// end inline asm
	mov.b64 	%rd274, {%r285, %r290};
	mov.b64 	%fd33, %rd274;
	mov.b64 	{%r296, %r301}, %rd298;
	// begin inline asm
	shfl.sync.down.b32 %r295, %r296, %r302, %r303, %r304;
	// end inline asm
	// begin inline asm
	shfl.sync.down.b32 %r300, %r301, %r302, %r303, %r304;
	// end inline asm
	mov.b64 	%rd34, {%r295, %r300};
	setp.gt.s32 	%p171, %r284, 30;
	mov.u64 	%rd300, %rd298;
	mov.f64 	%fd300, %fd298;
	@%p171 bra 	$L__BB8_30;
	abs.f64 	%fd34, %fd298;
	abs.f64 	%fd35, %fd33;
	setp.lt.f64 	%p172, %fd34, %fd35;
	mov.u64 	%rd300, %rd34;
	mov.f64 	%fd300, %fd33;
	@%p172 bra 	$L__BB8_30;
	setp.lt.f64 	%p173, %fd35, %fd34;
	mov.u64 	%rd300, %rd298;
	mov.f64 	%fd300, %fd298;
	@%p173 bra 	$L__BB8_30;
	setp.lt.s64 	%p174, %rd298, %rd34;
	min.s64 	%rd300, %rd298, %rd34;
	selp.f64 	%fd300, %fd298, %fd33, %p174;
$L__BB8_30:
	mov.b64 	%rd275, %fd300;
	mov.b64 	{%r306, %r311}, %rd275;
	mov.b32 	%r322, 2;
	mov.b32 	%r323, 31;
	mov.b32 	%r324, -1;
	// begin inline asm
	shfl.sync.down.b32 %r305, %r306, %r322, %r323, %r324;
	// end inline asm
	// begin inline asm
	shfl.sync.down.b32 %r310, %r311, %r322, %r323, %r324;
	// end inline asm
	mov.b64 	%rd276, {%r305, %r310};
	mov.b64 	%fd38, %rd276;
	mov.b64 	{%r316, %r321}, %rd300;
	// begin inline asm
	shfl.sync.down.b32 %r315, %r316, %r322, %r323, %r324;
	// end inline asm
	// begin inline asm
	shfl.sync.down.b32 %r320, %r321, %r322, %r323, %r324;
	// end inline asm
	mov.b64 	%rd37, {%r315, %r320};
	setp.gt.s32 	%p175, %r284, 29;
	mov.u64 	%rd301, %rd300;
	mov.f64 	%fd301, %fd300;
	@%p175 bra 	$L__BB8_34;
	abs.f64 	%fd39, %fd300;
	abs.f64 	%fd40, %fd38;
	setp.lt.f64 	%p176, %fd39, %fd40;
	mov.u64 	%rd301, %rd37;
	mov.f64 	%fd301, %fd38;
	@%p176 bra 	$L__BB8_34;
	setp.lt.f64 	%p177, %fd40, %fd39;
	mov.u64 	%rd301, %rd300;
	mov.f64 	%fd301, %fd300;
	@%p177 bra 	$L__BB8_34;
	setp.lt.s64 	%p178, %rd300, %rd37;
	min.s64 	%rd301, %rd300, %rd37;
	selp.f64 	%fd301, %fd300, %fd38, %p178;
$L__BB8_34:
	mov.b64 	%rd277, %fd301;
	mov.b64 	{%r326, %r331}, %rd277;
	mov.b32 	%r342, 4;
	mov.b32 	%r343, 31;
	mov.b32 	%r344, -1;
	// begin inline asm
	shfl.sync.down.b32 %r325, %r326, %r342, %r343, %r344;
	// end inline asm
	// begin inline asm
	shfl.sync.down.b32 %r330, %r331, %r342, %r343, %r344;
	// end inline asm
	mov.b64 	%rd278, {%r325, %r330};
	mov.b64 	%fd43, %rd278;
	mov.b64 	{%r336, %r341}, %rd301;
	// begin inline asm
	shfl.sync.down.b32 %r335, %r336, %r342, %r343, %r344;
	// end inline asm
	// begin inline asm
	shfl.sync.down.b32 %r340, %r341, %r342, %r343, %r344;
	// end inline asm
	mov.b64 	%rd40, {%r335, %r340};
	setp.gt.s32 	%p179, %r284, 27;
	mov.u64 	%rd302, %rd301;
	mov.f64 	%fd302, %fd301;
	@%p179 bra 	$L__BB8_38;
	abs.f64 	%fd44, %fd301;
	abs.f64 	%fd45, %fd43;
	setp.lt.f64 	%p180, %fd44, %fd45;
	mov.u64 	%rd302, %rd40;
	mov.f64 	%fd302, %fd43;
	@%p180 bra 	$L__BB8_38;
	setp.lt.f64 	%p181, %fd45, %fd44;
	mov.u64 	%rd302, %rd301;
	mov.f64 	%fd302, %fd301;
	@%p181 bra 	$L__BB8_38;
	setp.lt.s64 	%p182, %rd301, %rd40;
	min.s64 	%rd302, %rd301, %rd40;
	selp.f64 	%fd302, %fd301, %fd43, %p182;
$L__BB8_38:
	mov.b64 	%rd279, %fd302;
	mov.b64 	{%r346, %r351}, %rd279;
	mov.b32 	%r362, 8;
	mov.b32 	%r363, 31;
	mov.b32 	%r364, -1;
	// begin inline asm
	shfl.sync.down.b32 %r345, %r346, %r362, %r363, %r364;
	// end inline asm
	// begin inline asm
	shfl.sync.down.b32 %r350, %r351, %r362, %r363, %r364;
	// end inline asm
	mov.b64 	%rd280, {%r345, %r350};
	mov.b64 	%fd48, %rd280;
	mov.b64 	{%r356, %r361}, %rd302;
	// begin inline asm
	shfl.sync.down.b32 %r355, %r356, %r362, %r363, %r364;
	// end inline asm
	// begin inline asm
	shfl.sync.down.b32 %r360, %r361, %r362, %r363, %r364;
	// end inline asm
	mov.b64 	%rd43, {%r355, %r360};
	setp.gt.s32 	%p183, %r284, 23;
	mov.u64 	%rd303, %rd302;
	mov.f64 	%fd303, %fd302;
	@%p183 bra 	$L__BB8_42;
	abs.f64 	%fd49, %fd302;
	abs.f64 	%fd50, %fd48;
	setp.lt.f64 	%p184, %fd49, %fd50;
	mov.u64 	%rd303, %rd43;
	mov.f64 	%fd303, %fd48;
	@%p184 bra 	$L__BB8_42;
	setp.lt.f64 	%p185, %fd50, %fd49;
	mov.u64 	%rd303, %rd302;
	mov.f64 	%fd303, %fd302;
	@%p185 bra 	$L__BB8_42;
	setp.lt.s64 	%p186, %rd302, %rd43;
	min.s64 	%rd303, %rd302, %rd43;
	selp.f64 	%fd303, %fd302, %fd48, %p186;
$L__BB8_42:
	mov.b64 	%rd281, %fd303;
	mov.b64 	{%r366, %r371}, %rd281;
	mov.b32 	%r382, 16;
	mov.b32 	%r383, 31;
	mov.b32 	%r384, -1;
	// begin inline asm
	shfl.sync.down.b32 %r365, %r366, %r382, %r383, %r384;
	// end inline asm
	// begin inline asm
	shfl.sync.down.b32 %r370, %r371, %r382, %r383, %r384;
	// end inline asm
	mov.b64 	%rd282, {%r365, %r370};
	mov.b64 	%fd53, %rd282;
	mov.b64 	{%r376, %r381}, %rd303;
	// begin inline asm
	shfl.sync.down.b32 %r375, %r376, %r382, %r383, %r384;
	// end inline asm
	// begin inline asm
	shfl.sync.down.b32 %r380, %r381, %r382, %r383, %r384;
	// end inline asm
	mov.b64 	%rd46, {%r375, %r380};
	setp.gt.s32 	%p187, %r284, 15;
	mov.u64 	%rd355, %rd303;
	mov.f64 	%fd351, %fd303;
	@%p187 bra 	$L__BB8_46;
	abs.f64 	%fd54, %fd303;
	abs.f64 	%fd55, %fd53;
	setp.lt.f64 	%p188, %fd54, %fd55;
	mov.u64 	%rd355, %rd46;
	mov.f64 	%fd351, %fd53;
	@%p188 bra 	$L__BB8_46;
	setp.lt.f64 	%p189, %fd55, %fd54;
	mov.u64 	%rd355, %rd303;
	mov.f64 	%fd351, %fd303;
	@%p189 bra 	$L__BB8_46;
	setp.lt.s64 	%p190, %rd303, %rd46;
	min.s64 	%rd355, %rd303, %rd46;
	selp.f64 	%fd351, %fd303, %fd53, %p190;
$L__BB8_46:
	setp.ne.s32 	%p191, %r284, 0;
	@%p191 bra 	$L__BB8_48;
	shr.u32 	%r385, %r4, 1;
	and.b32  	%r386, %r385, 496;
	mov.u32 	%r387, _ZN6thrust24THRUST_300001_SM_1000_NS8cuda_cub4core6detail5shmemE;
	add.s32 	%r388, %r387, %r386;
	st.shared.f64 	[%r388+8], %fd351;
	st.shared.u64 	[%r388+16], %rd355;
$L__BB8_48:
	bar.sync 	0;
	setp.ne.s32 	%p192, %r4, 0;
	@%p192 bra 	$L__BB8_208;
	ld.shared.f64 	%fd58, [_ZN6thrust24THRUST_300001_SM_1000_NS8cuda_cub4core6detail5shmemE+24];
	ld.shared.u64 	%rd49, [_ZN6thrust24THRUST_300001_SM_1000_NS8cuda_cub4core6detail5shmemE+32];
	abs.f64 	%fd59, %fd351;
	abs.f64 	%fd60, %fd58;
	setp.lt.f64 	%p193, %fd59, %fd60;
	mov.u64 	%rd305, %rd49;
	mov.f64 	%fd305, %fd58;
	@%p193 bra 	$L__BB8_52;
	setp.lt.f64 	%p194, %fd60, %fd59;
	mov.u64 	%rd305, %rd355;
	mov.f64 	%fd305, %fd351;
	@%p194 bra 	$L__BB8_52;
	setp.lt.s64 	%p195, %rd355, %rd49;
	min.s64 	%rd305, %rd355, %rd49;
	selp.f64 	%fd305, %fd351, %fd58, %p195;
$L__BB8_52:
	ld.shared.f64 	%fd63, [_ZN6thrust24THRUST_300001_SM_1000_NS8cuda_cub4core6detail5shmemE+40];
	ld.shared.u64 	%rd52, [_ZN6thrust24THRUST_300001_SM_1000_NS8cuda_cub4core6detail5shmemE+48];
	abs.f64 	%fd64, %fd305;
	abs.f64 	%fd65, %fd63;
	setp.lt.f64 	%p196, %fd64, %fd65;
	mov.u64 	%rd306, %rd52;
	mov.f64 	%fd306, %fd63;
	@%p196 bra 	$L__BB8_55;
	setp.lt.f64 	%p197, %fd65, %fd64;
	mov.u64 	%rd306, %rd305;
	mov.f64 	%fd306, %fd305;
	@%p197 bra 	$L__BB8_55;
	setp.lt.s64 	%p198, %rd305, %rd52;
	min.s64 	%rd306, %rd305, %rd52;
	selp.f64 	%fd306, %fd305, %fd63, %p198;
$L__BB8_55:
	ld.shared.f64 	%fd68, [_ZN6thrust24THRUST_300001_SM_1000_NS8cuda_cub4core6detail5shmemE+56];
	ld.shared.u64 	%rd55, [_ZN6thrust24THRUST_300001_SM_1000_NS8cuda_cub4core6detail5shmemE+64];
	abs.f64 	%fd69, %fd306;
	abs.f64 	%fd70, %fd68;
	setp.lt.f64 	%p199, %fd69, %fd70;
	mov.u64 	%rd307, %rd55;
	mov.f64 	%fd307, %fd68;
	@%p199 bra 	$L__BB8_58;
	setp.lt.f64 	%p200, %fd70, %fd69;
	mov.u64 	%rd307, %rd306;
	mov.f64 	%fd307, %fd306;
	@%p200 bra 	$L__BB8_58;
	setp.lt.s64 	%p201, %rd306, %rd55;
	min.s64 	%rd307, %rd306, %rd55;
	selp.f64 	%fd307, %fd306, %fd68, %p201;
$L__BB8_58:
	ld.shared.f64 	%fd73, [_ZN6thrust24THRUST_300001_SM_1000_NS8cuda_cub4core6detail5shmemE+72];
	ld.shared.u64 	%rd58, [_ZN6thrust24THRUST_300001_SM_1000_NS8cuda_cub4core6detail5shmemE+80];
	abs.f64 	%fd74, %fd307;
	abs.f64 	%fd75, %fd73;
	setp.lt.f64 	%p202, %fd74, %fd75;
	mov.u64 	%rd308, %rd58;
	mov.f64 	%fd308, %fd73;
	@%p202 bra 	$L__BB8_61;
	setp.lt.f64 	%p203, %fd75, %fd74;
	mov.u64 	%rd308, %rd307;
	mov.f64 	%fd308, %fd307;
	@%p203 bra 	$L__BB8_61;
	setp.lt.s64 	%p204, %rd307, %rd58;
	min.s64 	%rd308, %rd307, %rd58;
	selp.f64 	%fd308, %fd307, %fd73, %p204;
$L__BB8_61:
	ld.shared.f64 	%fd78, [_ZN6thrust24THRUST_300001_SM_1000_NS8cuda_cub4core6detail5shmemE+88];
	ld.shared.u64 	%rd61, [_ZN6thrust24THRUST_300001_SM_1000_NS8cuda_cub4core6detail5shmemE+96];
	abs.f64 	%fd79, %fd308;
	abs.f64 	%fd80, %fd78;
	setp.lt.f64 	%p205, %fd79, %fd80;
	mov.u64 	%rd309, %rd61;
	mov.f64 	%fd309, %fd78;
	@%p205 bra 	$L__BB8_64;
	setp.lt.f64 	%p206, %fd80, %fd79;
	mov.u64 	%rd309, %rd308;
	mov.f64 	%fd309, %fd308;
	@%p206 bra 	$L__BB8_64;
	setp.lt.s64 	%p207, %rd308, %rd61;
	min.s64 	%rd309, %rd308, %rd61;
	selp.f64 	%fd309, %fd308, %fd78, %p207;
$L__BB8_64:
	ld.shared.f64 	%fd83, [_ZN6thrust24THRUST_300001_SM_1000_NS8cuda_cub4core6detail5shmemE+104];
	ld.shared.u64 	%rd64, [_ZN6thrust24THRUST_300001_SM_1000_NS8cuda_cub4core6detail5shmemE+112];
	abs.f64 	%fd84, %fd309;
	abs.f64 	%fd85, %fd83;
	setp.lt.f64 	%p208, %fd84, %fd85;
	mov.u64 	%rd310, %rd64;
	mov.f64 	%fd310, %fd83;
	@%p208 bra 	$L__BB8_67;
	setp.lt.f64 	%p209, %fd85, %fd84;
	mov.u64 	%rd310, %rd309;
	mov.f64 	%fd310, %fd309;
	@%p209 bra 	$L__BB8_67;
	setp.lt.s64 	%p210, %rd309, %rd64;
	min.s64 	%rd310, %rd309, %rd64;
	selp.f64 	%fd310, %fd309, %fd83, %p210;
$L__BB8_67:
	ld.shared.f64 	%fd88, [_ZN6thrust24THRUST_300001_SM_1000_NS8cuda_cub4core6detail5shmemE+120];
	ld.shared.u64 	%rd67, [_ZN6thrust24THRUST_300001_SM_1000_NS8cuda_cub4core6detail5shmemE+128];
	abs.f64 	%fd89, %fd310;
	abs.f64 	%fd90, %fd88;
	setp.lt.f64 	%p211, %fd89, %fd90;
	mov.u64 	%rd355, %rd67;
	mov.f64 	%fd351, %fd88;
	@%p211 bra 	$L__BB8_208;
	setp.lt.f64 	%p212, %fd90, %fd89;
	mov.u64 	%rd355, %rd310;
	mov.f64 	%fd351, %fd310;
	@%p212 bra 	$L__BB8_208;
	setp.lt.s64 	%p213, %rd310, %rd67;
	min.s64 	%rd355, %rd310, %rd67;
	selp.f64 	%fd351, %fd310, %fd88, %p213;
	bra.uni 	$L__BB8_208;
$L__BB8_70:
	// begin inline asm
	mov.u32 %r171, %laneid;
	// end inline asm
	and.b32  	%r192, %r4, 992;
	add.s32 	%r193, %r192, 32;
	setp.gt.s32 	%p120, %r193, %r3;
	not.b32 	%r194, %r192;
	add.s32 	%r195, %r3, %r194;
	selp.b32 	%r190, %r195, 31, %p120;
	mov.b64 	%rd263, %fd298;
	mov.b64 	{%r173, %r178}, %rd263;
	mov.b32 	%r189, 1;
	mov.b32 	%r191, -1;
	// begin inline asm
	shfl.sync.down.b32 %r172, %r173, %r189, %r190, %r191;
	// end inline asm
	// begin inline asm
	shfl.sync.down.b32 %r177, %r178, %r189, %r190, %r191;
	// end inline asm
	mov.b64 	%rd264, {%r172, %r177};
	mov.b64 	%fd92, %rd264;
	mov.b64 	{%r183, %r188}, %rd298;
	// begin inline asm
	shfl.sync.down.b32 %r182, %r183, %r189, %r190, %r191;
	// end inline asm
	// begin inline asm
	shfl.sync.down.b32 %r187, %r188, %r189, %r190, %r191;
	// end inline asm
	mov.b64 	%rd69, {%r182, %r187};
	setp.ge.s32 	%p121, %r171, %r190;
	mov.u64 	%rd311, %rd298;
	mov.f64 	%fd311, %fd298;
	@%p121 bra 	$L__BB8_74;
	abs.f64 	%fd93, %fd298;
	abs.f64 	%fd94, %fd92;
	setp.lt.f64 	%p122, %fd93, %fd94;
	mov.u64 	%rd311, %rd69;
	mov.f64 	%fd311, %fd92;
	@%p122 bra 	$L__BB8_74;
	setp.lt.f64 	%p123, %fd94, %fd93;
	mov.u64 	%rd311, %rd298;
	mov.f64 	%fd311, %fd298;
	@%p123 bra 	$L__BB8_74;
	setp.lt.s64 	%p124, %rd298, %rd69;
	min.s64 	%rd311, %rd298, %rd69;
	selp.f64 	%fd311, %fd298, %fd92, %p124;
$L__BB8_74:
	mov.b64 	%rd265, %fd311;
	mov.b64 	{%r197, %r202}, %rd265;
	mov.b32 	%r213, 2;
	mov.b32 	%r215, -1;
	// begin inline asm
	shfl.sync.down.b32 %r196, %r197, %r213, %r190, %r215;
	// end inline asm
	// begin inline asm
	shfl.sync.down.b32 %r201, %r202, %r213, %r190, %r215;
	// end inline asm
	mov.b64 	%rd266, {%r196, %r201};
	mov.b64 	%fd97, %rd266;
	mov.b64 	{%r207, %r212}, %rd311;
	// begin inline asm
	shfl.sync.down.b32 %r206, %r207, %r213, %r190, %r215;
	// end inline asm
	// begin inline asm
	shfl.sync.down.b32 %r211, %r212, %r213, %r190, %r215;
	// end inline asm
	mov.b64 	%rd72, {%r206, %r211};
	add.s32 	%r216, %r171, 2;
	setp.gt.s32 	%p125, %r216, %r190;
	mov.u64 	%rd312, %rd311;
	mov.f64 	%fd312, %fd311;
	@%p125 bra 	$L__BB8_78;
	abs.f64 	%fd98, %fd311;
	abs.f64 	%fd99, %fd97;
	setp.lt.f64 	%p126, %fd98, %fd99;
	mov.u64 	%rd312, %rd72;
	mov.f64 	%fd312, %fd97;
	@%p126 bra 	$L__BB8_78;
	setp.lt.f64 	%p127, %fd99, %fd98;
	mov.u64 	%rd312, %rd311;
	mov.f64 	%fd312, %fd311;
	@%p127 bra 	$L__BB8_78;
	setp.lt.s64 	%p128, %rd311, %rd72;
	min.s64 	%rd312, %rd311, %rd72;
	selp.f64 	%fd312, %fd311, %fd97, %p128;
$L__BB8_78:
	mov.b64 	%rd267, %fd312;
	mov.b64 	{%r218, %r223}, %rd267;
	mov.b32 	%r234, 4;
	mov.b32 	%r236, -1;
	// begin inline asm
	shfl.sync.down.b32 %r217, %r218, %r234, %r190, %r236;
	// end inline asm
	// begin inline asm
	shfl.sync.down.b32 %r222, %r223, %r234, %r190, %r236;
	// end inline asm
	mov.b64 	%rd268, {%r217, %r222};
	mov.b64 	%fd102, %rd268;
	mov.b64 	{%r228, %r233}, %rd312;
	// begin inline asm
	shfl.sync.down.b32 %r227, %r228, %r234, %r190, %r236;
	// end inline asm
	// begin inline asm
	shfl.sync.down.b32 %r232, %r233, %r234, %r190, %r236;
	// end inline asm
	mov.b64 	%rd75, {%r227, %r232};
	add.s32 	%r237, %r171, 4;
	setp.gt.s32 	%p129, %r237, %r190;
	mov.u64 	%rd313, %rd312;
	mov.f64 	%fd313, %fd312;
	@%p129 bra 	$L__BB8_82;
	abs.f64 	%fd103, %fd312;
	abs.f64 	%fd104, %fd102;
	setp.lt.f64 	%p130, %fd103, %fd104;
	mov.u64 	%rd313, %rd75;
	mov.f64 	%fd313, %fd102;
	@%p130 bra 	$L__BB8_82;
	setp.lt.f64 	%p131, %fd104, %fd103;
	mov.u64 	%rd313, %rd312;
	mov.f64 	%fd313, %fd312;
	@%p131 bra 	$L__BB8_82;
	setp.lt.s64 	%p132, %rd312, %rd75;
	min.s64 	%rd313, %rd312, %rd75;
	selp.f64 	%fd313, %fd312, %fd102, %p132;
$L__BB8_82:
	mov.b64 	%rd269, %fd313;
	mov.b64 	{%r239, %r244}, %rd269;
	mov.b32 	%r255, 8;
	mov.b32 	%r257, -1;
	// begin inline asm
	shfl.sync.down.b32 %r238, %r239, %r255, %r190, %r257;
	// end inline asm
	// begin inline asm
	shfl.sync.down.b32 %r243, %r244, %r255, %r190, %r257;
	// end inline asm
	mov.b64 	%rd270, {%r238, %r243};
	mov.b64 	%fd107, %rd270;
	mov.b64 	{%r249, %r254}, %rd313;
	// begin inline asm
	shfl.sync.down.b32 %r248, %r249, %r255, %r190, %r257;
	// end inline asm
	// begin inline asm
	shfl.sync.down.b32 %r253, %r254, %r255, %r190, %r257;
	// end inline asm
	mov.b64 	%rd78, {%r248, %r253};
	add.s32 	%r258, %r171, 8;
	setp.gt.s32 	%p133, %r258, %r190;
	mov.u64 	%rd314, %rd313;
	mov.f64 	%fd314, %fd313;
	@%p133 bra 	$L__BB8_86;
	abs.f64 	%fd108, %fd313;
	abs.f64 	%fd109, %fd107;
	setp.lt.f64 	%p134, %fd108, %fd109;
	mov.u64 	%rd314, %rd78;
	mov.f64 	%fd314, %fd107;
	@%p134 bra 	$L__BB8_86;
	setp.lt.f64 	%p135, %fd109, %fd108;
	mov.u64 	%rd314, %rd313;
	mov.f64 	%fd314, %fd313;
	@%p135 bra 	$L__BB8_86;
	setp.lt.s64 	%p136, %rd313, %rd78;
	min.s64 	%rd314, %rd313, %rd78;
	selp.f64 	%fd314, %fd313, %fd107, %p136;
$L__BB8_86:
	mov.b64 	%rd271, %fd314;
	mov.b64 	{%r260, %r265}, %rd271;
	mov.b32 	%r276, 16;
	mov.b32 	%r278, -1;
	// begin inline asm
	shfl.sync.down.b32 %r259, %r260, %r276, %r190, %r278;
	// end inline asm
	// begin inline asm
	shfl.sync.down.b32 %r264, %r265, %r276, %r190, %r278;
	// end inline asm
	mov.b64 	%rd272, {%r259, %r264};
	mov.b64 	%fd112, %rd272;
	mov.b64 	{%r270, %r275}, %rd314;
	// begin inline asm
	shfl.sync.down.b32 %r269, %r270, %r276, %r190, %r278;
	// end inline asm
	// begin inline asm
	shfl.sync.down.b32 %r274, %r275, %r276, %r190, %r278;
	// end inline asm
	mov.b64 	%rd81, {%r269, %r274};
	add.s32 	%r279, %r171, 16;
	setp.gt.s32 	%p137, %r279, %r190;
	mov.u64 	%rd355, %rd314;
	mov.f64 	%fd351, %fd314;
	@%p137 bra 	$L__BB8_90;
	abs.f64 	%fd113, %fd314;
	abs.f64 	%fd114, %fd112;
	setp.lt.f64 	%p138, %fd113, %fd114;
	mov.u64 	%rd355, %rd81;
	mov.f64 	%fd351, %fd112;
	@%p138 bra 	$L__BB8_90;
	setp.lt.f64 	%p139, %fd114, %fd113;
	mov.u64 	%rd355, %rd314;
	mov.f64 	%fd351, %fd314;
	@%p139 bra 	$L__BB8_90;
	setp.lt.s64 	%p140, %rd314, %rd81;
	min.s64 	%rd355, %rd314, %rd81;
	selp.f64 	%fd351, %fd314, %fd112, %p140;
$L__BB8_90:
	setp.ne.s32 	%p141, %r171, 0;
	@%p141 bra 	$L__BB8_92;
	shr.u32 	%r280, %r4, 1;
	and.b32  	%r281, %r280, 496;
	mov.u32 	%r282, _ZN6thrust24THRUST_300001_SM_1000_NS8cuda_cub4core6detail5shmemE;
	add.s32 	%r283, %r282, %r281;
	st.shared.f64 	[%r283+8], %fd351;
	st.shared.u64 	[%r283+16], %rd355;
$L__BB8_92:
	bar.sync 	0;
	setp.ne.s32 	%p142, %r4, 0;
	@%p142 bra 	$L__BB8_208;
	setp.lt.s32 	%p143, %r3, 33;
	mov.f64 	%fd316, %fd351;
	mov.u64 	%rd316, %rd355;
	@%p143 bra 	$L__BB8_97;
	ld.shared.f64 	%fd117, [_ZN6thrust24THRUST_300001_SM_1000_NS8cuda_cub4core6detail5shmemE+24];
	ld.shared.u64 	%rd84, [_ZN6thrust24THRUST_300001_SM_1000_NS8cuda_cub4core6detail5shmemE+32];
	abs.f64 	%fd118, %fd351;
	abs.f64 	%fd119, %fd117;
	setp.lt.f64 	%p144, %fd118, %fd119;
	mov.f64 	%fd316, %fd117;
	mov.u64 	%rd316, %rd84;
	@%p144 bra 	$L__BB8_97;
	setp.lt.f64 	%p145, %fd119, %fd118;
	mov.f64 	%fd316, %fd351;
	mov.u64 	%rd316, %rd355;
	@%p145 bra 	$L__BB8_97;
	setp.lt.s64 	%p146, %rd355, %rd84;
	selp.f64 	%fd316, %fd351, %fd117, %p146;
	min.s64 	%rd316, %rd355, %rd84;
$L__BB8_97:
	setp.lt.s32 	%p147, %r3, 65;
	mov.f64 	%fd317, %fd316;
	mov.u64 	%rd317, %rd316;
	@%p147 bra 	$L__BB8_101;
	ld.shared.f64 	%fd122, [_ZN6thrust24THRUST_300001_SM_1000_NS8cuda_cub4core6detail5shmemE+40];
	ld.shared.u64 	%rd87, [_ZN6thrust24THRUST_300001_SM_1000_NS8cuda_cub4core6detail5shmemE+48];
	abs.f64 	%fd123, %fd316;
	abs.f64 	%fd124, %fd122;
	setp.lt.f64 	%p148, %fd123, %fd124;
	mov.f64 	%fd317, %fd122;
	mov.u64 	%rd317, %rd87;
	@%p148 bra 	$L__BB8_101;
	setp.lt.f64 	%p149, %fd124, %fd123;
	mov.f64 	%fd317, %fd316;
	mov.u64 	%rd317, %rd316;
	@%p149 bra 	$L__BB8_101;
	setp.lt.s64 	%p150, %rd316, %rd87;
	selp.f64 	%fd317, %fd316, %fd122, %p150;
	min.s64 	%rd317, %rd316, %rd87;
$L__BB8_101:
	setp.lt.s32 	%p151, %r3, 97;
	mov.f64 	%fd318, %fd317;
	mov.u64 	%rd318, %rd317;
	@%p151 bra 	$L__BB8_105;
	ld.shared.f64 	%fd127, [_ZN6thrust24THRUST_300001_SM_1000_NS8cuda_cub4core6detail5shmemE+56];
	ld.shared.u64 	%rd90, [_ZN6thrust24THRUST_300001_SM_1000_NS8cuda_cub4core6detail5shmemE+64];
	abs.f64 	%fd128, %fd317;
	abs.f64 	%fd129, %fd127;
	setp.lt.f64 	%p152, %fd128, %fd129;
	mov.f64 	%fd318, %fd127;
	mov.u64 	%rd318, %rd90;
	@%p152 bra 	$L__BB8_105;
	setp.lt.f64 	%p153, %fd129, %fd128;
	mov.f64 	%fd318, %fd317;
	mov.u64 	%rd318, %rd317;
	@%p153 bra 	$L__BB8_105;
	setp.lt.s64 	%p154, %rd317, %rd90;
	selp.f64 	%fd318, %fd317, %fd127, %p154;
	min.s64 	%rd318, %rd317, %rd90;
$L__BB8_105:
	setp.lt.s32 	%p155, %r3, 129;
	mov.f64 	%fd319, %fd318;
	mov.u64 	%rd319, %rd318;
	@%p155 bra 	$L__BB8_109;
	ld.shared.f64 	%fd132, [_ZN6thrust24THRUST_300001_SM_1000_NS8cuda_cub4core6detail5shmemE+72];
	ld.shared.u64 	%rd93, [_ZN6thrust24THRUST_300001_SM_1000_NS8cuda_cub4core6detail5shmemE+80];
	abs.f64 	%fd133, %fd318;
	abs.f64 	%fd134, %fd132;
	setp.lt.f64 	%p156, %fd133, %fd134;
	mov.f64 	%fd319, %fd132;
	mov.u64 	%rd319, %rd93;
	@%p156 bra 	$L__BB8_109;
	setp.lt.f64 	%p157, %fd134, %fd133;
	mov.f64 	%fd319, %fd318;
	mov.u64 	%rd319, %rd318;
	@%p157 bra 	$L__BB8_109;
	setp.lt.s64 	%p158, %rd318, %rd93;
	selp.f64 	%fd319, %fd318, %fd132, %p158;
	min.s64 	%rd319, %rd318, %rd93;
$L__BB8_109:
	setp.lt.s32 	%p159, %r3, 161;
	mov.f64 	%fd320, %fd319;
	mov.u64 	%rd320, %rd319;
	@%p159 bra 	$L__BB8_113;
	ld.shared.f64 	%fd137, [_ZN6thrust24THRUST_300001_SM_1000_NS8cuda_cub4core6detail5shmemE+88];
	ld.shared.u64 	%rd96, [_ZN6thrust24THRUST_300001_SM_1000_NS8cuda_cub4core6detail5shmemE+96];
	abs.f64 	%fd138, %fd319;
	abs.f64 	%fd139, %fd137;
	setp.lt.f64 	%p160, %fd138, %fd139;
	mov.f64 	%fd320, %fd137;
	mov.u64 	%rd320, %rd96;
	@%p160 bra 	$L__BB8_113;
	setp.lt.f64 	%p161, %fd139, %fd138;
	mov.f64 	%fd320, %fd319;
	mov.u64 	%rd320, %rd319;
	@%p161 bra 	$L__BB8_113;
	setp.lt.s64 	%p162, %rd319, %rd96;
	selp.f64 	%fd320, %fd319, %fd137, %p162;
	min.s64 	%rd320, %rd319, %rd96;
$L__BB8_113:
	setp.lt.s32 	%p163, %r3, 193;
	mov.f64 	%fd321, %fd320;
	mov.u64 	%rd321, %rd320;
	@%p163 bra 	$L__BB8_117;
	ld.shared.f64 	%fd142, [_ZN6thrust24THRUST_300001_SM_1000_NS8cuda_cub4core6detail5shmemE+104];
	ld.shared.u64 	%rd99, [_ZN6thrust24THRUST_300001_SM_1000_NS8cuda_cub4core6detail5shmemE+112];
	abs.f64 	%fd143, %fd320;
	abs.f64 	%fd144, %fd142;
	setp.lt.f64 	%p164, %fd143, %fd144;
	mov.f64 	%fd321, %fd142;
	mov.u64 	%rd321, %rd99;
	@%p164 bra 	$L__BB8_117;
	setp.lt.f64 	%p165, %fd144, %fd143;
	mov.f64 	%fd321, %fd320;
	mov.u64 	%rd321, %rd320;
	@%p165 bra 	$L__BB8_117;
	setp.lt.s64 	%p166, %rd320, %rd99;
	selp.f64 	%fd321, %fd320, %fd142, %p166;
	min.s64 	%rd321, %rd320, %rd99;
$L__BB8_117:
	setp.lt.s32 	%p167, %r3, 225;
	mov.u64 	%rd355, %rd321;
	mov.f64 	%fd351, %fd321;
	@%p167 bra 	$L__BB8_208;
	ld.shared.f64 	%fd147, [_ZN6thrust24THRUST_300001_SM_1000_NS8cuda_cub4core6detail5shmemE+120];
	ld.shared.u64 	%rd102, [_ZN6thrust24THRUST_300001_SM_1000_NS8cuda_cub4core6detail5shmemE+128];
	abs.f64 	%fd148, %fd321;
	abs.f64 	%fd149, %fd147;
	setp.lt.f64 	%p168, %fd148, %fd149;
	mov.u64 	%rd355, %rd102;
	mov.f64 	%fd351, %fd147;
	@%p168 bra 	$L__BB8_208;
	setp.lt.f64 	%p169, %fd149, %fd148;
	mov.u64 	%rd355, %rd321;
	mov.f64 	%fd351, %fd321;
	@%p169 bra 	$L__BB8_208;
	setp.lt.s64 	%p170, %rd321, %rd102;
	selp.f64 	%fd351, %fd321, %fd147, %p170;
	min.s64 	%rd355, %rd321, %rd102;
	bra.uni 	$L__BB8_208;
$L__BB8_121:
	mov.u32 	%r20, %tid.x;
	add.s64 	%rd104, %rd196, %rd4;
	cvt.u64.u32 	%rd105, %r20;
	add.s64 	%rd201, %rd105, %rd4;
	cvta.to.global.u64 	%rd202, %rd195;
	shl.b64 	%rd203, %rd201, 3;
	add.s64 	%rd204, %rd202, %rd203;
	ld.global.f64 	%fd274, [%rd204];
	add.s32 	%r36, %r20, 256;
	cvt.u64.u32 	%rd205, %r36;
	ld.global.f64 	%fd275, [%rd204+2048];
	add.s32 	%r37, %r20, 512;
	cvt.u64.u32 	%rd206, %r37;
	ld.global.f64 	%fd276, [%rd204+4096];
	add.s32 	%r38, %r20, 768;
	cvt.u64.u32 	%rd207, %r38;
	ld.global.f64 	%fd277, [%rd204+6144];
	or.b32  	%r39, %r20, 1024;
	cvt.u64.u32 	%rd106, %r39;
	add.s64 	%rd343, %rd104, %rd106;
	ld.global.f64 	%fd339, [%rd204+8192];
	abs.f64 	%fd278, %fd274;
	abs.f64 	%fd279, %fd275;
	setp.geu.f64 	%p2, %fd278, %fd279;
	selp.f64 	%fd280, %fd274, %fd275, %p2;
	selp.b64 	%rd208, %rd105, %rd205, %p2;
	abs.f64 	%fd281, %fd280;
	abs.f64 	%fd282, %fd276;
	setp.geu.f64 	%p3, %fd281, %fd282;
	selp.f64 	%fd283, %fd280, %fd276, %p3;
	selp.b64 	%rd209, %rd208, %rd206, %p3;
	abs.f64 	%fd284, %fd283;
	abs.f64 	%fd285, %fd277;
	setp.geu.f64 	%p4, %fd284, %fd285;
	selp.f64 	%fd152, %fd283, %fd277, %p4;
	selp.b64 	%rd108, %rd209, %rd207, %p4;
	abs.f64 	%fd153, %fd152;
	abs.f64 	%fd154, %fd339;
	setp.lt.f64 	%p5, %fd153, %fd154;
	@%p5 bra 	$L__BB8_123;
	setp.lt.f64 	%p6, %fd154, %fd153;
	setp.lt.u64 	%p7, %rd108, %rd106;
	or.pred  	%p8, %p6, %p7;
	selp.f64 	%fd339, %fd152, %fd339, %p8;
	add.s64 	%rd212, %rd104, %rd108;
	selp.b64 	%rd343, %rd212, %rd343, %p8;
$L__BB8_123:
	setp.le.u64 	%p9, %rd198, %rd5;
	@%p9 bra 	$L__BB8_164;
	setp.ne.s32 	%p10, %r20, 0;
	@%p10 bra 	$L__BB8_126;
	atom.global.add.u64 	%rd213, [%rd1+8], 1280;
	add.s64 	%rd214, %rd213, %rd5;
	st.shared.u64 	[_ZN6thrust24THRUST_300001_SM_1000_NS8cuda_cub4core6detail5shmemE+152], %rd214;
$L__BB8_126:
	bar.sync 	0;
	ld.shared.u64 	%rd331, [_ZN6thrust24THRUST_300001_SM_1000_NS8cuda_cub4core6detail5shmemE+152];
	add.s64 	%rd215, %rd331, 1280;
	setp.gt.s64 	%p11, %rd215, %rd198;
	@%p11 bra 	$L__BB8_141;
	mov.f64 	%fd323, %fd339;
	mov.u64 	%rd324, %rd343;
$L__BB8_128:
	add.s64 	%rd216, %rd331, %rd105;
	cvta.to.global.u64 	%rd217, %rd195;
	shl.b64 	%rd218, %rd216, 3;
	add.s64 	%rd219, %rd217, %rd218;
	add.s64 	%rd325, %rd216, %rd196;
	ld.global.f64 	%fd324, [%rd219];
	add.s64 	%rd326, %rd325, 256;
	ld.global.f64 	%fd325, [%rd219+2048];
	add.s64 	%rd327, %rd325, 512;
	ld.global.f64 	%fd326, [%rd219+4096];
	add.s64 	%rd328, %rd325, 768;
	ld.global.f64 	%fd327, [%rd219+6144];
	add.s64 	%rd343, %rd325, 1024;
	ld.global.f64 	%fd339, [%rd219+8192];
	abs.f64 	%fd163, %fd323;
	abs.f64 	%fd164, %fd324;
	setp.lt.f64 	%p12, %fd163, %fd164;
	@%p12 bra 	$L__BB8_130;
	setp.lt.f64 	%p13, %fd164, %fd163;
	setp.lt.s64 	%p14, %rd324, %rd325;
	or.pred  	%p15, %p13, %p14;
	selp.f64 	%fd324, %fd323, %fd324, %p15;
	selp.b64 	%rd325, %rd324, %rd325, %p15;
$L__BB8_130:
	abs.f64 	%fd167, %fd324;
	abs.f64 	%fd168, %fd325;
	setp.lt.f64 	%p16, %fd167, %fd168;
	@%p16 bra 	$L__BB8_132;
	setp.lt.f64 	%p17, %fd168, %fd167;
	setp.lt.s64 	%p18, %rd325, %rd326;
	or.pred  	%p19, %p17, %p18;
	selp.f64 	%fd325, %fd324, %fd325, %p19;
	selp.b64 	%rd326, %rd325, %rd326, %p19;
$L__BB8_132:
	abs.f64 	%fd171, %fd325;
	abs.f64 	%fd172, %fd326;
	setp.lt.f64 	%p20, %fd171, %fd172;
	@%p20 bra 	$L__BB8_134;
	setp.lt.f64 	%p21, %fd172, %fd171;
	setp.lt.s64 	%p22, %rd326, %rd327;
	or.pred  	%p23, %p21, %p22;
	selp.f64 	%fd326, %fd325, %fd326, %p23;
	selp.b64 	%rd327, %rd326, %rd327, %p23;
$L__BB8_134:
	abs.f64 	%fd175, %fd326;
	abs.f64 	%fd176, %fd327;
	setp.lt.f64 	%p24, %fd175, %fd176;
	@%p24 bra 	$L__BB8_136;
	setp.lt.f64 	%p25, %fd176, %fd175;
	setp.lt.s64 	%p26, %rd327, %rd328;
	or.pred  	%p27, %p25, %p26;
	selp.f64 	%fd327, %fd326, %fd327, %p27;
	selp.b64 	%rd328, %rd327, %rd328, %p27;
$L__BB8_136:
	abs.f64 	%fd179, %fd327;
	abs.f64 	%fd180, %fd339;
	setp.lt.f64 	%p28, %fd179, %fd180;
	@%p28 bra 	$L__BB8_138;
	setp.lt.f64 	%p29, %fd180, %fd179;
	setp.lt.s64 	%p30, %rd328, %rd343;
	or.pred  	%p31, %p29, %p30;
	selp.f64 	%fd339, %fd327, %fd339, %p31;
	selp.b64 	%rd343, %rd328, %rd343, %p31;
$L__BB8_138:
	setp.ne.s32 	%p32, %r20, 0;
	bar.sync 	0;
	@%p32 bra 	$L__BB8_140;
	atom.global.add.u64 	%rd220, [%rd1+8], 1280;
	add.s64 	%rd221, %rd220, %rd5;
	st.shared.u64 	[_ZN6thrust24THRUST_300001_SM_1000_NS8cuda_cub4core6detail5shmemE+152], %rd221;
$L__BB8_140:
	bar.sync 	0;
	ld.shared.u64 	%rd331, [_ZN6thrust24THRUST_300001_SM_1000_NS8cuda_cub4core6detail5shmemE+152];
	add.s64 	%rd222, %rd331, 1280;
	setp.le.s64 	%p33, %rd222, %rd198;
	mov.f64 	%fd323, %fd339;
	mov.u64 	%rd324, %rd343;
	@%p33 bra 	$L__BB8_128;
$L__BB8_141:
	setp.le.s64 	%p34, %rd198, %rd331;
	@%p34 bra 	$L__BB8_164;
	cvt.u32.u64 	%r40, %rd331;
	cvt.u32.u64 	%r41, %rd198;
	sub.s32 	%r21, %r41, %r40;
	setp.ge.s32 	%p35, %r20, %r21;
	@%p35 bra 	$L__BB8_164;
	cvta.to.global.u64 	%rd132, %rd195;
	not.b32 	%r43, %r20;
	add.s32 	%r44, %r43, %r41;
	sub.s32 	%r22, %r44, %r40;
	and.b32  	%r46, %r22, 768;
	setp.eq.s32 	%p36, %r46, 768;
	mov.u32 	%r397, %r20;
	@%p36 bra 	$L__BB8_149;
	add.s64 	%rd224, %rd331, %rd105;
	add.s64 	%rd333, %rd224, %rd196;
	shl.b64 	%rd225, %rd224, 3;
	add.s64 	%rd332, %rd132, %rd225;
	shr.u32 	%r47, %r22, 8;
	add.s32 	%r48, %r47, 1;
	and.b32  	%r49, %r48, 3;
	neg.s32 	%r395, %r49;
	mov.u32 	%r397, %r20;
$L__BB8_145:
	.pragma "nounroll";
	mov.u64 	%rd137, %rd343;
	mov.f64 	%fd184, %fd339;
	ld.global.f64 	%fd185, [%rd332];
	abs.f64 	%fd186, %fd184;
	abs.f64 	%fd187, %fd185;
	setp.lt.f64 	%p37, %fd186, %fd187;
	mov.f64 	%fd339, %fd185;
	mov.u64 	%rd343, %rd333;
	@%p37 bra 	$L__BB8_148;
	setp.lt.f64 	%p38, %fd187, %fd186;
	mov.f64 	%fd339, %fd184;
	mov.u64 	%rd343, %rd137;
	@%p38 bra 	$L__BB8_148;
	setp.lt.s64 	%p39, %rd137, %rd333;
	selp.f64 	%fd339, %fd184, %fd185, %p39;
	min.s64 	%rd343, %rd137, %rd333;
$L__BB8_148:
	add.s32 	%r397, %r397, 256;
	add.s64 	%rd333, %rd333, 256;
	add.s64 	%rd332, %rd332, 2048;
	add.s32 	%r395, %r395, 1;
	setp.ne.s32 	%p40, %r395, 0;
	@%p40 bra 	$L__BB8_145;
$L__BB8_149:
	setp.lt.u32 	%p41, %r22, 768;
	@%p41 bra 	$L__BB8_164;
	add.s32 	%r398, %r397, 512;
$L__BB8_151:
	mov.u32 	%r30, %r398;
	add.s32 	%r50, %r30, -512;
	cvt.u64.u32 	%rd226, %r50;
	add.s64 	%rd227, %rd331, %rd226;
	shl.b64 	%rd228, %rd227, 3;
	add.s64 	%rd145, %rd132, %rd228;
	add.s64 	%rd146, %rd227, %rd196;
	ld.global.f64 	%fd193, [%rd145];
	abs.f64 	%fd194, %fd339;
	abs.f64 	%fd195, %fd193;
	setp.lt.f64 	%p42, %fd194, %fd195;
	mov.f64 	%fd335, %fd193;
	mov.u64 	%rd339, %rd146;
	@%p42 bra 	$L__BB8_154;
	setp.lt.f64 	%p43, %fd195, %fd194;
	mov.f64 	%fd335, %fd339;
	mov.u64 	%rd339, %rd343;
	@%p43 bra 	$L__BB8_154;
	setp.lt.s64 	%p44, %rd343, %rd146;
	selp.f64 	%fd335, %fd339, %fd193, %p44;
	min.s64 	%rd339, %rd343, %rd146;
$L__BB8_154:
	add.s32 	%r51, %r30, -256;
	cvt.u64.u32 	%rd229, %r51;
	add.s64 	%rd230, %rd331, %rd229;
	add.s64 	%rd149, %rd230, %rd196;
	ld.global.f64 	%fd198, [%rd145+2048];
	abs.f64 	%fd199, %fd335;
	abs.f64 	%fd200, %fd198;
	setp.lt.f64 	%p45, %fd199, %fd200;
	mov.f64 	%fd336, %fd198;
	mov.u64 	%rd340, %rd149;
	@%p45 bra 	$L__BB8_157;
	setp.lt.f64 	%p46, %fd200, %fd199;
	mov.f64 	%fd336, %fd335;
	mov.u64 	%rd340, %rd339;
	@%p46 bra 	$L__BB8_157;
	setp.lt.s64 	%p47, %rd339, %rd149;
	selp.f64 	%fd336, %fd335, %fd198, %p47;
	min.s64 	%rd340, %rd339, %rd149;
$L__BB8_157:
	cvt.u64.u32 	%rd231, %r30;
	add.s64 	%rd232, %rd331, %rd231;
	add.s64 	%rd152, %rd232, %rd196;
	ld.global.f64 	%fd203, [%rd145+4096];
	abs.f64 	%fd204, %fd336;
	abs.f64 	%fd205, %fd203;
	setp.lt.f64 	%p48, %fd204, %fd205;
	mov.f64 	%fd337, %fd203;
	mov.u64 	%rd341, %rd152;
	@%p48 bra 	$L__BB8_160;
	setp.lt.f64 	%p49, %fd205, %fd204;
	mov.f64 	%fd337, %fd336;
	mov.u64 	%rd341, %rd340;
	@%p49 bra 	$L__BB8_160;
	setp.lt.s64 	%p50, %rd340, %rd152;
	selp.f64 	%fd337, %fd336, %fd203, %p50;
	min.s64 	%rd341, %rd340, %rd152;
$L__BB8_160:
	add.s32 	%r52, %r30, 256;
	cvt.u64.u32 	%rd233, %r52;
	add.s64 	%rd234, %rd331, %rd233;
	add.s64 	%rd155, %rd234, %rd196;
	ld.global.f64 	%fd208, [%rd145+6144];
	abs.f64 	%fd209, %fd337;
	abs.f64 	%fd210, %fd208;
	setp.lt.f64 	%p51, %fd209, %fd210;
	mov.f64 	%fd339, %fd208;
	mov.u64 	%rd343, %rd155;
	@%p51 bra 	$L__BB8_163;
	setp.lt.f64 	%p52, %fd210, %fd209;
	mov.f64 	%fd339, %fd337;
	mov.u64 	%rd343, %rd341;
	@%p52 bra 	$L__BB8_163;
	setp.lt.s64 	%p53, %rd341, %rd155;
	selp.f64 	%fd339, %fd337, %fd208, %p53;
	min.s64 	%rd343, %rd341, %rd155;
$L__BB8_163:
	add.s32 	%r398, %r30, 1024;
	add.s32 	%r53, %r30, 512;
	setp.lt.s32 	%p54, %r53, %r21;
	@%p54 bra 	$L__BB8_151;
$L__BB8_164:
	// begin inline asm
	mov.u32 %r54, %laneid;
	// end inline asm
	mov.b64 	%rd235, %fd339;
	mov.b64 	{%r56, %r61}, %rd235;
	mov.b32 	%r72, 1;
	mov.b32 	%r73, 31;
	mov.b32 	%r74, -1;
	// begin inline asm
	shfl.sync.down.b32 %r55, %r56, %r72, %r73, %r74;
	// end inline asm
	// begin inline asm
	shfl.sync.down.b32 %r60, %r61, %r72, %r73, %r74;
	// end inline asm
	mov.b64 	%rd236, {%r55, %r60};
	mov.b64 	%fd214, %rd236;
	mov.b64 	{%r66, %r71}, %rd343;
	// begin inline asm
	shfl.sync.down.b32 %r65, %r66, %r72, %r73, %r74;
	// end inline asm
	// begin inline asm
	shfl.sync.down.b32 %r70, %r71, %r72, %r73, %r74;
	// end inline asm
	mov.b64 	%rd159, {%r65, %r70};
	setp.gt.s32 	%p55, %r54, 30;
	mov.f64 	%fd340, %fd339;
	mov.u64 	%rd344, %rd343;
	@%p55 bra 	$L__BB8_168;
	abs.f64 	%fd215, %fd339;
	abs.f64 	%fd216, %fd214;
	setp.lt.f64 	%p56, %fd215, %fd216;
	mov.f64 	%fd340, %fd214;
	mov.u64 	%rd344, %rd159;
	@%p56 bra 	$L__BB8_168;
	setp.lt.f64 	%p57, %fd216, %fd215;
	mov.f64 	%fd340, %fd339;
	mov.u64 	%rd344, %rd343;
	@%p57 bra 	$L__BB8_168;
	setp.lt.s64 	%p58, %rd343, %rd159;
	selp.f64 	%fd340, %fd339, %fd214, %p58;
	min.s64 	%rd344, %rd343, %rd159;
$L__BB8_168:
	mov.b64 	%rd237, %fd340;
	mov.b64 	{%r76, %r81}, %rd237;
	mov.b32 	%r92, 2;
	mov.b32 	%r93, 31;
	mov.b32 	%r94, -1;
	// begin inline asm
	shfl.sync.down.b32 %r75, %r76, %r92, %r93, %r94;
	// end inline asm
	// begin inline asm
	shfl.sync.down.b32 %r80, %r81, %r92, %r93, %r94;
	// end inline asm
	mov.b64 	%rd238, {%r75, %r80};
	mov.b64 	%fd219, %rd238;
	mov.b64 	{%r86, %r91}, %rd344;
	// begin inline asm
	shfl.sync.down.b32 %r85, %r86, %r92, %r93, %r94;
	// end inline asm
	// begin inline asm
	shfl.sync.down.b32 %r90, %r91, %r92, %r93, %r94;
	// end inline asm
	mov.b64 	%rd162, {%r85, %r90};
	setp.gt.s32 	%p59, %r54, 29;
	mov.f64 	%fd341, %fd340;
	mov.u64 	%rd345, %rd344;
	@%p59 bra 	$L__BB8_172;
	abs.f64 	%fd220, %fd340;
	abs.f64 	%fd221, %fd219;
	setp.lt.f64 	%p60, %fd220, %fd221;
	mov.f64 	%fd341, %fd219;
	mov.u64 	%rd345, %rd162;
	@%p60 bra 	$L__BB8_172;
	setp.lt.f64 	%p61, %fd221, %fd220;
	mov.f64 	%fd341, %fd340;
	mov.u64 	%rd345, %rd344;
	@%p61 bra 	$L__BB8_172;
	setp.lt.s64 	%p62, %rd344, %rd162;
	selp.f64 	%fd341, %fd340, %fd219, %p62;
	min.s64 	%rd345, %rd344, %rd162;
$L__BB8_172:
	mov.b64 	%rd239, %fd341;
	mov.b64 	{%r96, %r101}, %rd239;
	mov.b32 	%r112, 4;
	mov.b32 	%r113, 31;
	mov.b32 	%r114, -1;
	// begin inline asm
	shfl.sync.down.b32 %r95, %r96, %r112, %r113, %r114;
	// end inline asm
	// begin inline asm
	shfl.sync.down.b32 %r100, %r101, %r112, %r113, %r114;
	// end inline asm
	mov.b64 	%rd240, {%r95, %r100};
	mov.b64 	%fd224, %rd240;
	mov.b64 	{%r106, %r111}, %rd345;
	// begin inline asm
	shfl.sync.down.b32 %r105, %r106, %r112, %r113, %r114;
	// end inline asm
	// begin inline asm
	shfl.sync.down.b32 %r110, %r111, %r112, %r113, %r114;
	// end inline asm
	mov.b64 	%rd165, {%r105, %r110};
	setp.gt.s32 	%p63, %r54, 27;
	mov.f64 	%fd342, %fd341;
	mov.u64 	%rd346, %rd345;
	@%p63 bra 	$L__BB8_176;
	abs.f64 	%fd225, %fd341;
	abs.f64 	%fd226, %fd224;
	setp.lt.f64 	%p64, %fd225, %fd226;
	mov.f64 	%fd342, %fd224;
	mov.u64 	%rd346, %rd165;
	@%p64 bra 	$L__BB8_176;
	setp.lt.f64 	%p65, %fd226, %fd225;
	mov.f64 	%fd342, %fd341;
	mov.u64 	%rd346, %rd345;
	@%p65 bra 	$L__BB8_176;
	setp.lt.s64 	%p66, %rd345, %rd165;
	selp.f64 	%fd342, %fd341, %fd224, %p66;
	min.s64 	%rd346, %rd345, %rd165;
$L__BB8_176:
	mov.b64 	%rd241, %fd342;
	mov.b64 	{%r116, %r121}, %rd241;
	mov.b32 	%r132, 8;
	mov.b32 	%r133, 31;
	mov.b32 	%r134, -1;
	// begin inline asm
	shfl.sync.down.b32 %r115, %r116, %r132, %r133, %r134;
	// end inline asm
	// begin inline asm
	shfl.sync.down.b32 %r120, %r121, %r132, %r133, %r134;
	// end inline asm
	mov.b64 	%rd242, {%r115, %r120};
	mov.b64 	%fd229, %rd242;
	mov.b64 	{%r126, %r131}, %rd346;
	// begin inline asm
	shfl.sync.down.b32 %r125, %r126, %r132, %r133, %r134;
	// end inline asm
	// begin inline asm
	shfl.sync.down.b32 %r130, %r131, %r132, %r133, %r134;
	// end inline asm
	mov.b64 	%rd168, {%r125, %r130};
	setp.gt.s32 	%p67, %r54, 23;
	mov.f64 	%fd343, %fd342;
	mov.u64 	%rd347, %rd346;
	@%p67 bra 	$L__BB8_180;
	abs.f64 	%fd230, %fd342;
	abs.f64 	%fd231, %fd229;
	setp.lt.f64 	%p68, %fd230, %fd231;
	mov.f64 	%fd343, %fd229;
	mov.u64 	%rd347, %rd168;
	@%p68 bra 	$L__BB8_180;
	setp.lt.f64 	%p69, %fd231, %fd230;
	mov.f64 	%fd343, %fd342;
	mov.u64 	%rd347, %rd346;
	@%p69 bra 	$L__BB8_180;
	setp.lt.s64 	%p70, %rd346, %rd168;
	selp.f64 	%fd343, %fd342, %fd229, %p70;
	min.s64 	%rd347, %rd346, %rd168;
$L__BB8_180:
	mov.b64 	%rd243, %fd343;
	mov.b64 	{%r136, %r141}, %rd243;
	mov.b32 	%r152, 16;
	mov.b32 	%r153, 31;
	mov.b32 	%r154, -1;
	// begin inline asm
	shfl.sync.down.b32 %r135, %r136, %r152, %r153, %r154;
	// end inline asm
	// begin inline asm
	shfl.sync.down.b32 %r140, %r141, %r152, %r153, %r154;
	// end inline asm
	mov.b64 	%rd244, {%r135, %r140};
	mov.b64 	%fd234, %rd244;
	mov.b64 	{%r146, %r151}, %rd347;
	// begin inline asm
	shfl.sync.down.b32 %r145, %r146, %r152, %r153, %r154;
	// end inline asm
	// begin inline asm
	shfl.sync.down.b32 %r150, %r151, %r152, %r153, %r154;
	// end inline asm
	mov.b64 	%rd171, {%r145, %r150};
	setp.gt.s32 	%p71, %r54, 15;
	mov.f64 	%fd351, %fd343;
	mov.u64 	%rd355, %rd347;
	@%p71 bra 	$L__BB8_184;
	abs.f64 	%fd235, %fd343;
	abs.f64 	%fd236, %fd234;
	setp.lt.f64 	%p72, %fd235, %fd236;
	mov.f64 	%fd351, %fd234;
	mov.u64 	%rd355, %rd171;
	@%p72 bra 	$L__BB8_184;
	setp.lt.f64 	%p73, %fd236, %fd235;
	mov.f64 	%fd351, %fd343;
	mov.u64 	%rd355, %rd347;
	@%p73 bra 	$L__BB8_184;
	setp.lt.s64 	%p74, %rd347, %rd171;
	selp.f64 	%fd351, %fd343, %fd234, %p74;
	min.s64 	%rd355, %rd347, %rd171;
$L__BB8_184:
	setp.ne.s32 	%p75, %r54, 0;
	@%p75 bra 	$L__BB8_186;
	shr.u32 	%r155, %r20, 1;
	and.b32  	%r156, %r155, 496;
	mov.u32 	%r157, _ZN6thrust24THRUST_300001_SM_1000_NS8cuda_cub4core6detail5shmemE;
	add.s32 	%r158, %r157, %r156;
	st.shared.f64 	[%r158+8], %fd351;
	st.shared.u64 	[%r158+16], %rd355;
$L__BB8_186:
	bar.sync 	0;
	setp.ne.s32 	%p76, %r20, 0;
	@%p76 bra 	$L__BB8_208;
	ld.shared.f64 	%fd239, [_ZN6thrust24THRUST_300001_SM_1000_NS8cuda_cub4core6detail5shmemE+24];
	ld.shared.u64 	%rd174, [_ZN6thrust24THRUST_300001_SM_1000_NS8cuda_cub4core6detail5shmemE+32];
	abs.f64 	%fd240, %fd351;
	abs.f64 	%fd241, %fd239;
	setp.lt.f64 	%p77, %fd240, %fd241;
	mov.f64 	%fd345, %fd239;
	mov.u64 	%rd349, %rd174;
	@%p77 bra 	$L__BB8_190;
	setp.lt.f64 	%p78, %fd241, %fd240;
	mov.f64 	%fd345, %fd351;
	mov.u64 	%rd349, %rd355;
	@%p78 bra 	$L__BB8_190;
	setp.lt.s64 	%p79, %rd355, %rd174;
	selp.f64 	%fd345, %fd351, %fd239, %p79;
	min.s64 	%rd349, %rd355, %rd174;
$L__BB8_190:
	ld.shared.f64 	%fd244, [_ZN6thrust24THRUST_300001_SM_1000_NS8cuda_cub4core6detail5shmemE+40];
	ld.shared.u64 	%rd177, [_ZN6thrust24THRUST_300001_SM_1000_NS8cuda_cub4core6detail5shmemE+48];
	abs.f64 	%fd245, %fd345;
	abs.f64 	%fd246, %fd244;
	setp.lt.f64 	%p80, %fd245, %fd246;
	mov.f64 	%fd346, %fd244;
	mov.u64 	%rd350, %rd177;
	@%p80 bra 	$L__BB8_193;
	setp.lt.f64 	%p81, %fd246, %fd245;
	mov.f64 	%fd346, %fd345;
	mov.u64 	%rd350, %rd349;
	@%p81 bra 	$L__BB8_193;
	setp.lt.s64 	%p82, %rd349, %rd177;
	selp.f64 	%fd346, %fd345, %fd244, %p82;
	min.s64 	%rd350, %rd349, %rd177;
$L__BB8_193:
	ld.shared.f64 	%fd249, [_ZN6thrust24THRUST_300001_SM_1000_NS8cuda_cub4core6detail5shmemE+56];
	ld.shared.u64 	%rd180, [_ZN6thrust24THRUST_300001_SM_1000_NS8cuda_cub4core6detail5shmemE+64];
	abs.f64 	%fd250, %fd346;
	abs.f64 	%fd251, %fd249;
	setp.lt.f64 	%p83, %fd250, %fd251;
	mov.f64 	%fd347, %fd249;
	mov.u64 	%rd351, %rd180;
	@%p83 bra 	$L__BB8_196;
	setp.lt.f64 	%p84, %fd251, %fd250;
	mov.f64 	%fd347, %fd346;
	mov.u64 	%rd351, %rd350;
	@%p84 bra 	$L__BB8_196;
	setp.lt.s64 	%p85, %rd350, %rd180;
	selp.f64 	%fd347, %fd346, %fd249, %p85;
	min.s64 	%rd351, %rd350, %rd180;
$L__BB8_196:
	ld.shared.f64 	%fd254, [_ZN6thrust24THRUST_300001_SM_1000_NS8cuda_cub4core6detail5shmemE+72];
	ld.shared.u64 	%rd183, [_ZN6thrust24THRUST_300001_SM_1000_NS8cuda_cub4core6detail5shmemE+80];
	abs.f64 	%fd255, %fd347;
	abs.f64 	%fd256, %fd254;
	setp.lt.f64 	%p86, %fd255, %fd256;
	mov.f64 	%fd348, %fd254;
	mov.u64 	%rd352, %rd183;
	@%p86 bra 	$L__BB8_199;
	setp.lt.f64 	%p87, %fd256, %fd255;
	mov.f64 	%fd348, %fd347;
	mov.u64 	%rd352, %rd351;
	@%p87 bra 	$L__BB8_199;
	setp.lt.s64 	%p88, %rd351, %rd183;
	selp.f64 	%fd348, %fd347, %fd254, %p88;
	min.s64 	%rd352, %rd351, %rd183;
$L__BB8_199:
	ld.shared.f64 	%fd259, [_ZN6thrust24THRUST_300001_SM_1000_NS8cuda_cub4core6detail5shmemE+88];
	ld.shared.u64 	%rd186, [_ZN6thrust24THRUST_300001_SM_1000_NS8cuda_cub4core6detail5shmemE+96];
	abs.f64 	%fd260, %fd348;
	abs.f64 	%fd261, %fd259;
	setp.lt.f64 	%p89, %fd260, %fd261;
	mov.f64 	%fd349, %fd259;
	mov.u64 	%rd353, %rd186;
	@%p89 bra 	$L__BB8_202;
	setp.lt.f64 	%p90, %fd261, %fd260;
	mov.f64 	%fd349, %fd348;
	mov.u64 	%rd353, %rd352;
	@%p90 bra 	$L__BB8_202;
	setp.lt.s64 	%p91, %rd352, %rd186;
	selp.f64 	%fd349, %fd348, %fd259, %p91;
	min.s64 	%rd353, %rd352, %rd186;
$L__BB8_202:
	ld.shared.f64 	%fd264, [_ZN6thrust24THRUST_300001_SM_1000_NS8cuda_cub4core6detail5shmemE+104];
	ld.shared.u64 	%rd189, [_ZN6thrust24THRUST_300001_SM_1000_NS8cuda_cub4core6detail5shmemE+112];
	abs.f64 	%fd265, %fd349;
	abs.f64 	%fd266, %fd264;
	setp.lt.f64 	%p92, %fd265, %fd266;
	mov.f64 	%fd350, %fd264;
	mov.u64 	%rd354, %rd189;
	@%p92 bra 	$L__BB8_205;
	setp.lt.f64 	%p93, %fd266, %fd265;
	mov.f64 	%fd350, %fd349;
	mov.u64 	%rd354, %rd353;
	@%p93 bra 	$L__BB8_205;
	setp.lt.s64 	%p94, %rd353, %rd189;
	selp.f64 	%fd350, %fd349, %fd264, %p94;
	min.s64 	%rd354, %rd353, %rd189;
$L__BB8_205:
	ld.shared.f64 	%fd269, [_ZN6thrust24THRUST_300001_SM_1000_NS8cuda_cub4core6detail5shmemE+120];
	ld.shared.u64 	%rd192, [_ZN6thrust24THRUST_300001_SM_1000_NS8cuda_cub4core6detail5shmemE+128];
	abs.f64 	%fd270, %fd350;
	abs.f64 	%fd271, %fd269;
	setp.lt.f64 	%p95, %fd270, %fd271;
	mov.u64 	%rd355, %rd192;
	mov.f64 	%fd351, %fd269;
	@%p95 bra 	$L__BB8_208;
	setp.lt.f64 	%p96, %fd271, %fd270;
	mov.u64 	%rd355, %rd354;
	mov.f64 	%fd351, %fd350;
	@%p96 bra 	$L__BB8_208;
	setp.lt.s64 	%p97, %rd354, %rd192;
	selp.f64 	%fd351, %fd350, %fd269, %p97;
	min.s64 	%rd355, %rd354, %rd192;
$L__BB8_208:
	mov.u32 	%r389, %tid.x;
	setp.ne.s32 	%p214, %r389, 0;
	@%p214 bra 	$L__BB8_210;
	ld.param.u64 	%rd286, [_ZN6thrust24THRUST_300001_SM_1000_NS8cuda_cub4core6detail13_kernel_agentINS1_8__reduce11ReduceAgentINS0_12zip_iteratorIN4cuda3std3__45tupleIJNS0_10device_ptrIdEENS0_17counting_iteratorIlNS0_11use_defaultESF_SF_EEEEEEEPNSB_IJdlEEESJ_lNS1_9__extrema9arg_max_fIdl7CompareEEEEJSI_SK_lN3cub18CUB_300001_SM_100013GridEvenShareIlEENSR_9GridQueueIyEESO_EEEvDpT0__param_1];
	cvta.to.global.u64 	%rd283, %rd286;
	mul.wide.u32 	%rd284, %r1, 16;
	add.s64 	%rd285, %rd283, %rd284;
	st.global.f64 	[%rd285], %fd351;
	st.global.u64 	[%rd285+8], %rd355;
$L__BB8_210:
	ret;

}
	// .globl	_ZN6thrust24THRUST_300001_SM_1000_NS8cuda_cub4core6detail13_kernel_agentINS1_8__reduce10DrainAgentIlEEJN3cub18CUB_300001_SM_10009GridQueueIyEElEEEvDpT0_
.visible .entry _ZN6thrust24THRUST_300001_SM_1000_NS8cuda_cub4core6detail13_kernel_agentINS1_8__reduce10DrainAgentIlEEJN3cub18CUB_300001_SM_10009GridQueueIyEElEEEvDpT0_(
	.param .align 8 .b8 _ZN6thrust24THRUST_300001_SM_1000_NS8cuda_cub4core6detail13_kernel_agentINS1_8__reduce10DrainAgentIlEEJN3cub18CUB_300001_SM_10009GridQueueIyEElEEEvDpT0__param_0[8],
	.param .u64 _ZN6thrust24THRUST_300001_SM_1000_NS8cuda_cub4core6detail13_kernel_agentINS1_8__reduce10DrainAgentIlEEJN3cub18CUB_300001_SM_10009GridQueueIyEElEEEvDpT0__param_1
)
.maxntid 1
{
	.reg .b64 	%rd<5>;

	ld.param.u64 	%rd1, [_ZN6thrust24THRUST_300001_SM_1000_NS8cuda_cub4core6detail13_kernel_agentINS1_8__reduce10DrainAgentIlEEJN3cub18CUB_300001_SM_10009GridQueueIyEElEEEvDpT0__param_0];
	ld.param.u64 	%rd2, [_ZN6thrust24THRUST_300001_SM_1000_NS8cuda_cub4core6detail13_kernel_agentINS1_8__reduce10DrainAgentIlEEJN3cub18CUB_300001_SM_10009GridQueueIyEElEEEvDpT0__param_1];
	cvta.to.global.u64 	%rd3, %rd1;
	st.global.u64 	[%rd3], %rd2;
	mov.b64 	%rd4, 0;
	st.global.u64 	[%rd3+8], %rd4;
	ret;

}
	// .globl	_ZN6thrust24THRUST_300001_SM_1000_NS8cuda_cub4core6detail13_kernel_agentINS1_8__reduce11ReduceAgentIPN4cuda3std3__45tupleIJdlEEESC_SB_lNS1_9__extrema9arg_max_fIdl7CompareEEEEJSC_SC_iSG_EEEvDpT0_
.visible .entry _ZN6thrust24THRUST_300001_SM_1000_NS8cuda_cub4core6detail13_kernel_agentINS1_8__reduce11ReduceAgentIPN4cuda3std3__45tupleIJdlEEESC_SB_lNS1_9__extrema9arg_max_fIdl7CompareEEEEJSC_SC_iSG_EEEvDpT0_(
	.param .u64 .ptr .align 1 _ZN6thrust24THRUST_300001_SM_1000_NS8cuda_cub4core6detail13_kernel_agentINS1_8__reduce11ReduceAgentIPN4cuda3std3__45tupleIJdlEEESC_SB_lNS1_9__extrema9arg_max_fIdl7CompareEEEEJSC_SC_iSG_EEEvDpT0__param_0,
	.param .u64 .ptr .align 1 _ZN6thrust24THRUST_300001_SM_1000_NS8cuda_cub4core6detail13_kernel_agentINS1_8__reduce11ReduceAgentIPN4cuda3std3__45tupleIJdlEEESC_SB_lNS1_9__extrema9arg_max_fIdl7CompareEEEEJSC_SC_iSG_EEEvDpT0__param_1,
	.param .u32 _ZN6thrust24THRUST_300001_SM_1000_NS8cuda_cub4core6detail13_kernel_agentINS1_8__reduce11ReduceAgentIPN4cuda3std3__45tupleIJdlEEESC_SB_lNS1_9__extrema9arg_max_fIdl7CompareEEEEJSC_SC_iSG_EEEvDpT0__param_2,
	.param .align 1 .b8 _ZN6thrust24THRUST_300001_SM_1000_NS8cuda_cub4core6detail13_kernel_agentINS1_8__reduce11ReduceAgentIPN4cuda3std3__45tupleIJdlEEESC_SB_lNS1_9__extrema9arg_max_fIdl7CompareEEEEJSC_SC_iSG_EEEvDpT0__param_3[1]
)
.maxntid 256
{
	.reg .pred 	%p<264>;
	.reg .b32 	%r<374>;
	.reg .b64 	%rd<509>;
	.reg .b64 	%fd<423>;

	ld.param.u64 	%rd236, [_ZN6thrust24THRUST_300001_SM_1000_NS8cuda_cub4core6detail13_kernel_agentINS1_8__reduce11ReduceAgentIPN4cuda3std3__45tupleIJdlEEESC_SB_lNS1_9__extrema9arg_max_fIdl7CompareEEEEJSC_SC_iSG_EEEvDpT0__param_0];
	ld.param.u32 	%r29, [_ZN6thrust24THRUST_300001_SM_1000_NS8cuda_cub4core6detail13_kernel_agentINS1_8__reduce11ReduceAgentIPN4cuda3std3__45tupleIJdlEEESC_SB_lNS1_9__extrema9arg_max_fIdl7CompareEEEEJSC_SC_iSG_EEEvDpT0__param_2];
	cvt.s64.s32 	%rd1, %r29;
	setp.eq.s32 	%p1, %r29, 0;
	@%p1 bra 	$L__BB10_234;
	setp.gt.s32 	%p2, %r29, 1279;
	@%p2 bra 	$L__BB10_121;
	mov.u32 	%r1, %tid.x;
	setp.ge.s32 	%p147, %r1, %r29;
	mov.f64 	%fd354, 0d0000000000000000;
	mov.b64 	%rd432, 0;
	mov.u32 	%r368, %r1;
	@%p147 bra 	$L__BB10_4;
	mul.wide.u32 	%rd376, %r1, 16;
	add.s64 	%rd373, %rd236, %rd376;
	// begin inline asm
	ld.global.nc.u64 %rd372, [%rd373];
	// end inline asm
	add.s64 	%rd375, %rd373, 8;
	// begin inline asm
	ld.global.nc.u64 %rd432, [%rd375];
	// end inline asm
	mov.b64 	%fd354, %rd372;
	add.s32 	%r368, %r1, 256;
$L__BB10_4:
	setp.ge.s32 	%p148, %r368, %r29;
	@%p148 bra 	$L__BB10_25;
	not.b32 	%r141, %r368;
	add.s32 	%r4, %r29, %r141;
	and.b32  	%r142, %r4, 768;
	setp.eq.s32 	%p149, %r142, 768;
	@%p149 bra 	$L__BB10_11;
	mul.wide.u32 	%rd378, %r368, 16;
	add.s64 	%rd423, %rd236, %rd378;
	shr.u32 	%r143, %r4, 8;
	add.s32 	%r144, %r143, 1;
	and.b32  	%r145, %r144, 3;
	neg.s32 	%r366, %r145;
$L__BB10_7:
	.pragma "nounroll";
	mov.u64 	%rd6, %rd432;
	mov.f64 	%fd3, %fd354;
	// begin inline asm
	ld.global.nc.u64 %rd379, [%rd423];
	// end inline asm
	add.s64 	%rd382, %rd423, 8;
	// begin inline asm
	ld.global.nc.u64 %rd381, [%rd382];
	// end inline asm
	mov.b64 	%fd4, %rd379;
	abs.f64 	%fd5, %fd3;
	abs.f64 	%fd6, %fd4;
	setp.lt.f64 	%p150, %fd5, %fd6;
	mov.u64 	%rd432, %rd381;
	mov.f64 	%fd354, %fd4;
	@%p150 bra 	$L__BB10_10;
	setp.lt.f64 	%p151, %fd6, %fd5;
	mov.u64 	%rd432, %rd6;
	mov.f64 	%fd354, %fd3;
	@%p151 bra 	$L__BB10_10;
	setp.lt.s64 	%p152, %rd6, %rd381;
	min.s64 	%rd432, %rd6, %rd381;
	selp.f64 	%fd354, %fd3, %fd4, %p152;
$L__BB10_10:
	add.s32 	%r368, %r368, 256;
	add.s64 	%rd423, %rd423, 4096;
	add.s32 	%r366, %r366, 1;
	setp.ne.s32 	%p153, %r366, 0;
	@%p153 bra 	$L__BB10_7;
$L__BB10_11:
	setp.lt.u32 	%p154, %r4, 768;
	@%p154 bra 	$L__BB10_25;
$L__BB10_12:
	mul.wide.s32 	%rd387, %r368, 16;
	add.s64 	%rd384, %rd236, %rd387;
	// begin inline asm
	ld.global.nc.u64 %rd383, [%rd384];
	// end inline asm
	add.s64 	%rd386, %rd384, 8;
	// begin inline asm
	ld.global.nc.u64 %rd385, [%rd386];
	// end inline asm
	mov.b64 	%fd12, %rd383;
	abs.f64 	%fd13, %fd354;
	abs.f64 	%fd14, %fd12;
	setp.lt.f64 	%p155, %fd13, %fd14;
	mov.u64 	%rd429, %rd385;
	mov.f64 	%fd351, %fd12;
	@%p155 bra 	$L__BB10_15;
	setp.lt.f64 	%p156, %fd14, %fd13;
	mov.u64 	%rd429, %rd432;
	mov.f64 	%fd351, %fd354;
	@%p156 bra 	$L__BB10_15;
	setp.lt.s64 	%p157, %rd432, %rd385;
	min.s64 	%rd429, %rd432, %rd385;
	selp.f64 	%fd351, %fd354, %fd12, %p157;
$L__BB10_15:
	add.s64 	%rd389, %rd384, 4096;
	// begin inline asm
	ld.global.nc.u64 %rd388, [%rd389];
	// end inline asm
	add.s64 	%rd391, %rd384, 4104;
	// begin inline asm
	ld.global.nc.u64 %rd390, [%rd391];
	// end inline asm
	mov.b64 	%fd17, %rd388;
	abs.f64 	%fd18, %fd351;
	abs.f64 	%fd19, %fd17;
	setp.lt.f64 	%p158, %fd18, %fd19;
	mov.u64 	%rd430, %rd390;
	mov.f64 	%fd352, %fd17;
	@%p158 bra 	$L__BB10_18;
	setp.lt.f64 	%p159, %fd19, %fd18;
	mov.u64 	%rd430, %rd429;
	mov.f64 	%fd352, %fd351;
	@%p159 bra 	$L__BB10_18;
	setp.lt.s64 	%p160, %rd429, %rd390;
	min.s64 	%rd430, %rd429, %rd390;
	selp.f64 	%fd352, %fd351, %fd17, %p160;
$L__BB10_18:
	add.s64 	%rd393, %rd384, 8192;
	// begin inline asm
	ld.global.nc.u64 %rd392, [%rd393];
	// end inline asm
	add.s64 	%rd395, %rd384, 8200;
	// begin inline asm
	ld.global.nc.u64 %rd394, [%rd395];
	// end inline asm
	mov.b64 	%fd22, %rd392;
	abs.f64 	%fd23, %fd352;
	abs.f64 	%fd24, %fd22;
	setp.lt.f64 	%p161, %fd23, %fd24;
	mov.u64 	%rd431, %rd394;
	mov.f64 	%fd353, %fd22;
	@%p161 bra 	$L__BB10_21;
	setp.lt.f64 	%p162, %fd24, %fd23;
	mov.u64 	%rd431, %rd430;
	mov.f64 	%fd353, %fd352;
	@%p162 bra 	$L__BB10_21;
	setp.lt.s64 	%p163, %rd430, %rd394;
	min.s64 	%rd431, %rd430, %rd394;
	selp.f64 	%fd353, %fd352, %fd22, %p163;
$L__BB10_21:
	add.s64 	%rd397, %rd384, 12288;
	// begin inline asm
	ld.global.nc.u64 %rd396, [%rd397];
	// end inline asm
	add.s64 	%rd399, %rd384, 12296;
	// begin inline asm
	ld.global.nc.u64 %rd398, [%rd399];
	// end inline asm
	mov.b64 	%fd27, %rd396;
	abs.f64 	%fd28, %fd353;
	abs.f64 	%fd29, %fd27;
	setp.lt.f64 	%p164, %fd28, %fd29;
	mov.u64 	%rd432, %rd398;
	mov.f64 	%fd354, %fd27;
	@%p164 bra 	$L__BB10_24;
	setp.lt.f64 	%p165, %fd29, %fd28;
	mov.u64 	%rd432, %rd431;
	mov.f64 	%fd354, %fd353;
	@%p165 bra 	$L__BB10_24;
	setp.lt.s64 	%p166, %rd431, %rd398;
	min.s64 	%rd432, %rd431, %rd398;
	selp.f64 	%fd354, %fd353, %fd27, %p166;
$L__BB10_24:
	add.s32 	%r368, %r368, 1024;
	setp.lt.s32 	%p167, %r368, %r29;
	@%p167 bra 	$L__BB10_12;
$L__BB10_25:
	setp.lt.s32 	%p168, %r29, 256;
	@%p168 bra 	$L__BB10_70;
	// begin inline asm
	mov.u32 %r259, %laneid;
	// end inline asm
	mov.b64 	%rd410, %fd354;
	mov.b64 	{%r261, %r266}, %rd410;
	mov.b32 	%r277, 1;
	mov.b32 	%r278, 31;
	mov.b32 	%r279, -1;
	// begin inline asm
	shfl.sync.down.b32 %r260, %r261, %r277, %r278, %r279;
	// end inline asm
	// begin inline asm
	shfl.sync.down.b32 %r265, %r266, %r277, %r278, %r279;
	// end inline asm
	mov.b64 	%rd411, {%r260, %r265};
	mov.b64 	%fd33, %rd411;
	mov.b64 	{%r271, %r276}, %rd432;
	// begin inline asm
	shfl.sync.down.b32 %r270, %r271, %r277, %r278, %r279;
	// end inline asm
	// begin inline asm
	shfl.sync.down.b32 %r275, %r276, %r277, %r278, %r279;
	// end inline asm
	mov.b64 	%rd28, {%r270, %r275};
	setp.gt.s32 	%p220, %r259, 30;
	mov.u64 	%rd434, %rd432;
	mov.f64 	%fd356, %fd354;
	@%p220 bra 	$L__BB10_30;
	abs.f64 	%fd34, %fd354;
	abs.f64 	%fd35, %fd33;
	setp.lt.f64 	%p221, %fd34, %fd35;
	mov.u64 	%rd434, %rd28;
	mov.f64 	%fd356, %fd33;
	@%p221 bra 	$L__BB10_30;
	setp.lt.f64 	%p222, %fd35, %fd34;
	mov.u64 	%rd434, %rd432;
	mov.f64 	%fd356, %fd354;
	@%p222 bra 	$L__BB10_30;
	setp.lt.s64 	%p223, %rd432, %rd28;
	min.s64 	%rd434, %rd432, %rd28;
	selp.f64 	%fd356, %fd354, %fd33, %p223;
$L__BB10_30:
	mov.b64 	%rd412, %fd356;
	mov.b64 	{%r281, %r286}, %rd412;
	mov.b32 	%r297, 2;
	mov.b32 	%r298, 31;
	mov.b32 	%r299, -1;
	// begin inline asm
	shfl.sync.down.b32 %r280, %r281, %r297, %r298, %r299;
	// end inline asm
	// begin inline asm
	shfl.sync.down.b32 %r285, %r286, %r297, %r298, %r299;
	// end inline asm
	mov.b64 	%rd413, {%r280, %r285};
	mov.b64 	%fd38, %rd413;
	mov.b64 	{%r291, %r296}, %rd434;
	// begin inline asm
	shfl.sync.down.b32 %r290, %r291, %r297, %r298, %r299;
	// end inline asm
	// begin inline asm
	shfl.sync.down.b32 %r295, %r296, %r297, %r298, %r299;
	// end inline asm
	mov.b64 	%rd31, {%r290, %r295};
	setp.gt.s32 	%p224, %r259, 29;
	mov.u64 	%rd435, %rd434;
	mov.f64 	%fd357, %fd356;
	@%p224 bra 	$L__BB10_34;
	abs.f64 	%fd39, %fd356;
	abs.f64 	%fd40, %fd38;
	setp.lt.f64 	%p225, %fd39, %fd40;
	mov.u64 	%rd435, %rd31;
	mov.f64 	%fd357, %fd38;
	@%p225 bra 	$L__BB10_34;
	setp.lt.f64 	%p226, %fd40, %fd39;
	mov.u64 	%rd435, %rd434;
	mov.f64 	%fd357, %fd356;
	@%p226 bra 	$L__BB10_34;
	setp.lt.s64 	%p227, %rd434, %rd31;
	min.s64 	%rd435, %rd434, %rd31;
	selp.f64 	%fd357, %fd356, %fd38, %p227;
$L__BB10_34:
	mov.b64 	%rd414, %fd357;
	mov.b64 	{%r301, %r306}, %rd414;
	mov.b32 	%r317, 4;
	mov.b32 	%r318, 31;
	mov.b32 	%r319, -1;
	// begin inline asm
	shfl.sync.down.b32 %r300, %r301, %r317, %r318, %r319;
	// end inline asm
	// begin inline asm
	shfl.sync.down.b32 %r305, %r306, %r317, %r318, %r319;
	// end inline asm
	mov.b64 	%rd415, {%r300, %r305};
	mov.b64 	%fd43, %rd415;
	mov.b64 	{%r311, %r316}, %rd435;
	// begin inline asm
	shfl.sync.down.b32 %r310, %r311, %r317, %r318, %r319;
	// end inline asm
	// begin inline asm
	shfl.sync.down.b32 %r315, %r316, %r317, %r318, %r319;
	// end inline asm
	mov.b64 	%rd34, {%r310, %r315};
	setp.gt.s32 	%p228, %r259, 27;
	mov.u64 	%rd436, %rd435;
	mov.f64 	%fd358, %fd357;
	@%p228 bra 	$L__BB10_38;
	abs.f64 	%fd44, %fd357;
	abs.f64 	%fd45, %fd43;
	setp.lt.f64 	%p229, %fd44, %fd45;
	mov.u64 	%rd436, %rd34;
	mov.f64 	%fd358, %fd43;
	@%p229 bra 	$L__BB10_38;
	setp.lt.f64 	%p230, %fd45, %fd44;
	mov.u64 	%rd436, %rd435;
	mov.f64 	%fd358, %fd357;
	@%p230 bra 	$L__BB10_38;
	setp.lt.s64 	%p231, %rd435, %rd34;
	min.s64 	%rd436, %rd435, %rd34;
	selp.f64 	%fd358, %fd357, %fd43, %p231;
$L__BB10_38:
	mov.b64 	%rd416, %fd358;
	mov.b64 	{%r321, %r326}, %rd416;
	mov.b32 	%r337, 8;
	mov.b32 	%r338, 31;
	mov.b32 	%r339, -1;
	// begin inline asm
	shfl.sync.down.b32 %r320, %r321, %r337, %r338, %r339;
	// end inline asm
	// begin inline asm
	shfl.sync.down.b32 %r325, %r326, %r337, %r338, %r339;
	// end inline asm
	mov.b64 	%rd417, {%r320, %r325};
	mov.b64 	%fd48, %rd417;
	mov.b64 	{%r331, %r336}, %rd436;
	// begin inline asm
	shfl.sync.down.b32 %r330, %r331, %r337, %r338, %r339;
	// end inline asm
	// begin inline asm
	shfl.sync.down.b32 %r335, %r336, %r337, %r338, %r339;
	// end inline asm
	mov.b64 	%rd37, {%r330, %r335};
	setp.gt.s32 	%p232, %r259, 23;
	mov.u64 	%rd437, %rd436;
	mov.f64 	%fd359, %fd358;
	@%p232 bra 	$L__BB10_42;
	abs.f64 	%fd49, %fd358;
	abs.f64 	%fd50, %fd48;
	setp.lt.f64 	%p233, %fd49, %fd50;
	mov.u64 	%rd437, %rd37;
	mov.f64 	%fd359, %fd48;
	@%p233 bra 	$L__BB10_42;
	setp.lt.f64 	%p234, %fd50, %fd49;
	mov.u64 	%rd437, %rd436;
	mov.f64 	%fd359, %fd358;
	@%p234 bra 	$L__BB10_42;
	setp.lt.s64 	%p235, %rd436, %rd37;
	min.s64 	%rd437, %rd436, %rd37;
	selp.f64 	%fd359, %fd358, %fd48, %p235;
$L__BB10_42:
	mov.b64 	%rd418, %fd359;
	mov.b64 	{%r341, %r346}, %rd418;
	mov.b32 	%r357, 16;
	mov.b32 	%r358, 31;
	mov.b32 	%r359, -1;
	// begin inline asm
	shfl.sync.down.b32 %r340, %r341, %r357, %r358, %r359;
	// end inline asm
	// begin inline asm
	shfl.sync.down.b32 %r345, %r346, %r357, %r358, %r359;
	// end inline asm
	mov.b64 	%rd419, {%r340, %r345};
	mov.b64 	%fd53, %rd419;
	mov.b64 	{%r351, %r356}, %rd437;
	// begin inline asm
	shfl.sync.down.b32 %r350, %r351, %r357, %r358, %r359;
	// end inline asm
	// begin inline asm
	shfl.sync.down.b32 %r355, %r356, %r357, %r358, %r359;
	// end inline asm
	mov.b64 	%rd40, {%r350, %r355};
	setp.gt.s32 	%p236, %r259, 15;
	mov.u64 	%rd508, %rd437;
	mov.f64 	%fd422, %fd359;
	@%p236 bra 	$L__BB10_46;
	abs.f64 	%fd54, %fd359;
	abs.f64 	%fd55, %fd53;
	setp.lt.f64 	%p237, %fd54, %fd55;
	mov.u64 	%rd508, %rd40;
	mov.f64 	%fd422, %fd53;
	@%p237 bra 	$L__BB10_46;
	setp.lt.f64 	%p238, %fd55, %fd54;
	mov.u64 	%rd508, %rd437;
	mov.f64 	%fd422, %fd359;
	@%p238 bra 	$L__BB10_46;
	setp.lt.s64 	%p239, %rd437, %rd40;
	min.s64 	%rd508, %rd437, %rd40;
	selp.f64 	%fd422, %fd359, %fd53, %p239;
$L__BB10_46:
	setp.ne.s32 	%p240, %r259, 0;
	@%p240 bra 	$L__BB10_48;
	shr.u32 	%r360, %r1, 1;
	and.b32  	%r361, %r360, 496;
	mov.u32 	%r362, _ZN6thrust24THRUST_300001_SM_1000_NS8cuda_cub4core6detail5shmemE;
	add.s32 	%r363, %r362, %r361;
	st.shared.f64 	[%r363+8], %fd422;
	st.shared.u64 	[%r363+16], %rd508;
$L__BB10_48:
	bar.sync 	0;
	setp.ne.s32 	%p241, %r1, 0;
	@%p241 bra 	$L__BB10_232;
	ld.shared.f64 	%fd58, [_ZN6thrust24THRUST_300001_SM_1000_NS8cuda_cub4core6detail5shmemE+24];
	ld.shared.u64 	%rd43, [_ZN6thrust24THRUST_300001_SM_1000_NS8cuda_cub4core6detail5shmemE+32];
	abs.f64 	%fd59, %fd422;
	abs.f64 	%fd60, %fd58;
	setp.lt.f64 	%p242, %fd59, %fd60;
	mov.u64 	%rd439, %rd43;
	mov.f64 	%fd361, %fd58;
	@%p242 bra 	$L__BB10_52;
	setp.lt.f64 	%p243, %fd60, %fd59;
	mov.u64 	%rd439, %rd508;
	mov.f64 	%fd361, %fd422;
	@%p243 bra 	$L__BB10_52;
	setp.lt.s64 	%p244, %rd508, %rd43;
	min.s64 	%rd439, %rd508, %rd43;
	selp.f64 	%fd361, %fd422, %fd58, %p244;
$L__BB10_52:
	ld.shared.f64 	%fd63, [_ZN6thrust24THRUST_300001_SM_1000_NS8cuda_cub4core6detail5shmemE+40];
	ld.shared.u64 	%rd46, [_ZN6thrust24THRUST_300001_SM_1000_NS8cuda_cub4core6detail5shmemE+48];
	abs.f64 	%fd64, %fd361;
	abs.f64 	%fd65, %fd63;
	setp.lt.f64 	%p245, %fd64, %fd65;
	mov.u64 	%rd440, %rd46;
	mov.f64 	%fd362, %fd63;
	@%p245 bra 	$L__BB10_55;
	setp.lt.f64 	%p246, %fd65, %fd64;
	mov.u64 	%rd440, %rd439;
	mov.f64 	%fd362, %fd361;
	@%p246 bra 	$L__BB10_55;
	setp.lt.s64 	%p247, %rd439, %rd46;
	min.s64 	%rd440, %rd439, %rd46;
	selp.f64 	%fd362, %fd361, %fd63, %p247;
$L__BB10_55:
	ld.shared.f64 	%fd68, [_ZN6thrust24THRUST_300001_SM_1000_NS8cuda_cub4core6detail5shmemE+56];
	ld.shared.u64 	%rd49, [_ZN6thrust24THRUST_300001_SM_1000_NS8cuda_cub4core6detail5shmemE+64];
	abs.f64 	%fd69, %fd362;
	abs.f64 	%fd70, %fd68;
	setp.lt.f64 	%p248, %fd69, %fd70;
	mov.u64 	%rd441, %rd49;
	mov.f64 	%fd363, %fd68;
	@%p248 bra 	$L__BB10_58;
	setp.lt.f64 	%p249, %fd70, %fd69;
	mov.u64 	%rd441, %rd440;
	mov.f64 	%fd363, %fd362;
	@%p249 bra 	$L__BB10_58;
	setp.lt.s64 	%p250, %rd440, %rd49;
	min.s64 	%rd441, %rd440, %rd49;
	selp.f64 	%fd363, %fd362, %fd68, %p250;
$L__BB10_58:
	ld.shared.f64 	%fd73, [_ZN6thrust24THRUST_300001_SM_1000_NS8cuda_cub4core6detail5shmemE+72];
	ld.shared.u64 	%rd52, [_ZN6thrust24THRUST_300001_SM_1000_NS8cuda_cub4core6detail5shmemE+80];
	abs.f64 	%fd74, %fd363;
	abs.f64 	%fd75, %fd73;
	setp.lt.f64 	%p251, %fd74, %fd75;
	mov.u64 	%rd442, %rd52;
	mov.f64 	%fd364, %fd73;
	@%p251 bra 	$L__BB10_61;
	setp.lt.f64 	%p252, %fd75, %fd74;
	mov.u64 	%rd442, %rd441;
	mov.f64 	%fd364, %fd363;
	@%p252 bra 	$L__BB10_61;
	setp.lt.s64 	%p253, %rd441, %rd52;
	min.s64 	%rd442, %rd441, %rd52;
	selp.f64 	%fd364, %fd363, %fd73, %p253;
$L__BB10_61:
	ld.shared.f64 	%fd78, [_ZN6thrust24THRUST_300001_SM_1000_NS8cuda_cub4core6detail5shmemE+88];
	ld.shared.u64 	%rd55, [_ZN6thrust24THRUST_300001_SM_1000_NS8cuda_cub4core6detail5shmemE+96];
	abs.f64 	%fd79, %fd364;
	abs.f64 	%fd80, %fd78;
	setp.lt.f64 	%p254, %fd79, %fd80;
	mov.u64 	%rd443, %rd55;
	mov.f64 	%fd365, %fd78;
	@%p254 bra 	$L__BB10_64;
	setp.lt.f64 	%p255, %fd80, %fd79;
	mov.u64 	%rd443, %rd442;
	mov.f64 	%fd365, %fd364;
	@%p255 bra 	$L__BB10_64;
	setp.lt.s64 	%p256, %rd442, %rd55;
	min.s64 	%rd443, %rd442, %rd55;
	selp.f64 	%fd365, %fd364, %fd78, %p256;
$L__BB10_64:
	ld.shared.f64 	%fd83, [_ZN6thrust24THRUST_300001_SM_1000_NS8cuda_cub4core6detail5shmemE+104];
	ld.shared.u64 	%rd58, [_ZN6thrust24THRUST_300001_SM_1000_NS8cuda_cub4core6detail5shmemE+112];
	abs.f64 	%fd84, %fd365;
	abs.f64 	%fd85, %fd83;
	setp.lt.f64 	%p257, %fd84, %fd85;
	mov.u64 	%rd444, %rd58;
	mov.f64 	%fd366, %fd83;
	@%p257 bra 	$L__BB10_67;
	setp.lt.f64 	%p258, %fd85, %fd84;
	mov.u64 	%rd444, %rd443;
	mov.f64 	%fd366, %fd365;
	@%p258 bra 	$L__BB10_67;
	setp.lt.s64 	%p259, %rd443, %rd58;
	min.s64 	%rd444, %rd443, %rd58;
	selp.f64 	%fd366, %fd365, %fd83, %p259;
$L__BB10_67:
	ld.shared.f64 	%fd88, [_ZN6thrust24THRUST_300001_SM_1000_NS8cuda_cub4core6detail5shmemE+120];
	ld.shared.u64 	%rd61, [_ZN6thrust24THRUST_300001_SM_1000_NS8cuda_cub4core6detail5shmemE+128];
	abs.f64 	%fd89, %fd366;
	abs.f64 	%fd90, %fd88;
	setp.lt.f64 	%p260, %fd89, %fd90;
	mov.u64 	%rd508, %rd61;
	mov.f64 	%fd422, %fd88;
	@%p260 bra 	$L__BB10_232;
	setp.lt.f64 	%p261, %fd90, %fd89;
	mov.u64 	%rd508, %rd444;
	mov.f64 	%fd422, %fd366;
	@%p261 bra 	$L__BB10_232;
	setp.lt.s64 	%p262, %rd444, %rd61;
	min.s64 	%rd508, %rd444, %rd61;
	selp.f64 	%fd422, %fd366, %fd88, %p262;
	bra.uni 	$L__BB10_232;
$L__BB10_70:
	// begin inline asm
	mov.u32 %r146, %laneid;
	// end inline asm
	and.b32  	%r167, %r1, 992;
	add.s32 	%r168, %r167, 32;
	setp.gt.s32 	%p169, %r168, %r29;
	not.b32 	%r169, %r167;
	add.s32 	%r170, %r29, %r169;
	selp.b32 	%r165, %r170, 31, %p169;
	mov.b64 	%rd400, %fd354;
	mov.b64 	{%r148, %r153}, %rd400;
	mov.b32 	%r164, 1;
	mov.b32 	%r166, -1;
	// begin inline asm
	shfl.sync.down.b32 %r147, %r148, %r164, %r165, %r166;
	// end inline asm
	// begin inline asm
	shfl.sync.down.b32 %r152, %r153, %r164, %r165, %r166;
	// end inline asm
	mov.b64 	%rd401, {%r147, %r152};
	mov.b64 	%fd92, %rd401;
	mov.b64 	{%r158, %r163}, %rd432;
	// begin inline asm
	shfl.sync.down.b32 %r157, %r158, %r164, %r165, %r166;
	// end inline asm
	// begin inline asm
	shfl.sync.down.b32 %r162, %r163, %r164, %r165, %r166;
	// end inline asm
	mov.b64 	%rd63, {%r157, %r162};
	setp.ge.s32 	%p170, %r146, %r165;
	mov.u64 	%rd445, %rd432;
	mov.f64 	%fd367, %fd354;
	@%p170 bra 	$L__BB10_74;
	abs.f64 	%fd93, %fd354;
	abs.f64 	%fd94, %fd92;
	setp.lt.f64 	%p171, %fd93, %fd94;
	mov.u64 	%rd445, %rd63;
	mov.f64 	%fd367, %fd92;
	@%p171 bra 	$L__BB10_74;
	setp.lt.f64 	%p172, %fd94, %fd93;
	mov.u64 	%rd445, %rd432;
	mov.f64 	%fd367, %fd354;
	@%p172 bra 	$L__BB10_74;
	setp.lt.s64 	%p173, %rd432, %rd63;
	min.s64 	%rd445, %rd432, %rd63;
	selp.f64 	%fd367, %fd354, %fd92, %p173;
$L__BB10_74:
	mov.b64 	%rd402, %fd367;
	mov.b64 	{%r172, %r177}, %rd402;
	mov.b32 	%r188, 2;
	mov.b32 	%r190, -1;
	// begin inline asm
	shfl.sync.down.b32 %r171, %r172, %r188, %r165, %r190;
	// end inline asm
	// begin inline asm
	shfl.sync.down.b32 %r176, %r177, %r188, %r165, %r190;
	// end inline asm
	mov.b64 	%rd403, {%r171, %r176};
	mov.b64 	%fd97, %rd403;
	mov.b64 	{%r182, %r187}, %rd445;
	// begin inline asm
	shfl.sync.down.b32 %r181, %r182, %r188, %r165, %r190;
	// end inline asm
	// begin inline asm
	shfl.sync.down.b32 %r186, %r187, %r188, %r165, %r190;
	// end inline asm
	mov.b64 	%rd66, {%r181, %r186};
	add.s32 	%r191, %r146, 2;
	setp.gt.s32 	%p174, %r191, %r165;
	mov.u64 	%rd446, %rd445;
	mov.f64 	%fd368, %fd367;
	@%p174 bra 	$L__BB10_78;
	abs.f64 	%fd98, %fd367;
	abs.f64 	%fd99, %fd97;
	setp.lt.f64 	%p175, %fd98, %fd99;
	mov.u64 	%rd446, %rd66;
	mov.f64 	%fd368, %fd97;
	@%p175 bra 	$L__BB10_78;
	setp.lt.f64 	%p176, %fd99, %fd98;
	mov.u64 	%rd446, %rd445;
	mov.f64 	%fd368, %fd367;
	@%p176 bra 	$L__BB10_78;
	setp.lt.s64 	%p177, %rd445, %rd66;
	min.s64 	%rd446, %rd445, %rd66;
	selp.f64 	%fd368, %fd367, %fd97, %p177;
$L__BB10_78:
	mov.b64 	%rd404, %fd368;
	mov.b64 	{%r193, %r198}, %rd404;
	mov.b32 	%r209, 4;
	mov.b32 	%r211, -1;
	// begin inline asm
	shfl.sync.down.b32 %r192, %r193, %r209, %r165, %r211;
	// end inline asm
	// begin inline asm
	shfl.sync.down.b32 %r197, %r198, %r209, %r165, %r211;
	// end inline asm
	mov.b64 	%rd405, {%r192, %r197};
	mov.b64 	%fd102, %rd405;
	mov.b64 	{%r203, %r208}, %rd446;
	// begin inline asm
	shfl.sync.down.b32 %r202, %r203, %r209, %r165, %r211;
	// end inline asm
	// begin inline asm
	shfl.sync.down.b32 %r207, %r208, %r209, %r165, %r211;
	// end inline asm
	mov.b64 	%rd69, {%r202, %r207};
	add.s32 	%r212, %r146, 4;
	setp.gt.s32 	%p178, %r212, %r165;
	mov.u64 	%rd447, %rd446;
	mov.f64 	%fd369, %fd368;
	@%p178 bra 	$L__BB10_82;
	abs.f64 	%fd103, %fd368;
	abs.f64 	%fd104, %fd102;
	setp.lt.f64 	%p179, %fd103, %fd104;
	mov.u64 	%rd447, %rd69;
	mov.f64 	%fd369, %fd102;
	@%p179 bra 	$L__BB10_82;
	setp.lt.f64 	%p180, %fd104, %fd103;
	mov.u64 	%rd447, %rd446;
	mov.f64 	%fd369, %fd368;
	@%p180 bra 	$L__BB10_82;
	setp.lt.s64 	%p181, %rd446, %rd69;
	min.s64 	%rd447, %rd446, %rd69;
	selp.f64 	%fd369, %fd368, %fd102, %p181;
$L__BB10_82:
	mov.b64 	%rd406, %fd369;
	mov.b64 	{%r214, %r219}, %rd406;
	mov.b32 	%r230, 8;
	mov.b32 	%r232, -1;
	// begin inline asm
	shfl.sync.down.b32 %r213, %r214, %r230, %r165, %r232;
	// end inline asm
	// begin inline asm
	shfl.sync.down.b32 %r218, %r219, %r230, %r165, %r232;
	// end inline asm
	mov.b64 	%rd407, {%r213, %r218};
	mov.b64 	%fd107, %rd407;
	mov.b64 	{%r224, %r229}, %rd447;
	// begin inline asm
	shfl.sync.down.b32 %r223, %r224, %r230, %r165, %r232;
	// end inline asm
	// begin inline asm
	shfl.sync.down.b32 %r228, %r229, %r230, %r165, %r232;
	// end inline asm
	mov.b64 	%rd72, {%r223, %r228};
	add.s32 	%r233, %r146, 8;
	setp.gt.s32 	%p182, %r233, %r165;
	mov.u64 	%rd448, %rd447;
	mov.f64 	%fd370, %fd369;
	@%p182 bra 	$L__BB10_86;
	abs.f64 	%fd108, %fd369;
	abs.f64 	%fd109, %fd107;
	setp.lt.f64 	%p183, %fd108, %fd109;
	mov.u64 	%rd448, %rd72;
	mov.f64 	%fd370, %fd107;
	@%p183 bra 	$L__BB10_86;
	setp.lt.f64 	%p184, %fd109, %fd108;
	mov.u64 	%rd448, %rd447;
	mov.f64 	%fd370, %fd369;
	@%p184 bra 	$L__BB10_86;
	setp.lt.s64 	%p185, %rd447, %rd72;
	min.s64 	%rd448, %rd447, %rd72;
	selp.f64 	%fd370, %fd369, %fd107, %p185;
$L__BB10_86:
	mov.b64 	%rd408, %fd370;
	mov.b64 	{%r235, %r240}, %rd408;
	mov.b32 	%r251, 16;
	mov.b32 	%r253, -1;
	// begin inline asm
	shfl.sync.down.b32 %r234, %r235, %r251, %r165, %r253;
	// end inline asm
	// begin inline asm
	shfl.sync.down.b32 %r239, %r240, %r251, %r165, %r253;
	// end inline asm
	mov.b64 	%rd409, {%r234, %r239};
	mov.b64 	%fd112, %rd409;
	mov.b64 	{%r245, %r250}, %rd448;
	// begin inline asm
	shfl.sync.down.b32 %r244, %r245, %r251, %r165, %r253;
	// end inline asm
	// begin inline asm
	shfl.sync.down.b32 %r249, %r250, %r251, %r165, %r253;
	// end inline asm
	mov.b64 	%rd75, {%r244, %r249};
	add.s32 	%r254, %r146, 16;
	setp.gt.s32 	%p186, %r254, %r165;
	mov.u64 	%rd508, %rd448;
	mov.f64 	%fd422, %fd370;
	@%p186 bra 	$L__BB10_90;
	abs.f64 	%fd113, %fd370;
	abs.f64 	%fd114, %fd112;
	setp.lt.f64 	%p187, %fd113, %fd114;
	mov.u64 	%rd508, %rd75;
	mov.f64 	%fd422, %fd112;
	@%p187 bra 	$L__BB10_90;
	setp.lt.f64 	%p188, %fd114, %fd113;
	mov.u64 	%rd508, %rd448;
	mov.f64 	%fd422, %fd370;
	@%p188 bra 	$L__BB10_90;
	setp.lt.s64 	%p189, %rd448, %rd75;
	min.s64 	%rd508, %rd448, %rd75;
	selp.f64 	%fd422, %fd370, %fd112, %p189;
$L__BB10_90:
	setp.ne.s32 	%p190, %r146, 0;
	@%p190 bra 	$L__BB10_92;
	shr.u32 	%r255, %r1, 1;
	and.b32  	%r256, %r255, 496;
	mov.u32 	%r257, _ZN6thrust24THRUST_300001_SM_1000_NS8cuda_cub4core6detail5shmemE;
	add.s32 	%r258, %r257, %r256;
	st.shared.f64 	[%r258+8], %fd422;
	st.shared.u64 	[%r258+16], %rd508;
$L__BB10_92:
	bar.sync 	0;
	setp.ne.s32 	%p191, %r1, 0;
	@%p191 bra 	$L__BB10_232;
	setp.lt.s32 	%p192, %r29, 33;
	mov.f64 	%fd372, %fd422;
	mov.u64 	%rd450, %rd508;
	@%p192 bra 	$L__BB10_97;
	ld.shared.f64 	%fd117, [_ZN6thrust24THRUST_300001_SM_1000_NS8cuda_cub4core6detail5shmemE+24];
	ld.shared.u64 	%rd78, [_ZN6thrust24THRUST_300001_SM_1000_NS8cuda_cub4core6detail5shmemE+32];
	abs.f64 	%fd118, %fd422;
	abs.f64 	%fd119, %fd117;
	setp.lt.f64 	%p193, %fd118, %fd119;
	mov.f64 	%fd372, %fd117;
	mov.u64 	%rd450, %rd78;
	@%p193 bra 	$L__BB10_97;
	setp.lt.f64 	%p194, %fd119, %fd118;
	mov.f64 	%fd372, %fd422;
	mov.u64 	%rd450, %rd508;
	@%p194 bra 	$L__BB10_97;
	setp.lt.s64 	%p195, %rd508, %rd78;
	min.s64 	%rd450, %rd508, %rd78;
	selp.f64 	%fd372, %fd422, %fd117, %p195;
$L__BB10_97:
	setp.lt.s32 	%p196, %r29, 65;
	mov.f64 	%fd373, %fd372;
	mov.u64 	%rd451, %rd450;
	@%p196 bra 	$L__BB10_101;
	ld.shared.f64 	%fd122, [_ZN6thrust24THRUST_300001_SM_1000_NS8cuda_cub4core6detail5shmemE+40];
	ld.shared.u64 	%rd81, [_ZN6thrust24THRUST_300001_SM_1000_NS8cuda_cub4core6detail5shmemE+48];
	abs.f64 	%fd123, %fd372;
	abs.f64 	%fd124, %fd122;
	setp.lt.f64 	%p197, %fd123, %fd124;
	mov.f64 	%fd373, %fd122;
	mov.u64 	%rd451, %rd81;
	@%p197 bra 	$L__BB10_101;
	setp.lt.f64 	%p198, %fd124, %fd123;
	mov.f64 	%fd373, %fd372;
	mov.u64 	%rd451, %rd450;
	@%p198 bra 	$L__BB10_101;
	setp.lt.s64 	%p199, %rd450, %rd81;
	min.s64 	%rd451, %rd450, %rd81;
	selp.f64 	%fd373, %fd372, %fd122, %p199;
$L__BB10_101:
	setp.lt.s32 	%p200, %r29, 97;
	mov.f64 	%fd374, %fd373;
	mov.u64 	%rd452, %rd451;
	@%p200 bra 	$L__BB10_105;
	ld.shared.f64 	%fd127, [_ZN6thrust24THRUST_300001_SM_1000_NS8cuda_cub4core6detail5shmemE+56];
	ld.shared.u64 	%rd84, [_ZN6thrust24THRUST_300001_SM_1000_NS8cuda_cub4core6detail5shmemE+64];
	abs.f64 	%fd128, %fd373;
	abs.f64 	%fd129, %fd127;
	setp.lt.f64 	%p201, %fd128, %fd129;
	mov.f64 	%fd374, %fd127;
	mov.u64 	%rd452, %rd84;
	@%p201 bra 	$L__BB10_105;
	setp.lt.f64 	%p202, %fd129, %fd128;
	mov.f64 	%fd374, %fd373;
	mov.u64 	%rd452, %rd451;
	@%p202 bra 	$L__BB10_105;
	setp.lt.s64 	%p203, %rd451, %rd84;
	min.s64 	%rd452, %rd451, %rd84;
	selp.f64 	%fd374, %fd373, %fd127, %p203;
$L__BB10_105:
	setp.lt.s32 	%p204, %r29, 129;
	mov.f64 	%fd375, %fd374;
	mov.u64 	%rd453, %rd452;
	@%p204 bra 	$L__BB10_109;
	ld.shared.f64 	%fd132, [_ZN6thrust24THRUST_300001_SM_1000_NS8cuda_cub4core6detail5shmemE+72];
	ld.shared.u64 	%rd87, [_ZN6thrust24THRUST_300001_SM_1000_NS8cuda_cub4core6detail5shmemE+80];
	abs.f64 	%fd133, %fd374;
	abs.f64 	%fd134, %fd132;
	setp.lt.f64 	%p205, %fd133, %fd134;
	mov.f64 	%fd375, %fd132;
	mov.u64 	%rd453, %rd87;
	@%p205 bra 	$L__BB10_109;
	setp.lt.f64 	%p206, %fd134, %fd133;
	mov.f64 	%fd375, %fd374;
	mov.u64 	%rd453, %rd452;
	@%p206 bra 	$L__BB10_109;
	setp.lt.s64 	%p207, %rd452, %rd87;
	min.s64 	%rd453, %rd452, %rd87;
	selp.f64 	%fd375, %fd374, %fd132, %p207;
$L__BB10_109:
	setp.lt.s32 	%p208, %r29, 161;
	mov.f64 	%fd376, %fd375;
	mov.u64 	%rd454, %rd453;
	@%p208 bra 	$L__BB10_113;
	ld.shared.f64 	%fd137, [_ZN6thrust24THRUST_300001_SM_1000_NS8cuda_cub4core6detail5shmemE+88];
	ld.shared.u64 	%rd90, [_ZN6thrust24THRUST_300001_SM_1000_NS8cuda_cub4core6detail5shmemE+96];
	abs.f64 	%fd138, %fd375;
	abs.f64 	%fd139, %fd137;
	setp.lt.f64 	%p209, %fd138, %fd139;
	mov.f64 	%fd376, %fd137;
	mov.u64 	%rd454, %rd90;
	@%p209 bra 	$L__BB10_113;
	setp.lt.f64 	%p210, %fd139, %fd138;
	mov.f64 	%fd376, %fd375;
	mov.u64 	%rd454, %rd453;
	@%p210 bra 	$L__BB10_113;
	setp.lt.s64 	%p211, %rd453, %rd90;
	min.s64 	%rd454, %rd453, %rd90;
	selp.f64 	%fd376, %fd375, %fd137, %p211;
$L__BB10_113:
	setp.lt.s32 	%p212, %r29, 193;
	mov.f64 	%fd377, %fd376;
	mov.u64 	%rd455, %rd454;
	@%p212 bra 	$L__BB10_117;
	ld.shared.f64 	%fd142, [_ZN6thrust24THRUST_300001_SM_1000_NS8cuda_cub4core6detail5shmemE+104];
	ld.shared.u64 	%rd93, [_ZN6thrust24THRUST_300001_SM_1000_NS8cuda_cub4core6detail5shmemE+112];
	abs.f64 	%fd143, %fd376;
	abs.f64 	%fd144, %fd142;
	setp.lt.f64 	%p213, %fd143, %fd144;
	mov.f64 	%fd377, %fd142;
	mov.u64 	%rd455, %rd93;
	@%p213 bra 	$L__BB10_117;
	setp.lt.f64 	%p214, %fd144, %fd143;
	mov.f64 	%fd377, %fd376;
	mov.u64 	%rd455, %rd454;
	@%p214 bra 	$L__BB10_117;
	setp.lt.s64 	%p215, %rd454, %rd93;
	min.s64 	%rd455, %rd454, %rd93;
	selp.f64 	%fd377, %fd376, %fd142, %p215;
$L__BB10_117:
	setp.lt.s32 	%p216, %r29, 225;
	mov.u64 	%rd508, %rd455;
	mov.f64 	%fd422, %fd377;
	@%p216 bra 	$L__BB10_232;
	ld.shared.f64 	%fd147, [_ZN6thrust24THRUST_300001_SM_1000_NS8cuda_cub4core6detail5shmemE+120];
	ld.shared.u64 	%rd96, [_ZN6thrust24THRUST_300001_SM_1000_NS8cuda_cub4core6detail5shmemE+128];
	abs.f64 	%fd148, %fd377;
	abs.f64 	%fd149, %fd147;
	setp.lt.f64 	%p217, %fd148, %fd149;
	mov.u64 	%rd508, %rd96;
	mov.f64 	%fd422, %fd147;
	@%p217 bra 	$L__BB10_232;
	setp.lt.f64 	%p218, %fd149, %fd148;
	mov.u64 	%rd508, %rd455;
	mov.f64 	%fd422, %fd377;
	@%p218 bra 	$L__BB10_232;
	setp.lt.s64 	%p219, %rd455, %rd96;
	min.s64 	%rd508, %rd455, %rd96;
	selp.f64 	%fd422, %fd377, %fd147, %p219;
	bra.uni 	$L__BB10_232;
$L__BB10_121:
	mov.u32 	%r16, %tid.x;
	cvt.u64.u32 	%rd98, %r16;
	mul.wide.u32 	%rd258, %r16, 16;
	add.s64 	%rd239, %rd236, %rd258;
	// begin inline asm
	ld.global.nc.u64 %rd238, [%rd239];
	// end inline asm
	add.s64 	%rd241, %rd239, 8;
	// begin inline asm
	ld.global.nc.u64 %rd240, [%rd241];
	// end inline asm
	mov.b64 	%fd151, %rd238;
	add.s64 	%rd243, %rd239, 4096;
	// begin inline asm
	ld.global.nc.u64 %rd242, [%rd243];
	// end inline asm
	add.s64 	%rd245, %rd239, 4104;
	// begin inline asm
	ld.global.nc.u64 %rd456, [%rd245];
	// end inline asm
	mov.b64 	%fd378, %rd242;
	add.s64 	%rd247, %rd239, 8192;
	// begin inline asm
	ld.global.nc.u64 %rd246, [%rd247];
	// end inline asm
	add.s64 	%rd249, %rd239, 8200;
	// begin inline asm
	ld.global.nc.u64 %rd457, [%rd249];
	// end inline asm
	mov.b64 	%fd379, %rd246;
	add.s64 	%rd251, %rd239, 12288;
	// begin inline asm
	ld.global.nc.u64 %rd250, [%rd251];
	// end inline asm
	add.s64 	%rd253, %rd239, 12296;
	// begin inline asm
	ld.global.nc.u64 %rd458, [%rd253];
	// end inline asm
	mov.b64 	%fd380, %rd250;
	add.s64 	%rd255, %rd239, 16384;
	// begin inline asm
	ld.global.nc.u64 %rd254, [%rd255];
	// end inline asm
	add.s64 	%rd257, %rd239, 16392;
	// begin inline asm
	ld.global.nc.u64 %rd495, [%rd257];
	// end inline asm
	mov.b64 	%fd409, %rd254;
	abs.f64 	%fd156, %fd151;
	abs.f64 	%fd157, %fd378;
	setp.lt.f64 	%p3, %fd156, %fd157;
	@%p3 bra 	$L__BB10_123;
	setp.lt.f64 	%p4, %fd157, %fd156;
	setp.lt.s64 	%p5, %rd240, %rd456;
	or.pred  	%p6, %p4, %p5;
	selp.b64 	%rd456, %rd240, %rd456, %p6;
	selp.f64 	%fd378, %fd151, %fd378, %p6;
$L__BB10_123:
	abs.f64 	%fd160, %fd378;
	abs.f64 	%fd161, %fd379;
	setp.lt.f64 	%p7, %fd160, %fd161;
	@%p7 bra 	$L__BB10_125;
	setp.lt.f64 	%p8, %fd161, %fd160;
	setp.lt.s64 	%p9, %rd456, %rd457;
	or.pred  	%p10, %p8, %p9;
	selp.b64 	%rd457, %rd456, %rd457, %p10;
	selp.f64 	%fd379, %fd378, %fd379, %p10;
$L__BB10_125:
	abs.f64 	%fd164, %fd379;
	abs.f64 	%fd165, %fd380;
	setp.lt.f64 	%p11, %fd164, %fd165;
	@%p11 bra 	$L__BB10_127;
	setp.lt.f64 	%p12, %fd165, %fd164;
	setp.lt.s64 	%p13, %rd457, %rd458;
	or.pred  	%p14, %p12, %p13;
	selp.b64 	%rd458, %rd457, %rd458, %p14;
	selp.f64 	%fd380, %fd379, %fd380, %p14;
$L__BB10_127:
	abs.f64 	%fd168, %fd380;
	abs.f64 	%fd169, %fd409;
	setp.lt.f64 	%p15, %fd168, %fd169;
	@%p15 bra 	$L__BB10_129;
	setp.lt.f64 	%p16, %fd169, %fd168;
	setp.lt.s64 	%p17, %rd458, %rd495;
	or.pred  	%p18, %p16, %p17;
	selp.b64 	%rd495, %rd458, %rd495, %p18;
	selp.f64 	%fd409, %fd380, %fd409, %p18;
$L__BB10_129:
	setp.lt.u32 	%p19, %r29, 2560;
	mov.b64 	%rd474, 1280;
	@%p19 bra 	$L__BB10_165;
	add.s64 	%rd262, %rd1, -2560;
	mul.hi.u64 	%rd263, %rd262, -3689348814741910323;
	shr.u64 	%rd112, %rd263, 10;
	setp.lt.u64 	%p20, %rd262, 1280;
	mov.b64 	%rd474, 1280;
	@%p20 bra 	$L__BB10_153;
	add.s64 	%rd265, %rd112, 1;
	and.b64  	%rd460, %rd265, 36028797018963966;
	shl.b64 	%rd266, %rd98, 4;
	add.s64 	%rd267, %rd266, %rd236;
	add.s64 	%rd461, %rd267, 57352;
	mov.b64 	%rd474, 1280;
$L__BB10_132:
	add.s64 	%rd269, %rd461, -36872;
	// begin inline asm
	ld.global.nc.u64 %rd268, [%rd269];
	// end inline asm
	add.s64 	%rd271, %rd461, -36864;
	// begin inline asm
	ld.global.nc.u64 %rd464, [%rd271];
	// end inline asm
	mov.b64 	%fd383, %rd268;
	add.s64 	%rd273, %rd461, -32776;
	// begin inline asm
	ld.global.nc.u64 %rd272, [%rd273];
	// end inline asm
	add.s64 	%rd275, %rd461, -32768;
	// begin inline asm
	ld.global.nc.u64 %rd465, [%rd275];
	// end inline asm
	mov.b64 	%fd384, %rd272;
	add.s64 	%rd277, %rd461, -28680;
	// begin inline asm
	ld.global.nc.u64 %rd276, [%rd277];
	// end inline asm
	add.s64 	%rd279, %rd461, -28672;
	// begin inline asm
	ld.global.nc.u64 %rd466, [%rd279];
	// end inline asm
	mov.b64 	%fd385, %rd276;
	add.s64 	%rd281, %rd461, -24584;
	// begin inline asm
	ld.global.nc.u64 %rd280, [%rd281];
	// end inline asm
	add.s64 	%rd283, %rd461, -24576;
	// begin inline asm
	ld.global.nc.u64 %rd467, [%rd283];
	// end inline asm
	mov.b64 	%fd386, %rd280;
	add.s64 	%rd285, %rd461, -20488;
	// begin inline asm
	ld.global.nc.u64 %rd284, [%rd285];
	// end inline asm
	add.s64 	%rd287, %rd461, -20480;
	// begin inline asm
	ld.global.nc.u64 %rd468, [%rd287];
	// end inline asm
	mov.b64 	%fd387, %rd284;
	abs.f64 	%fd178, %fd409;
	abs.f64 	%fd179, %fd383;
	setp.lt.f64 	%p21, %fd178, %fd179;
	@%p21 bra 	$L__BB10_134;
	setp.lt.f64 	%p22, %fd179, %fd178;
	setp.lt.s64 	%p23, %rd495, %rd464;
	or.pred  	%p24, %p22, %p23;
	selp.b64 	%rd464, %rd495, %rd464, %p24;
	selp.f64 	%fd383, %fd409, %fd383, %p24;
$L__BB10_134:
	abs.f64 	%fd182, %fd383;
	abs.f64 	%fd183, %fd384;
	setp.lt.f64 	%p25, %fd182, %fd183;
	@%p25 bra 	$L__BB10_136;
	setp.lt.f64 	%p26, %fd183, %fd182;
	setp.lt.s64 	%p27, %rd464, %rd465;
	or.pred  	%p28, %p26, %p27;
	selp.b64 	%rd465, %rd464, %rd465, %p28;
	selp.f64 	%fd384, %fd383, %fd384, %p28;
$L__BB10_136:
	abs.f64 	%fd186, %fd384;
	abs.f64 	%fd187, %fd385;
	setp.lt.f64 	%p29, %fd186, %fd187;
	@%p29 bra 	$L__BB10_138;
	setp.lt.f64 	%p30, %fd187, %fd186;
	setp.lt.s64 	%p31, %rd465, %rd466;
	or.pred  	%p32, %p30, %p31;
	selp.b64 	%rd466, %rd465, %rd466, %p32;
	selp.f64 	%fd385, %fd384, %fd385, %p32;
$L__BB10_138:
	abs.f64 	%fd190, %fd385;
	abs.f64 	%fd191, %fd386;
	setp.lt.f64 	%p33, %fd190, %fd191;
	@%p33 bra 	$L__BB10_140;
	setp.lt.f64 	%p34, %fd191, %fd190;
	setp.lt.s64 	%p35, %rd466, %rd467;
	or.pred  	%p36, %p34, %p35;
	selp.b64 	%rd467, %rd466, %rd467, %p36;
	selp.f64 	%fd386, %fd385, %fd386, %p36;
$L__BB10_140:
	abs.f64 	%fd194, %fd386;
	abs.f64 	%fd195, %fd387;
	setp.lt.f64 	%p37, %fd194, %fd195;
	@%p37 bra 	$L__BB10_142;
	setp.lt.f64 	%p38, %fd195, %fd194;
	setp.lt.s64 	%p39, %rd467, %rd468;
	or.pred  	%p40, %p38, %p39;
	selp.b64 	%rd468, %rd467, %rd468, %p40;
	selp.f64 	%fd387, %fd386, %fd387, %p40;
$L__BB10_142:
	add.s64 	%rd289, %rd461, -16392;
	// begin inline asm
	ld.global.nc.u64 %rd288, [%rd289];
	// end inline asm
	add.s64 	%rd291, %rd461, -16384;
	// begin inline asm
	ld.global.nc.u64 %rd469, [%rd291];
	// end inline asm
	mov.b64 	%fd388, %rd288;
	add.s64 	%rd293, %rd461, -12296;
	// begin inline asm
	ld.global.nc.u64 %rd292, [%rd293];
	// end inline asm
	add.s64 	%rd295, %rd461, -12288;
	// begin inline asm
	ld.global.nc.u64 %rd470, [%rd295];
	// end inline asm
	mov.b64 	%fd389, %rd292;
	add.s64 	%rd297, %rd461, -8200;
	// begin inline asm
	ld.global.nc.u64 %rd296, [%rd297];
	// end inline asm
	add.s64 	%rd299, %rd461, -8192;
	// begin inline asm
	ld.global.nc.u64 %rd471, [%rd299];
	// end inline asm
	mov.b64 	%fd390, %rd296;
	add.s64 	%rd301, %rd461, -4104;
	// begin inline asm
	ld.global.nc.u64 %rd300, [%rd301];
	// end inline asm
	add.s64 	%rd303, %rd461, -4096;
	// begin inline asm
	ld.global.nc.u64 %rd472, [%rd303];
	// end inline asm
	mov.b64 	%fd391, %rd300;
	add.s64 	%rd305, %rd461, -8;
	// begin inline asm
	ld.global.nc.u64 %rd304, [%rd305];
	// end inline asm
	// begin inline asm
	ld.global.nc.u64 %rd495, [%rd461];
	// end inline asm
	mov.b64 	%fd409, %rd304;
	abs.f64 	%fd203, %fd387;
	abs.f64 	%fd204, %fd388;
	setp.lt.f64 	%p41, %fd203, %fd204;
	@%p41 bra 	$L__BB10_144;
	setp.lt.f64 	%p42, %fd204, %fd203;
	setp.lt.s64 	%p43, %rd468, %rd469;
	or.pred  	%p44, %p42, %p43;
	selp.b64 	%rd469, %rd468, %rd469, %p44;
	selp.f64 	%fd388, %fd387, %fd388, %p44;
$L__BB10_144:
	abs.f64 	%fd207, %fd388;
	abs.f64 	%fd208, %fd389;
	setp.lt.f64 	%p45, %fd207, %fd208;
	@%p45 bra 	$L__BB10_146;
	setp.lt.f64 	%p46, %fd208, %fd207;
	setp.lt.s64 	%p47, %rd469, %rd470;
	or.pred  	%p48, %p46, %p47;
	selp.b64 	%rd470, %rd469, %rd470, %p48;
	selp.f64 	%fd389, %fd388, %fd389, %p48;
$L__BB10_146:
	abs.f64 	%fd211, %fd389;
	abs.f64 	%fd212, %fd390;
	setp.lt.f64 	%p49, %fd211, %fd212;
	@%p49 bra 	$L__BB10_148;
	setp.lt.f64 	%p50, %fd212, %fd211;
	setp.lt.s64 	%p51, %rd470, %rd471;
	or.pred  	%p52, %p50, %p51;
	selp.b64 	%rd471, %rd470, %rd471, %p52;
	selp.f64 	%fd390, %fd389, %fd390, %p52;
$L__BB10_148:
	abs.f64 	%fd215, %fd390;
	abs.f64 	%fd216, %fd391;
	setp.lt.f64 	%p53, %fd215, %fd216;
	@%p53 bra 	$L__BB10_150;
	setp.lt.f64 	%p54, %fd216, %fd215;
	setp.lt.s64 	%p55, %rd471, %rd472;
	or.pred  	%p56, %p54, %p55;
	selp.b64 	%rd472, %rd471, %rd472, %p56;
	selp.f64 	%fd391, %fd390, %fd391, %p56;
$L__BB10_150:
	abs.f64 	%fd219, %fd391;
	abs.f64 	%fd220, %fd409;
	setp.lt.f64 	%p57, %fd219, %fd220;
	@%p57 bra 	$L__BB10_152;
	setp.lt.f64 	%p58, %fd220, %fd219;
	setp.lt.s64 	%p59, %rd472, %rd495;
	or.pred  	%p60, %p58, %p59;
	selp.b64 	%rd495, %rd472, %rd495, %p60;
	selp.f64 	%fd409, %fd391, %fd409, %p60;
$L__BB10_152:
	add.s64 	%rd474, %rd474, 2560;
	add.s64 	%rd461, %rd461, 40960;
	add.s64 	%rd460, %rd460, -2;
	setp.ne.s64 	%p61, %rd460, 0;
	@%p61 bra 	$L__BB10_132;
$L__BB10_153:
	and.b64  	%rd308, %rd112, 1;
	setp.eq.b64 	%p62, %rd308, 1;
	@%p62 bra 	$L__BB10_165;
	shl.b64 	%rd329, %rd474, 4;
	mul.wide.u32 	%rd330, %r16, 16;
	add.s64 	%rd331, %rd236, %rd330;
	add.s64 	%rd310, %rd331, %rd329;
	// begin inline asm
	ld.global.nc.u64 %rd309, [%rd310];
	// end inline asm
	add.s64 	%rd312, %rd310, 8;
	// begin inline asm
	ld.global.nc.u64 %rd478, [%rd312];
	// end inline asm
	mov.b64 	%fd395, %rd309;
	add.s64 	%rd314, %rd310, 4096;
	// begin inline asm
	ld.global.nc.u64 %rd313, [%rd314];
	// end inline asm
	add.s64 	%rd316, %rd310, 4104;
	// begin inline asm
	ld.global.nc.u64 %rd479, [%rd316];
	// end inline asm
	mov.b64 	%fd396, %rd313;
	add.s64 	%rd318, %rd310, 8192;
	// begin inline asm
	ld.global.nc.u64 %rd317, [%rd318];
	// end inline asm
	add.s64 	%rd320, %rd310, 8200;
	// begin inline asm
	ld.global.nc.u64 %rd480, [%rd320];
	// end inline asm
	mov.b64 	%fd397, %rd317;
	add.s64 	%rd322, %rd310, 12288;
	// begin inline asm
	ld.global.nc.u64 %rd321, [%rd322];
	// end inline asm
	add.s64 	%rd324, %rd310, 12296;
	// begin inline asm
	ld.global.nc.u64 %rd481, [%rd324];
	// end inline asm
	mov.b64 	%fd398, %rd321;
	add.s64 	%rd326, %rd310, 16384;
	// begin inline asm
	ld.global.nc.u64 %rd325, [%rd326];
	// end inline asm
	add.s64 	%rd328, %rd310, 16392;
	// begin inline asm
	ld.global.nc.u64 %rd482, [%rd328];
	// end inline asm
	mov.b64 	%fd399, %rd325;
	abs.f64 	%fd230, %fd409;
	abs.f64 	%fd231, %fd395;
	setp.lt.f64 	%p63, %fd230, %fd231;
	@%p63 bra 	$L__BB10_156;
	setp.lt.f64 	%p64, %fd231, %fd230;
	setp.lt.s64 	%p65, %rd495, %rd478;
	or.pred  	%p66, %p64, %p65;
	selp.b64 	%rd478, %rd495, %rd478, %p66;
	selp.f64 	%fd395, %fd409, %fd395, %p66;
$L__BB10_156:
	abs.f64 	%fd234, %fd395;
	abs.f64 	%fd235, %fd396;
	setp.lt.f64 	%p67, %fd234, %fd235;
	@%p67 bra 	$L__BB10_158;
	setp.lt.f64 	%p68, %fd235, %fd234;
	setp.lt.s64 	%p69, %rd478, %rd479;
	or.pred  	%p70, %p68, %p69;
	selp.b64 	%rd479, %rd478, %rd479, %p70;
	selp.f64 	%fd396, %fd395, %fd396, %p70;
$L__BB10_158:
	abs.f64 	%fd238, %fd396;
	abs.f64 	%fd239, %fd397;
	setp.lt.f64 	%p71, %fd238, %fd239;
	@%p71 bra 	$L__BB10_160;
	setp.lt.f64 	%p72, %fd239, %fd238;
	setp.lt.s64 	%p73, %rd479, %rd480;
	or.pred  	%p74, %p72, %p73;
	selp.b64 	%rd480, %rd479, %rd480, %p74;
	selp.f64 	%fd397, %fd396, %fd397, %p74;
$L__BB10_160:
	abs.f64 	%fd242, %fd397;
	abs.f64 	%fd243, %fd398;
	setp.lt.f64 	%p75, %fd242, %fd243;
	@%p75 bra 	$L__BB10_162;
	setp.lt.f64 	%p76, %fd243, %fd242;
	setp.lt.s64 	%p77, %rd480, %rd481;
	or.pred  	%p78, %p76, %p77;
	selp.b64 	%rd481, %rd480, %rd481, %p78;
	selp.f64 	%fd398, %fd397, %fd398, %p78;
$L__BB10_162:
	abs.f64 	%fd246, %fd398;
	abs.f64 	%fd247, %fd399;
	setp.lt.f64 	%p79, %fd246, %fd247;
	@%p79 bra 	$L__BB10_164;
	setp.lt.f64 	%p80, %fd247, %fd246;
	setp.lt.s64 	%p81, %rd481, %rd482;
	or.pred  	%p82, %p80, %p81;
	selp.b64 	%rd482, %rd481, %rd482, %p82;
	selp.f64 	%fd399, %fd398, %fd399, %p82;
$L__BB10_164:
	add.s64 	%rd474, %rd474, 1280;
	mov.u64 	%rd495, %rd482;
	mov.f64 	%fd409, %fd399;
$L__BB10_165:
	cvt.s64.s32 	%rd332, %r29;
	setp.ge.s64 	%p83, %rd474, %rd332;
	@%p83 bra 	$L__BB10_188;
	cvt.u32.u64 	%r17, %rd474;
	sub.s32 	%r18, %r29, %r17;
	setp.ge.s32 	%p84, %r16, %r18;
	@%p84 bra 	$L__BB10_188;
	not.b32 	%r30, %r16;
	add.s32 	%r31, %r29, %r30;
	sub.s32 	%r19, %r31, %r17;
	and.b32  	%r32, %r19, 768;
	setp.eq.s32 	%p85, %r32, 768;
	mov.u32 	%r372, %r16;
	@%p85 bra 	$L__BB10_173;
	cvt.u64.u32 	%rd334, %r16;
	add.s64 	%rd335, %rd474, %rd334;
	shl.b64 	%rd336, %rd335, 4;
	add.s64 	%rd485, %rd236, %rd336;
	shr.u32 	%r33, %r19, 8;
	add.s32 	%r34, %r33, 1;
	and.b32  	%r35, %r34, 3;
	neg.s32 	%r370, %r35;
	mov.u32 	%r372, %r16;
$L__BB10_169:
	.pragma "nounroll";
	mov.u64 	%rd176, %rd495;
	mov.f64 	%fd251, %fd409;
	// begin inline asm
	ld.global.nc.u64 %rd337, [%rd485];
	// end inline asm
	add.s64 	%rd340, %rd485, 8;
	// begin inline asm
	ld.global.nc.u64 %rd339, [%rd340];
	// end inline asm
	mov.b64 	%fd252, %rd337;
	abs.f64 	%fd253, %fd251;
	abs.f64 	%fd254, %fd252;
	setp.lt.f64 	%p86, %fd253, %fd254;
	mov.f64 	%fd409, %fd252;
	mov.u64 	%rd495, %rd339;
	@%p86 bra 	$L__BB10_172;
	setp.lt.f64 	%p87, %fd254, %fd253;
	mov.f64 	%fd409, %fd251;
	mov.u64 	%rd495, %rd176;
	@%p87 bra 	$L__BB10_172;
	setp.lt.s64 	%p88, %rd176, %rd339;
	selp.f64 	%fd409, %fd251, %fd252, %p88;
	min.s64 	%rd495, %rd176, %rd339;
$L__BB10_172:
	add.s32 	%r372, %r372, 256;
	add.s64 	%rd485, %rd485, 4096;
	add.s32 	%r370, %r370, 1;
	setp.ne.s32 	%p89, %r370, 0;
	@%p89 bra 	$L__BB10_169;
$L__BB10_173:
	setp.lt.u32 	%p90, %r19, 768;
	@%p90 bra 	$L__BB10_188;
	cvt.u64.u32 	%rd341, %r372;
	add.s64 	%rd342, %rd474, %rd341;
	shl.b64 	%rd343, %rd342, 4;
	add.s64 	%rd344, %rd343, %rd236;
	add.s64 	%rd490, %rd344, 12296;
$L__BB10_175:
	add.s64 	%rd346, %rd490, -12296;
	// begin inline asm
	ld.global.nc.u64 %rd345, [%rd346];
	// end inline asm
	add.s64 	%rd348, %rd490, -12288;
	// begin inline asm
	ld.global.nc.u64 %rd347, [%rd348];
	// end inline asm
	mov.b64 	%fd260, %rd345;
	abs.f64 	%fd261, %fd409;
	abs.f64 	%fd262, %fd260;
	setp.lt.f64 	%p91, %fd261, %fd262;
	mov.f64 	%fd406, %fd260;
	mov.u64 	%rd492, %rd347;
	@%p91 bra 	$L__BB10_178;
	setp.lt.f64 	%p92, %fd262, %fd261;
	mov.f64 	%fd406, %fd409;
	mov.u64 	%rd492, %rd495;
	@%p92 bra 	$L__BB10_178;
	setp.lt.s64 	%p93, %rd495, %rd347;
	selp.f64 	%fd406, %fd409, %fd260, %p93;
	min.s64 	%rd492, %rd495, %rd347;
$L__BB10_178:
	add.s64 	%rd350, %rd490, -8200;
	// begin inline asm
	ld.global.nc.u64 %rd349, [%rd350];
	// end inline asm
	add.s64 	%rd352, %rd490, -8192;
	// begin inline asm
	ld.global.nc.u64 %rd351, [%rd352];
	// end inline asm
	mov.b64 	%fd265, %rd349;
	abs.f64 	%fd266, %fd406;
	abs.f64 	%fd267, %fd265;
	setp.lt.f64 	%p94, %fd266, %fd267;
	mov.f64 	%fd407, %fd265;
	mov.u64 	%rd493, %rd351;
	@%p94 bra 	$L__BB10_181;
	setp.lt.f64 	%p95, %fd267, %fd266;
	mov.f64 	%fd407, %fd406;
	mov.u64 	%rd493, %rd492;
	@%p95 bra 	$L__BB10_181;
	setp.lt.s64 	%p96, %rd492, %rd351;
	selp.f64 	%fd407, %fd406, %fd265, %p96;
	min.s64 	%rd493, %rd492, %rd351;
$L__BB10_181:
	add.s64 	%rd354, %rd490, -4104;
	// begin inline asm
	ld.global.nc.u64 %rd353, [%rd354];
	// end inline asm
	add.s64 	%rd356, %rd490, -4096;
	// begin inline asm
	ld.global.nc.u64 %rd355, [%rd356];
	// end inline asm
	mov.b64 	%fd270, %rd353;
	abs.f64 	%fd271, %fd407;
	abs.f64 	%fd272, %fd270;
	setp.lt.f64 	%p97, %fd271, %fd272;
	mov.f64 	%fd408, %fd270;
	mov.u64 	%rd494, %rd355;
	@%p97 bra 	$L__BB10_184;
	setp.lt.f64 	%p98, %fd272, %fd271;
	mov.f64 	%fd408, %fd407;
	mov.u64 	%rd494, %rd493;
	@%p98 bra 	$L__BB10_184;
	setp.lt.s64 	%p99, %rd493, %rd355;
	selp.f64 	%fd408, %fd407, %fd270, %p99;
	min.s64 	%rd494, %rd493, %rd355;
$L__BB10_184:
	add.s64 	%rd358, %rd490, -8;
	// begin inline asm
	ld.global.nc.u64 %rd357, [%rd358];
	// end inline asm
	// begin inline asm
	ld.global.nc.u64 %rd359, [%rd490];
	// end inline asm
	mov.b64 	%fd275, %rd357;
	abs.f64 	%fd276, %fd408;
	abs.f64 	%fd277, %fd275;
	setp.lt.f64 	%p100, %fd276, %fd277;
	mov.f64 	%fd409, %fd275;
	mov.u64 	%rd495, %rd359;
	@%p100 bra 	$L__BB10_187;
	setp.lt.f64 	%p101, %fd277, %fd276;
	mov.f64 	%fd409, %fd408;
	mov.u64 	%rd495, %rd494;
	@%p101 bra 	$L__BB10_187;
	setp.lt.s64 	%p102, %rd494, %rd359;
	selp.f64 	%fd409, %fd408, %fd275, %p102;
	min.s64 	%rd495, %rd494, %rd359;
$L__BB10_187:
	add.s32 	%r372, %r372, 1024;
	add.s64 	%rd490, %rd490, 16384;
	setp.lt.s32 	%p103, %r372, %r18;
	@%p103 bra 	$L__BB10_175;
$L__BB10_188:
	// begin inline asm
	mov.u32 %r36, %laneid;
	// end inline asm
	mov.b64 	%rd361, %fd409;
	mov.b64 	{%r38, %r43}, %rd361;
	mov.b32 	%r54, 1;
	mov.b32 	%r55, 31;
	mov.b32 	%r56, -1;
	// begin inline asm
	shfl.sync.down.b32 %r37, %r38, %r54, %r55, %r56;
	// end inline asm
	// begin inline asm
	shfl.sync.down.b32 %r42, %r43, %r54, %r55, %r56;
	// end inline asm
	mov.b64 	%rd362, {%r37, %r42};
	mov.b64 	%fd281, %rd362;
	mov.b64 	{%r48, %r53}, %rd495;
	// begin inline asm
	shfl.sync.down.b32 %r47, %r48, %r54, %r55, %r56;
	// end inline asm
	// begin inline asm
	shfl.sync.down.b32 %r52, %r53, %r54, %r55, %r56;
	// end inline asm
	mov.b64 	%rd200, {%r47, %r52};
	setp.gt.s32 	%p104, %r36, 30;
	mov.f64 	%fd411, %fd409;
	mov.u64 	%rd497, %rd495;
	@%p104 bra 	$L__BB10_192;
	abs.f64 	%fd282, %fd409;
	abs.f64 	%fd283, %fd281;
	setp.lt.f64 	%p105, %fd282, %fd283;
	mov.f64 	%fd411, %fd281;
	mov.u64 	%rd497, %rd200;
	@%p105 bra 	$L__BB10_192;
	setp.lt.f64 	%p106, %fd283, %fd282;
	mov.f64 	%fd411, %fd409;
	mov.u64 	%rd497, %rd495;
	@%p106 bra 	$L__BB10_192;
	setp.lt.s64 	%p107, %rd495, %rd200;
	selp.f64 	%fd411, %fd409, %fd281, %p107;
	min.s64 	%rd497, %rd495, %rd200;
$L__BB10_192:
	mov.b64 	%rd363, %fd411;
	mov.b64 	{%r58, %r63}, %rd363;
	mov.b32 	%r74, 2;
	mov.b32 	%r75, 31;
	mov.b32 	%r76, -1;
	// begin inline asm
	shfl.sync.down.b32 %r57, %r58, %r74, %r75, %r76;
	// end inline asm
	// begin inline asm
	shfl.sync.down.b32 %r62, %r63, %r74, %r75, %r76;
	// end inline asm
	mov.b64 	%rd364, {%r57, %r62};
	mov.b64 	%fd286, %rd364;
	mov.b64 	{%r68, %r73}, %rd497;
	// begin inline asm
	shfl.sync.down.b32 %r67, %r68, %r74, %r75, %r76;
	// end inline asm
	// begin inline asm
	shfl.sync.down.b32 %r72, %r73, %r74, %r75, %r76;
	// end inline asm
	mov.b64 	%rd203, {%r67, %r72};
	setp.gt.s32 	%p108, %r36, 29;
	mov.f64 	%fd412, %fd411;
	mov.u64 	%rd498, %rd497;
	@%p108 bra 	$L__BB10_196;
	abs.f64 	%fd287, %fd411;
	abs.f64 	%fd288, %fd286;
	setp.lt.f64 	%p109, %fd287, %fd288;
	mov.f64 	%fd412, %fd286;
	mov.u64 	%rd498, %rd203;
	@%p109 bra 	$L__BB10_196;
	setp.lt.f64 	%p110, %fd288, %fd287;
	mov.f64 	%fd412, %fd411;
	mov.u64 	%rd498, %rd497;
	@%p110 bra 	$L__BB10_196;
	setp.lt.s64 	%p111, %rd497, %rd203;
	selp.f64 	%fd412, %fd411, %fd286, %p111;
	min.s64 	%rd498, %rd497, %rd203;
$L__BB10_196:
	mov.b64 	%rd365, %fd412;
	mov.b64 	{%r78, %r83}, %rd365;
	mov.b32 	%r94, 4;
	mov.b32 	%r95, 31;
	mov.b32 	%r96, -1;
	// begin inline asm
	shfl.sync.down.b32 %r77, %r78, %r94, %r95, %r96;
	// end inline asm
	// begin inline asm
	shfl.sync.down.b32 %r82, %r83, %r94, %r95, %r96;
	// end inline asm
	mov.b64 	%rd366, {%r77, %r82};
	mov.b64 	%fd291, %rd366;
	mov.b64 	{%r88, %r93}, %rd498;
	// begin inline asm
	shfl.sync.down.b32 %r87, %r88, %r94, %r95, %r96;
	// end inline asm
	// begin inline asm
	shfl.sync.down.b32 %r92, %r93, %r94, %r95, %r96;
	// end inline asm
	mov.b64 	%rd206, {%r87, %r92};
	setp.gt.s32 	%p112, %r36, 27;
	mov.f64 	%fd413, %fd412;
	mov.u64 	%rd499, %rd498;
	@%p112 bra 	$L__BB10_200;
	abs.f64 	%fd292, %fd412;
	abs.f64 	%fd293, %fd291;
	setp.lt.f64 	%p113, %fd292, %fd293;
	mov.f64 	%fd413, %fd291;
	mov.u64 	%rd499, %rd206;
	@%p113 bra 	$L__BB10_200;
	setp.lt.f64 	%p114, %fd293, %fd292;
	mov.f64 	%fd413, %fd412;
	mov.u64 	%rd499, %rd498;
	@%p114 bra 	$L__BB10_200;
	setp.lt.s64 	%p115, %rd498, %rd206;
	selp.f64 	%fd413, %fd412, %fd291, %p115;
	min.s64 	%rd499, %rd498, %rd206;
$L__BB10_200:
	mov.b64 	%rd367, %fd413;
	mov.b64 	{%r98, %r103}, %rd367;
	mov.b32 	%r114, 8;
	mov.b32 	%r115, 31;
	mov.b32 	%r116, -1;
	// begin inline asm
	shfl.sync.down.b32 %r97, %r98, %r114, %r115, %r116;
	// end inline asm
	// begin inline asm
	shfl.sync.down.b32 %r102, %r103, %r114, %r115, %r116;
	// end inline asm
	mov.b64 	%rd368, {%r97, %r102};
	mov.b64 	%fd296, %rd368;
	mov.b64 	{%r108, %r113}, %rd499;
	// begin inline asm
	shfl.sync.down.b32 %r107, %r108, %r114, %r115, %r116;
	// end inline asm
	// begin inline asm
	shfl.sync.down.b32 %r112, %r113, %r114, %r115, %r116;
	// end inline asm
	mov.b64 	%rd209, {%r107, %r112};
	setp.gt.s32 	%p116, %r36, 23;
	mov.f64 	%fd414, %fd413;
	mov.u64 	%rd500, %rd499;
	@%p116 bra 	$L__BB10_204;
	abs.f64 	%fd297, %fd413;
	abs.f64 	%fd298, %fd296;
	setp.lt.f64 	%p117, %fd297, %fd298;
	mov.f64 	%fd414, %fd296;
	mov.u64 	%rd500, %rd209;
	@%p117 bra 	$L__BB10_204;
	setp.lt.f64 	%p118, %fd298, %fd297;
	mov.f64 	%fd414, %fd413;
	mov.u64 	%rd500, %rd499;
	@%p118 bra 	$L__BB10_204;
	setp.lt.s64 	%p119, %rd499, %rd209;
	selp.f64 	%fd414, %fd413, %fd296, %p119;
	min.s64 	%rd500, %rd499, %rd209;
$L__BB10_204:
	mov.b64 	%rd369, %fd414;
	mov.b64 	{%r118, %r123}, %rd369;
	mov.b32 	%r134, 16;
	mov.b32 	%r135, 31;
	mov.b32 	%r136, -1;
	// begin inline asm
	shfl.sync.down.b32 %r117, %r118, %r134, %r135, %r136;
	// end inline asm
	// begin inline asm
	shfl.sync.down.b32 %r122, %r123, %r134, %r135, %r136;
	// end inline asm
	mov.b64 	%rd370, {%r117, %r122};
	mov.b64 	%fd301, %rd370;
	mov.b64 	{%r128, %r133}, %rd500;
	// begin inline asm
	shfl.sync.down.b32 %r127, %r128, %r134, %r135, %r136;
	// end inline asm
	// begin inline asm
	shfl.sync.down.b32 %r132, %r133, %r134, %r135, %r136;
	// end inline asm
	mov.b64 	%rd212, {%r127, %r132};
	setp.gt.s32 	%p120, %r36, 15;
	mov.f64 	%fd422, %fd414;
	mov.u64 	%rd508, %rd500;
	@%p120 bra 	$L__BB10_208;
	abs.f64 	%fd302, %fd414;
	abs.f64 	%fd303, %fd301;
	setp.lt.f64 	%p121, %fd302, %fd303;
	mov.f64 	%fd422, %fd301;
	mov.u64 	%rd508, %rd212;
	@%p121 bra 	$L__BB10_208;
	setp.lt.f64 	%p122, %fd303, %fd302;
	mov.f64 	%fd422, %fd414;
	mov.u64 	%rd508, %rd500;
	@%p122 bra 	$L__BB10_208;
	setp.lt.s64 	%p123, %rd500, %rd212;
	selp.f64 	%fd422, %fd414, %fd301, %p123;
	min.s64 	%rd508, %rd500, %rd212;
$L__BB10_208:
	setp.ne.s32 	%p124, %r36, 0;
	@%p124 bra 	$L__BB10_210;
	shr.u32 	%r137, %r16, 1;
	and.b32  	%r138, %r137, 496;
	mov.u32 	%r139, _ZN6thrust24THRUST_300001_SM_1000_NS8cuda_cub4core6detail5shmemE;
	add.s32 	%r140, %r139, %r138;
	st.shared.f64 	[%r140+8], %fd422;
	st.shared.u64 	[%r140+16], %rd508;
$L__BB10_210:
	bar.sync 	0;
	setp.ne.s32 	%p125, %r16, 0;
	@%p125 bra 	$L__BB10_232;
	ld.shared.f64 	%fd306, [_ZN6thrust24THRUST_300001_SM_1000_NS8cuda_cub4core6detail5shmemE+24];
	ld.shared.u64 	%rd215, [_ZN6thrust24THRUST_300001_SM_1000_NS8cuda_cub4core6detail5shmemE+32];
	abs.f64 	%fd307, %fd422;
	abs.f64 	%fd308, %fd306;
	setp.lt.f64 	%p126, %fd307, %fd308;
	mov.f64 	%fd416, %fd306;
	mov.u64 	%rd502, %rd215;
	@%p126 bra 	$L__BB10_214;
	setp.lt.f64 	%p127, %fd308, %fd307;
	mov.f64 	%fd416, %fd422;
	mov.u64 	%rd502, %rd508;
	@%p127 bra 	$L__BB10_214;
	setp.lt.s64 	%p128, %rd508, %rd215;
	selp.f64 	%fd416, %fd422, %fd306, %p128;
	min.s64 	%rd502, %rd508, %rd215;
$L__BB10_214:
	ld.shared.f64 	%fd311, [_ZN6thrust24THRUST_300001_SM_1000_NS8cuda_cub4core6detail5shmemE+40];
	ld.shared.u64 	%rd218, [_ZN6thrust24THRUST_300001_SM_1000_NS8cuda_cub4core6detail5shmemE+48];
	abs.f64 	%fd312, %fd416;
	abs.f64 	%fd313, %fd311;
	setp.lt.f64 	%p129, %fd312, %fd313;
	mov.f64 	%fd417, %fd311;
	mov.u64 	%rd503, %rd218;
	@%p129 bra 	$L__BB10_217;
	setp.lt.f64 	%p130, %fd313, %fd312;
	mov.f64 	%fd417, %fd416;
	mov.u64 	%rd503, %rd502;
	@%p130 bra 	$L__BB10_217;
	setp.lt.s64 	%p131, %rd502, %rd218;
	selp.f64 	%fd417, %fd416, %fd311, %p131;
	min.s64 	%rd503, %rd502, %rd218;
$L__BB10_217:
	ld.shared.f64 	%fd316, [_ZN6thrust24THRUST_300001_SM_1000_NS8cuda_cub4core6detail5shmemE+56];
	ld.shared.u64 	%rd221, [_ZN6thrust24THRUST_300001_SM_1000_NS8cuda_cub4core6detail5shmemE+64];
	abs.f64 	%fd317, %fd417;
	abs.f64 	%fd318, %fd316;
	setp.lt.f64 	%p132, %fd317, %fd318;
	mov.f64 	%fd418, %fd316;
	mov.u64 	%rd504, %rd221;
	@%p132 bra 	$L__BB10_220;
	setp.lt.f64 	%p133, %fd318, %fd317;
	mov.f64 	%fd418, %fd417;
	mov.u64 	%rd504, %rd503;
	@%p133 bra 	$L__BB10_220;
	setp.lt.s64 	%p134, %rd503, %rd221;
	selp.f64 	%fd418, %fd417, %fd316, %p134;
	min.s64 	%rd504, %rd503, %rd221;
$L__BB10_220:
	ld.shared.f64 	%fd321, [_ZN6thrust24THRUST_300001_SM_1000_NS8cuda_cub4core6detail5shmemE+72];
	ld.shared.u64 	%rd224, [_ZN6thrust24THRUST_300001_SM_1000_NS8cuda_cub4core6detail5shmemE+80];
	abs.f64 	%fd322, %fd418;
	abs.f64 	%fd323, %fd321;
	setp.lt.f64 	%p135, %fd322, %fd323;
	mov.f64 	%fd419, %fd321;
	mov.u64 	%rd505, %rd224;
	@%p135 bra 	$L__BB10_223;
	setp.lt.f64 	%p136, %fd323, %fd322;
	mov.f64 	%fd419, %fd418;
	mov.u64 	%rd505, %rd504;
	@%p136 bra 	$L__BB10_223;
	setp.lt.s64 	%p137, %rd504, %rd224;
	selp.f64 	%fd419, %fd418, %fd321, %p137;
	min.s64 	%rd505, %rd504, %rd224;
$L__BB10_223:
	ld.shared.f64 	%fd326, [_ZN6thrust24THRUST_300001_SM_1000_NS8cuda_cub4core6detail5shmemE+88];
	ld.shared.u64 	%rd227, [_ZN6thrust24THRUST_300001_SM_1000_NS8cuda_cub4core6detail5shmemE+96];
	abs.f64 	%fd327, %fd419;
	abs.f64 	%fd328, %fd326;
	setp.lt.f64 	%p138, %fd327, %fd328;
	mov.f64 	%fd420, %fd326;
	mov.u64 	%rd506, %rd227;
	@%p138 bra 	$L__BB10_226;
	setp.lt.f64 	%p139, %fd328, %fd327;
	mov.f64 	%fd420, %fd419;
	mov.u64 	%rd506, %rd505;
	@%p139 bra 	$L__BB10_226;
	setp.lt.s64 	%p140, %rd505, %rd227;
	selp.f64 	%fd420, %fd419, %fd326, %p140;
	min.s64 	%rd506, %rd505, %rd227;
$L__BB10_226:
	ld.shared.f64 	%fd331, [_ZN6thrust24THRUST_300001_SM_1000_NS8cuda_cub4core6detail5shmemE+104];
	ld.shared.u64 	%rd230, [_ZN6thrust24THRUST_300001_SM_1000_NS8cuda_cub4core6detail5shmemE+112];
	abs.f64 	%fd332, %fd420;
	abs.f64 	%fd333, %fd331;
	setp.lt.f64 	%p141, %fd332, %fd333;
	mov.f64 	%fd421, %fd331;
	mov.u64 	%rd507, %rd230;
	@%p141 bra 	$L__BB10_229;
	setp.lt.f64 	%p142, %fd333, %fd332;
	mov.f64 	%fd421, %fd420;
	mov.u64 	%rd507, %rd506;
	@%p142 bra 	$L__BB10_229;
	setp.lt.s64 	%p143, %rd506, %rd230;
	selp.f64 	%fd421, %fd420, %fd331, %p143;
	min.s64 	%rd507, %rd506, %rd230;
$L__BB10_229:
	ld.shared.f64 	%fd336, [_ZN6thrust24THRUST_300001_SM_1000_NS8cuda_cub4core6detail5shmemE+120];
	ld.shared.u64 	%rd233, [_ZN6thrust24THRUST_300001_SM_1000_NS8cuda_cub4core6detail5shmemE+128];
	abs.f64 	%fd337, %fd421;
	abs.f64 	%fd338, %fd336;
	setp.lt.f64 	%p144, %fd337, %fd338;
	mov.u64 	%rd508, %rd233;
	mov.f64 	%fd422, %fd336;
	@%p144 bra 	$L__BB10_232;
	setp.lt.f64 	%p145, %fd338, %fd337;
	mov.u64 	%rd508, %rd507;
	mov.f64 	%fd422, %fd421;
	@%p145 bra 	$L__BB10_232;
	setp.lt.s64 	%p146, %rd507, %rd233;
	selp.f64 	%fd422, %fd421, %fd336, %p146;
	min.s64 	%rd508, %rd507, %rd233;
$L__BB10_232:
	mov.u32 	%r364, %tid.x;
	setp.ne.s32 	%p263, %r364, 0;
	@%p263 bra 	$L__BB10_234;
	ld.param.u64 	%rd421, [_ZN6thrust24THRUST_300001_SM_1000_NS8cuda_cub4core6detail13_kernel_agentINS1_8__reduce11ReduceAgentIPN4cuda3std3__45tupleIJdlEEESC_SB_lNS1_9__extrema9arg_max_fIdl7CompareEEEEJSC_SC_iSG_EEEvDpT0__param_1];
	cvta.to.global.u64 	%rd420, %rd421;
	st.global.f64 	[%rd420], %fd422;
	st.global.u64 	[%rd420+8], %rd508;
$L__BB10_234:
	ret;

}
	// .globl	_ZN3cub18CUB_300001_SM_10006detail11EmptyKernelIvEEvv
.visible .entry _ZN3cub18CUB_300001_SM_10006detail11EmptyKernelIvEEvv()
{


	ret;

}


// ===== COMPILED SASS (sm_100) =====

	.target	sm_100

	.elftype	@"ET_EXEC"


//--------------------- .note.nv.tkinfo           --------------------------
	.section	.note.nv.tkinfo,"",@"SHT_NOTE"
	.sectionflags	@"SHF_NOTE_NV_TKINFO"
	.tkinfo
        /*0018*/ 	.word	0x00000002
        /*0030*/ 	.string	""
        /*0030*/ 	.string	"ptxas"
        /*0030*/ 	.string	"Cuda compilation tools, release 13.0, V13.0.88"
        /*0030*/ 	.string	"Build cuda_13.0.r13.0/compiler.36424714_0"
        /*0030*/ 	.string	"-arch sm_100 -m 64 "



//--------------------- .note.nv.cuinfo           --------------------------
	.section	.note.nv.cuinfo,"",@"SHT_NOTE"
	.sectionflags	@"SHF_NOTE_NV_CUINFO"
        /*0018*/ 	.short	0x0002
        /*001a*/ 	.short	0x0064
        /*001c*/ 	.short	0x0082
	.zero		2


//--------------------- .nv.info                  --------------------------
	.section	.nv.info,"",@"SHT_CUDA_INFO"
	.align	4


	//----- nvinfo : EIATTR_REGCOUNT
	.align		4
        /*0000*/ 	.byte	0x04, 0x2f
        /*0002*/ 	.short	(.L_46 - .L_45)
	.align		4
.L_45:
        /*0004*/ 	.word	index@(_Z16kernel_swap_rowsPdiiii)
        /*0008*/ 	.word	0x0000001e


	//----- nvinfo : EIATTR_FRAME_SIZE
	.align		4
.L_46:
        /*000c*/ 	.byte	0x04, 0x11
        /*000e*/ 	.short	(.L_48 - .L_47)
	.align		4
.L_47:
        /*0010*/ 	.word	index@(_Z16kernel_swap_rowsPdiiii)
        /*0014*/ 	.word	0x00000000


	//----- nvinfo : EIATTR_REGCOUNT
	.align		4
.L_48:
        /*0018*/ 	.byte	0x04, 0x2f
        /*001a*/ 	.short	(.L_50 - .L_49)
	.align		4
.L_49:
        /*001c*/ 	.word	index@(_Z20kernel_gaussian_stepPdiiii)
        /*0020*/ 	.word	0x00000024


	//----- nvinfo : EIATTR_FRAME_SIZE
	.align		4
.L_50:
        /*0024*/ 	.byte	0x04, 0x11
        /*0026*/ 	.short	(.L_52 - .L_51)
	.align		4
.L_51:
        /*0028*/ 	.word	index@($__internal_0_$__cuda_sm20_div_rn_f64_full)
        /*002c*/ 	.word	0x00000000


	//----- nvinfo : EIATTR_FRAME_SIZE
	.align		4
.L_52:
        /*0030*/ 	.byte	0x04, 0x11
        /*0032*/ 	.short	(.L_54 - .L_53)
	.align		4
.L_53:
        /*0034*/ 	.word	index@(_Z20kernel_gaussian_stepPdiiii)
        /*0038*/ 	.word	0x00000000


	//----- nvinfo : EIATTR_REGCOUNT
	.align		4
.L_54:
        /*003c*/ 	.byte	0x04, 0x2f
        /*003e*/ 	.short	(.L_56 - .L_55)
	.align		4
.L_55:
        /*0040*/ 	.word	index@(_Z18kernel_row_is_zeroPdiiiiPb)
        /*0044*/ 	.word	0x0000000e


	//----- nvinfo : EIATTR_FRAME_SIZE
	.align		4
.L_56:
        /*0048*/ 	.byte	0x04, 0x11
        /*004a*/ 	.short	(.L_58 - .L_57)
	.align		4
.L_57:
        /*004c*/ 	.word	index@(_Z18kernel_row_is_zeroPdiiiiPb)
        /*0050*/ 	.word	0x00000000


	//----- nvinfo : EIATTR_REGCOUNT
	.align		4
.L_58:
        /*0054*/ 	.byte	0x04, 0x2f
        /*0056*/ 	.short	(.L_60 - .L_59)
	.align		4
.L_59:
        /*0058*/ 	.word	index@(_ZN6thrust24THRUST_300001_SM_1000_NS8cuda_cub4core6detail13_kernel_agentINS1_8__reduce11ReduceAgentINS0_12zip_iteratorIN4cuda3std3__45tupleIJNS0_10device_ptrIdEENS0_17counting_iteratorIlNS0_11use_defaultESF_SF_EEEEEEEPNSB_IJdlEEESJ_iNS1_9__extrema9arg_max_fIdl7CompareEEEEJSI_SK_iSO_EEEvDpT0_)
        /*005c*/ 	.word	0x00000020


	//----- nvinfo : EIATTR_FRAME_SIZE
	.align		4
.L_60:
        /*0060*/ 	.byte	0x04, 0x11
        /*0062*/ 	.short	(.L_62 - .L_61)
	.align		4
.L_61:
        /*0064*/ 	.word	index@(_ZN6thrust24THRUST_300001_SM_1000_NS8cuda_cub4core6detail13_kernel_agentINS1_8__reduce11ReduceAgentINS0_12zip_iteratorIN4cuda3std3__45tupleIJNS0_10device_ptrIdEENS0_17counting_iteratorIlNS0_11use_defaultESF_SF_EEEEEEEPNSB_IJdlEEESJ_iNS1_9__extrema9arg_max_fIdl7CompareEEEEJSI_SK_iSO_EEEvDpT0_)
        /*0068*/ 	.word	0x00000000


	//----- nvinfo : EIATTR_REGCOUNT
	.align		4
.L_62:
        /*006c*/ 	.byte	0x04, 0x2f
        /*006e*/ 	.short	(.L_64 - .L_63)
	.align		4
.L_63:
        /*0070*/ 	.word	index@(_ZN6thrust24THRUST_300001_SM_1000_NS8cuda_cub4core6detail13_kernel_agentINS1_8__reduce11ReduceAgentINS0_12zip_iteratorIN4cuda3std3__45tupleIJNS0_10device_ptrIdEENS0_17counting_iteratorIlNS0_11use_defaultESF_SF_EEEEEEEPNSB_IJdlEEESJ_iNS1_9__extrema9arg_max_fIdl7CompareEEEEJSI_SK_iN3cub18CUB_300001_SM_100013GridEvenShareIiEENSR_9GridQueueIjEESO_EEEvDpT0_)
        /*0074*/ 	.word	0x00000028


	//----- nvinfo : EIATTR_FRAME_SIZE
	.align		4
.L_64:
        /*0078*/ 	.byte	0x04, 0x11
        /*007a*/ 	.short	(.L_66 - .L_65)
	.align		4
.L_65:
        /*007c*/ 	.word	index@(_ZN6thrust24THRUST_300001_SM_1000_NS8cuda_cub4core6detail13_kernel_agentINS1_8__reduce11ReduceAgentINS0_12zip_iteratorIN4cuda3std3__45tupleIJNS0_10device_ptrIdEENS0_17counting_iteratorIlNS0_11use_defaultESF_SF_EEEEEEEPNSB_IJdlEEESJ_iNS1_9__extrema9arg_max_fIdl7CompareEEEEJSI_SK_iN3cub18CUB_300001_SM_100013GridEvenShareIiEENSR_9GridQueueIjEESO_EEEvDpT0_)
        /*0080*/ 	.word	0x00000000


	//----- nvinfo : EIATTR_REGCOUNT
	.align		4
.L_66:
        /*0084*/ 	.byte	0x04, 0x2f
        /*0086*/ 	.short	(.L_68 - .L_67)
	.align		4
.L_67:
        /*0088*/ 	.word	index@(_ZN6thrust24THRUST_300001_SM_1000_NS8cuda_cub4core6detail13_kernel_agentINS1_8__reduce10DrainAgentIiEEJN3cub18CUB_300001_SM_10009GridQueueIjEEiEEEvDpT0_)
        /*008c*/ 	.word	0x00000008


	//----- nvinfo : EIATTR_FRAME_SIZE
	.align		4
.L_68:
        /*0090*/ 	.byte	0x04, 0x11
        /*0092*/ 	.short	(.L_70 - .L_69)
	.align		4
.L_69:
        /*0094*/ 	.word	index@(_ZN6thrust24THRUST_300001_SM_1000_NS8cuda_cub4core6detail13_kernel_agentINS1_8__reduce10DrainAgentIiEEJN3cub18CUB_300001_SM_10009GridQueueIjEEiEEEvDpT0_)
        /*0098*/ 	.word	0x00000000


	//----- nvinfo : EIATTR_REGCOUNT
	.align		4
.L_70:
        /*009c*/ 	.byte	0x04, 0x2f
        /*009e*/ 	.short	(.L_72 - .L_71)
	.align		4
.L_71:
        /*00a0*/ 	.word	index@(_ZN6thrust24THRUST_300001_SM_1000_NS8cuda_cub4core6detail13_kernel_agentINS1_8__reduce11ReduceAgentIPN4cuda3std3__45tupleIJdlEEESC_SB_iNS1_9__extrema9arg_max_fIdl7CompareEEEEJSC_SC_iSG_EEEvDpT0_)
        /*00a4*/ 	.word	0x00000020


	//----- nvinfo : EIATTR_FRAME_SIZE
	.align		4
.L_72:
        /*00a8*/ 	.byte	0x04, 0x11
        /*00aa*/ 	.short	(.L_74 - .L_73)
	.align		4
.L_73:
        /*00ac*/ 	.word	index@(_ZN6thrust24THRUST_300001_SM_1000_NS8cuda_cub4core6detail13_kernel_agentINS1_8__reduce11ReduceAgentIPN4cuda3std3__45tupleIJdlEEESC_SB_iNS1_9__extrema9arg_max_fIdl7CompareEEEEJSC_SC_iSG_EEEvDpT0_)
        /*00b0*/ 	.word	0x00000000


	//----- nvinfo : EIATTR_REGCOUNT
	.align		4
.L_74:
        /*00b4*/ 	.byte	0x04, 0x2f
        /*00b6*/ 	.short	(.L_76 - .L_75)
	.align		4
.L_75:
        /*00b8*/ 	.word	index@(_ZN6thrust24THRUST_300001_SM_1000_NS8cuda_cub4core6detail13_kernel_agentINS1_8__reduce11ReduceAgentINS0_12zip_iteratorIN4cuda3std3__45tupleIJNS0_10device_ptrIdEENS0_17counting_iteratorIlNS0_11use_defaultESF_SF_EEEEEEEPNSB_IJdlEEESJ_lNS1_9__extrema9arg_max_fIdl7CompareEEEEJSI_SK_lSO_EEEvDpT0_)
        /*00bc*/ 	.word	0x00000020


	//----- nvinfo : EIATTR_FRAME_SIZE
	.align		4
.L_76:
        /*00c0*/ 	.byte	0x04, 0x11
        /*00c2*/ 	.short	(.L_78 - .L_77)
	.align		4
.L_77:
        /*00c4*/ 	.word	index@(_ZN6thrust24THRUST_300001_SM_1000_NS8cuda_cub4core6detail13_kernel_agentINS1_8__reduce11ReduceAgentINS0_12zip_iteratorIN4cuda3std3__45tupleIJNS0_10device_ptrIdEENS0_17counting_iteratorIlNS0_11use_defaultESF_SF_EEEEEEEPNSB_IJdlEEESJ_lNS1_9__extrema9arg_max_fIdl7CompareEEEEJSI_SK_lSO_EEEvDpT0_)
        /*00c8*/ 	.word	0x00000000


	//----- nvinfo : EIATTR_REGCOUNT
	.align		4
.L_78:
        /*00cc*/ 	.byte	0x04, 0x2f
        /*00ce*/ 	.short	(.L_80 - .L_79)
	.align		4
.L_79:
        /*00d0*/ 	.word	index@(_ZN6thrust24THRUST_300001_SM_1000_NS8cuda_cub4core6detail13_kernel_agentINS1_8__reduce11ReduceAgentINS0_12zip_iteratorIN4cuda3std3__45tupleIJNS0_10device_ptrIdEENS0_17counting_iteratorIlNS0_11use_defaultESF_SF_EEEEEEEPNSB_IJdlEEESJ_lNS1_9__extrema9arg_max_fIdl7CompareEEEEJSI_SK_lN3cub18CUB_300001_SM_100013GridEvenShareIlEENSR_9GridQueueIyEESO_EEEvDpT0_)
        /*00d4*/ 	.word	0x00000020


	//----- nvinfo : EIATTR_FRAME_SIZE
	.align		4
.L_80:
        /*00d8*/ 	.byte	0x04, 0x11
        /*00da*/ 	.short	(.L_82 - .L_81)
	.align		4
.L_81:
        /*00dc*/ 	.word	index@(_ZN6thrust24THRUST_300001_SM_1000_NS8cuda_cub4core6detail13_kernel_agentINS1_8__reduce11ReduceAgentINS0_12zip_iteratorIN4cuda3std3__45tupleIJNS0_10device_ptrIdEENS0_17counting_iteratorIlNS0_11use_defaultESF_SF_EEEEEEEPNSB_IJdlEEESJ_lNS1_9__extrema9arg_max_fIdl7CompareEEEEJSI_SK_lN3cub18CUB_300001_SM_100013GridEvenShareIlEENSR_9GridQueueIyEESO_EEEvDpT0_)
        /*00e0*/ 	.word	0x00000000


	//----- nvinfo : EIATTR_REGCOUNT
	.align		4
.L_82:
        /*00e4*/ 	.byte	0x04, 0x2f
        /*00e6*/ 	.short	(.L_84 - .L_83)
	.align		4
.L_83:
        /*00e8*/ 	.word	index@(_ZN6thrust24THRUST_300001_SM_1000_NS8cuda_cub4core6detail13_kernel_agentINS1_8__reduce10DrainAgentIlEEJN3cub18CUB_300001_SM_10009GridQueueIyEElEEEvDpT0_)
        /*00ec*/ 	.word	0x00000008


	//----- nvinfo : EIATTR_FRAME_SIZE
	.align		4
.L_84:
        /*00f0*/ 	.byte	0x04, 0x11
        /*00f2*/ 	.short	(.L_86 - .L_85)
	.align		4
.L_85:
        /*00f4*/ 	.word	index@(_ZN6thrust24THRUST_300001_SM_1000_NS8cuda_cub4core6detail13_kernel_agentINS1_8__reduce10DrainAgentIlEEJN3cub18CUB_300001_SM_10009GridQueueIyEElEEEvDpT0_)
        /*00f8*/ 	.word	0x00000000


	//----- nvinfo : EIATTR_REGCOUNT
	.align		4
.L_86:
        /*00fc*/ 	.byte	0x04, 0x2f
        /*00fe*/ 	.short	(.L_88 - .L_87)
	.align		4
.L_87:
        /*0100*/ 	.word	index@(_ZN6thrust24THRUST_300001_SM_1000_NS8cuda_cub4core6detail13_kernel_agentINS1_8__reduce11ReduceAgentIPN4cuda3std3__45tupleIJdlEEESC_SB_lNS1_9__extrema9arg_max_fIdl7CompareEEEEJSC_SC_iSG_EEEvDpT0_)
        /*0104*/ 	.word	0x00000020


	//----- nvinfo : EIATTR_FRAME_SIZE
	.align		4
.L_88:
        /*0108*/ 	.byte	0x04, 0x11
        /*010a*/ 	.short	(.L_90 - .L_89)
	.align		4
.L_89:
        /*010c*/ 	.word	index@(_ZN6thrust24THRUST_300001_SM_1000_NS8cuda_cub4core6detail13_kernel_agentINS1_8__reduce11ReduceAgentIPN4cuda3std3__45tupleIJdlEEESC_SB_lNS1_9__extrema9arg_max_fIdl7CompareEEEEJSC_SC_iSG_EEEvDpT0_)
        /*0110*/ 	.word	0x00000000


	//----- nvinfo : EIATTR_REGCOUNT
	.align		4
.L_90:
        /*0114*/ 	.byte	0x04, 0x2f
        /*0116*/ 	.short	(.L_92 - .L_91)
	.align		4
.L_91:
        /*0118*/ 	.word	index@(_ZN3cub18CUB_300001_SM_10006detail11EmptyKernelIvEEvv)
        /*011c*/ 	.word	0x00000004


	//----- nvinfo : EIATTR_FRAME_SIZE
	.align		4
.L_92:
        /*0120*/ 	.byte	0x04, 0x11
        /*0122*/ 	.short	(.L_94 - .L_93)
	.align		4
.L_93:
        /*0124*/ 	.word	index@(_ZN3cub18CUB_300001_SM_10006detail11EmptyKernelIvEEvv)
        /*0128*/ 	.word	0x00000000


	//----- nvinfo : EIATTR_MIN_STACK_SIZE
	.align		4
.L_94:
        /*012c*/ 	.byte	0x04, 0x12
        /*012e*/ 	.short	(.L_96 - .L_95)
	.align		4
.L_95:
        /*0130*/ 	.word	index@(_ZN3cub18CUB_300001_SM_10006detail11EmptyKernelIvEEvv)
        /*0134*/ 	.word	0x00000000


	//----- nvinfo : EIATTR_MIN_STACK_SIZE
	.align		4
.L_96:
        /*0138*/ 	.byte	0x04, 0x12
        /*013a*/ 	.short	(.L_98 - .L_97)
	.align		4
.L_97:
        /*013c*/ 	.word	index@(_ZN6thrust24THRUST_300001_SM_1000_NS8cuda_cub4core6detail13_kernel_agentINS1_8__reduce11ReduceAgentIPN4cuda3std3__45tupleIJdlEEESC_SB_lNS1_9__extrema9arg_max_fIdl7CompareEEEEJSC_SC_iSG_EEEvDpT0_)
        /*0140*/ 	.word	0x00000000


	//----- nvinfo : EIATTR_MIN_STACK_SIZE
	.align		4
.L_98:
        /*0144*/ 	.byte	0x04, 0x12
        /*0146*/ 	.short	(.L_100 - .L_99)
	.align		4
.L_99:
        /*0148*/ 	.word	index@(_ZN6thrust24THRUST_300001_SM_1000_NS8cuda_cub4core6detail13_kernel_agentINS1_8__reduce10DrainAgentIlEEJN3cub18CUB_300001_SM_10009GridQueueIyEElEEEvDpT0_)
        /*014c*/ 	.word	0x00000000


	//----- nvinfo : EIATTR_MIN_STACK_SIZE
	.align		4
.L_100:
        /*0150*/ 	.byte	0x04, 0x12
        /*0152*/ 	.short	(.L_102 - .L_101)
	.align		4
.L_101:
        /*0154*/ 	.word	index@(_ZN6thrust24THRUST_300001_SM_1000_NS8cuda_cub4core6detail13_kernel_agentINS1_8__reduce11ReduceAgentINS0_12zip_iteratorIN4cuda3std3__45tupleIJNS0_10device_ptrIdEENS0_17counting_iteratorIlNS0_11use_defaultESF_SF_EEEEEEEPNSB_IJdlEEESJ_lNS1_9__extrema9arg_max_fIdl7CompareEEEEJSI_SK_lN3cub18CUB_300001_SM_100013GridEvenShareIlEENSR_9GridQueueIyEESO_EEEvDpT0_)
        /*0158*/ 	.word	0x00000000


	//----- nvinfo : EIATTR_MIN_STACK_SIZE
	.align		4
.L_102:
        /*015c*/ 	.byte	0x04, 0x12
        /*015e*/ 	.short	(.L_104 - .L_103)
	.align		4
.L_103:
        /*0160*/ 	.word	index@(_ZN6thrust24THRUST_300001_SM_1000_NS8cuda_cub4core6detail13_kernel_agentINS1_8__reduce11ReduceAgentINS0_12zip_iteratorIN4cuda3std3__45tupleIJNS0_10device_ptrIdEENS0_17counting_iteratorIlNS0_11use_defaultESF_SF_EEEEEEEPNSB_IJdlEEESJ_lNS1_9__extrema9arg_max_fIdl7CompareEEEEJSI_SK_lSO_EEEvDpT0_)
        /*0164*/ 	.word	0x00000000


	//----- nvinfo : EIATTR_MIN_STACK_SIZE
	.align		4
.L_104:
        /*0168*/ 	.byte	0x04, 0x12
        /*016a*/ 	.short	(.L_106 - .L_105)
	.align		4
.L_105:
        /*016c*/ 	.word	index@(_ZN6thrust24THRUST_300001_SM_1000_NS8cuda_cub4core6detail13_kernel_agentINS1_8__reduce11ReduceAgentIPN4cuda3std3__45tupleIJdlEEESC_SB_iNS1_9__extrema9arg_max_fIdl7CompareEEEEJSC_SC_iSG_EEEvDpT0_)
        /*0170*/ 	.word	0x00000000


	//----- nvinfo : EIATTR_MIN_STACK_SIZE
	.align		4
.L_106:
        /*0174*/ 	.byte	0x04, 0x12
        /*0176*/ 	.short	(.L_108 - .L_107)
	.align		4
.L_107:
        /*0178*/ 	.word	index@(_ZN6thrust24THRUST_300001_SM_1000_NS8cuda_cub4core6detail13_kernel_agentINS1_8__reduce10DrainAgentIiEEJN3cub18CUB_300001_SM_10009GridQueueIjEEiEEEvDpT0_)
        /*017c*/ 	.word	0x00000000


	//----- nvinfo : EIATTR_MIN_STACK_SIZE
	.align		4
.L_108:
        /*0180*/ 	.byte	0x04, 0x12
        /*0182*/ 	.short	(.L_110 - .L_109)
	.align		4
.L_109:
        /*0184*/ 	.word	index@(_ZN6thrust24THRUST_300001_SM_1000_NS8cuda_cub4core6detail13_kernel_agentINS1_8__reduce11ReduceAgentINS0_12zip_iteratorIN4cuda3std3__45tupleIJNS0_10device_ptrIdEENS0_17counting_iteratorIlNS0_11use_defaultESF_SF_EEEEEEEPNSB_IJdlEEESJ_iNS1_9__extrema9arg_max_fIdl7CompareEEEEJSI_SK_iN3cub18CUB_300001_SM_100013GridEvenShareIiEENSR_9GridQueueIjEESO_EEEvDpT0_)
        /*0188*/ 	.word	0x00000000


	//----- nvinfo : EIATTR_MIN_STACK_SIZE
	.align		4
.L_110:
        /*018c*/ 	.byte	0x04, 0x12
        /*018e*/ 	.short	(.L_112 - .L_111)
	.align		4
.L_111:
        /*0190*/ 	.word	index@(_ZN6thrust24THRUST_300001_SM_1000_NS8cuda_cub4core6detail13_kernel_agentINS1_8__reduce11ReduceAgentINS0_12zip_iteratorIN4cuda3std3__45tupleIJNS0_10device_ptrIdEENS0_17counting_iteratorIlNS0_11use_defaultESF_SF_EEEEEEEPNSB_IJdlEEESJ_iNS1_9__extrema9arg_max_fIdl7CompareEEEEJSI_SK_iSO_EEEvDpT0_)
        /*0194*/ 	.word	0x00000000


	//----- nvinfo : EIATTR_MIN_STACK_SIZE
	.align		4
.L_112:
        /*0198*/ 	.byte	0x04, 0x12
        /*019a*/ 	.short	(.L_114 - .L_113)
	.align		4
.L_113:
        /*019c*/ 	.word	index@(_Z18kernel_row_is_zeroPdiiiiPb)
        /*01a0*/ 	.word	0x00000000


	//----- nvinfo : EIATTR_MIN_STACK_SIZE
	.align		4
.L_114:
        /*01a4*/ 	.byte	0x04, 0x12
        /*01a6*/ 	.short	(.L_116 - .L_115)
	.align		4
.L_115:
        /*01a8*/ 	.word	index@(_Z20kernel_gaussian_stepPdiiii)
        /*01ac*/ 	.word	0x00000000


	//----- nvinfo : EIATTR_MIN_STACK_SIZE
	.align		4
.L_116:
        /*01b0*/ 	.byte	0x04, 0x12
        /*01b2*/ 	.short	(.L_118 - .L_117)
	.align		4
.L_117:
        /*01b4*/ 	.word	index@(_Z16kernel_swap_rowsPdiiii)
        /*01b8*/ 	.word	0x00000000
.L_118:


//--------------------- .nv.compat                --------------------------
	.section	.nv.compat,"",@"SHT_CUDA_COMPAT_INFO"
	.align	4
        /*0000*/ 	.byte	0x02, 0x09, 0x00, 0x00, 0x02, 0x02, 0x01, 0x00, 0x02, 0x05, 0x05, 0x00, 0x03, 0x07, 0x01, 0x01
        /*0010*/ 	.byte	0x02, 0x03, 0x00, 0x00, 0x02, 0x06, 0x01, 0x00, 0x04, 0x0b, 0x08, 0x00, 0x01, 0x00, 0x00, 0x00
        /*0020*/ 	.byte	0x00, 0x00, 0x00, 0x00


//--------------------- .nv.info._ZN3cub18CUB_300001_SM_10006detail11EmptyKernelIvEEvv --------------------------
	.section	.nv.info._ZN3cub18CUB_300001_SM_10006detail11EmptyKernelIvEEvv,"",@"SHT_CUDA_INFO"
	.sectionflags	@""
	.align	4


	//----- nvinfo : EIATTR_CUDA_API_VERSION
	.align		4
        /*0000*/ 	.byte	0x04, 0x37
        /*0002*/ 	.short	(.L_120 - .L_119)
.L_119:
        /*0004*/ 	.word	0x00000082


	//----- nvinfo : EIATTR_SPARSE_MMA_MASK
	.align		4
.L_120:
        /*0008*/ 	.byte	0x03, 0x50
        /*000a*/ 	.short	0x0000


	//----- nvinfo : EIATTR_MAXREG_COUNT
	.align		4
        /*000c*/ 	.byte	0x03, 0x1b
        /*000e*/ 	.short	0x00ff


	//----- nvinfo : EIATTR_MERCURY_ISA_VERSION
	.align		4
        /*0010*/ 	.byte	0x03, 0x5f
        /*0012*/ 	.short	0x0101


	//----- nvinfo : EIATTR_VRC_CTA_INIT_COUNT
	.align		4
        /*0014*/ 	.byte	0x02, 0x4a
	.zero		1
	.zero		1


	//----- nvinfo : EIATTR_EXIT_INSTR_OFFSETS
	.align		4
        /*0018*/ 	.byte	0x04, 0x1c
        /*001a*/ 	.short	(.L_122 - .L_121)


	//   ....[0]....
.L_121:
        /*001c*/ 	.word	0x00000010


	//----- nvinfo : EIATTR_SW_WAR
	.align		4
.L_122:
        /*0020*/ 	.byte	0x04, 0x36
        /*0022*/ 	.short	(.L_124 - .L_123)
.L_123:
        /*0024*/ 	.word	0x00000008
.L_124:


//--------------------- .nv.info._ZN6thrust24THRUST_300001_SM_1000_NS8cuda_cub4core6detail13_kernel_agentINS1_8__reduce11ReduceAgentIPN4cuda3std3__45tupleIJdlEEESC_SB_lNS1_9__extrema9arg_max_fIdl7CompareEEEEJSC_SC_iSG_EEEvDpT0_ --------------------------
	.section	.nv.info._ZN6thrust24THRUST_300001_SM_1000_NS8cuda_cub4core6detail13_kernel_agentINS1_8__reduce11ReduceAgentIPN4cuda3std3__45tupleIJdlEEESC_SB_lNS1_9__extrema9arg_max_fIdl7CompareEEEEJSC_SC_iSG_EEEvDpT0_,"",@"SHT_CUDA_INFO"
	.sectionflags	@""
	.align	4


	//----- nvinfo : EIATTR_CUDA_API_VERSION
	.align		4
        /*0000*/ 	.byte	0x04, 0x37
        /*0002*/ 	.short	(.L_126 - .L_125)
.L_125:
        /*0004*/ 	.word	0x00000082


	//----- nvinfo : EIATTR_KPARAM_INFO
	.align		4
.L_126:
        /*0008*/ 	.byte	0x04, 0x17
        /*000a*/ 	.short	(.L_128 - .L_127)
.L_127:
        /*000c*/ 	.word	0x00000000
        /*0010*/ 	.short	0x0003
        /*0012*/ 	.short	0x0014
        /*0014*/ 	.byte	0x00, 0xf0, 0x05, 0x00


	//----- nvinfo : EIATTR_KPARAM_INFO
	.align		4
.L_128:
        /*0018*/ 	.byte	0x04, 0x17
        /*001a*/ 	.short	(.L_130 - .L_129)
.L_129:
        /*001c*/ 	.word	0x00000000
        /*0020*/ 	.short	0x0002
        /*0022*/ 	.short	0x0010
        /*0024*/ 	.byte	0x00, 0xf0, 0x11, 0x00


	//----- nvinfo : EIATTR_KPARAM_INFO
	.align		4
.L_130:
        /*0028*/ 	.byte	0x04, 0x17
        /*002a*/ 	.short	(.L_132 - .L_131)
.L_131:
        /*002c*/ 	.word	0x00000000
        /*0030*/ 	.short	0x0001
        /*0032*/ 	.short	0x0008
        /*0034*/ 	.byte	0x00, 0xf5, 0x21, 0x00


	//----- nvinfo : EIATTR_KPARAM_INFO
	.align		4
.L_132:
        /*0038*/ 	.byte	0x04, 0x17
        /*003a*/ 	.short	(.L_134 - .L_133)
.L_133:
        /*003c*/ 	.word	0x00000000
        /*0040*/ 	.short	0x0000
        /*0042*/ 	.short	0x0000
        /*0044*/ 	.byte	0x00, 0xf5, 0x21, 0x00


	//----- nvinfo : EIATTR_SPARSE_MMA_MASK
	.align		4
.L_134:
        /*0048*/ 	.byte	0x03, 0x50
        /*004a*/ 	.short	0x0000


	//----- nvinfo : EIATTR_MAXREG_COUNT
	.align		4
        /*004c*/ 	.byte	0x03, 0x1b
        /*004e*/ 	.short	0x00ff


	//----- nvinfo : EIATTR_NUM_BARRIERS
	.align		4
        /*0050*/ 	.byte	0x02, 0x4c
        /*0052*/ 	.byte	0x01
	.zero		1


	//----- nvinfo : EIATTR_MERCURY_ISA_VERSION
	.align		4
        /*0054*/ 	.byte	0x03, 0x5f
        /*0056*/ 	.short	0x0101


	//----- nvinfo : EIATTR_COOP_GROUP_MASK_REGIDS
	.align		4
        /*0058*/ 	.byte	0x04, 0x29
        /*005a*/ 	.short	(.L_136 - .L_135)


	//   ....[0]....
.L_135:
        /*005c*/ 	.word	0xffffffff


	//   ....[1]....
        /*0060*/ 	.word	0xffffffff


	//   ....[2]....
        /*0064*/ 	.word	0xffffffff


	//   ....[3]....
        /*0068*/ 	.word	0xffffffff


	//   ....[4]....
        /*006c*/ 	.word	0xffffffff


	//   ....[5]....
        /*0070*/ 	.word	0xffffffff


	//   ....[6]....
        /*0074*/ 	.word	0xffffffff


	//   ....[7]....
        /*0078*/ 	.word	0xffffffff


	//   ....[8]....
        /*007c*/ 	.word	0xffffffff


	//   ....[9]....
        /*0080*/ 	.word	0xffffffff


	//   ....[10]....
        /*0084*/ 	.word	0xffffffff


	//   ....[11]....
        /*0088*/ 	.word	0xffffffff


	//   ....[12]....
        /*008c*/ 	.word	0xffffffff


	//   ....[13]....
        /*0090*/ 	.word	0xffffffff


	//   ....[14]....
        /*0094*/ 	.word	0xffffffff


	//   ....[15]....
        /*0098*/ 	.word	0xffffffff


	//   ....[16]....
        /*009c*/ 	.word	0xffffffff


	//   ....[17]....
        /*00a0*/ 	.word	0xffffffff


	//   ....[18]....
        /*00a4*/ 	.word	0xffffffff


	//   ....[19]....
        /*00a8*/ 	.word	0xffffffff


	//   ....[20]....
        /*00ac*/ 	.word	0xffffffff


	//   ....[21]....
        /*00b0*/ 	.word	0xffffffff


	//   ....[22]....
        /*00b4*/ 	.word	0xffffffff


	//   ....[23]....
        /*00b8*/ 	.word	0xffffffff


	//   ....[24]....
        /*00bc*/ 	.word	0xffffffff


	//   ....[25]....
        /*00c0*/ 	.word	0xffffffff


	//   ....[26]....
        /*00c4*/ 	.word	0xffffffff


	//   ....[27]....
        /*00c8*/ 	.word	0xffffffff


	//   ....[28]....
        /*00cc*/ 	.word	0xffffffff


	//   ....[29]....
        /*00d0*/ 	.word	0xffffffff


	//   ....[30]....
        /*00d4*/ 	.word	0xffffffff


	//   ....[31]....
        /*00d8*/ 	.word	0xffffffff


	//   ....[32]....
        /*00dc*/ 	.word	0xffffffff


	//   ....[33]....
        /*00e0*/ 	.word	0xffffffff


	//   ....[34]....
        /*00e4*/ 	.word	0xffffffff


	//   ....[35]....
        /*00e8*/ 	.word	0xffffffff


	//   ....[36]....
        /*00ec*/ 	.word	0xffffffff


	//   ....[37]....
        /*00f0*/ 	.word	0xffffffff


	//   ....[38]....
        /*00f4*/ 	.word	0xffffffff


	//   ....[39]....
        /*00f8*/ 	.word	0xffffffff


	//   ....[40]....
        /*00fc*/ 	.word	0xffffffff


	//   ....[41]....
        /*0100*/ 	.word	0xffffffff


	//   ....[42]....
        /*0104*/ 	.word	0xffffffff


	//   ....[43]....
        /*0108*/ 	.word	0xffffffff


	//   ....[44]....
        /*010c*/ 	.word	0xffffffff


	//   ....[45]....
        /*0110*/ 	.word	0xffffffff


	//   ....[46]....
        /*0114*/ 	.word	0xffffffff


	//   ....[47]....
        /*0118*/ 	.word	0xffffffff


	//   ....[48]....
        /*011c*/ 	.word	0xffffffff


	//   ....[49]....
        /*0120*/ 	.word	0xffffffff


	//   ....[50]....
        /*0124*/ 	.word	0xffffffff


	//   ....[51]....
        /*0128*/ 	.word	0xffffffff


	//   ....[52]....
        /*012c*/ 	.word	0xffffffff


	//   ....[53]....
        /*0130*/ 	.word	0xffffffff


	//   ....[54]....
        /*0134*/ 	.word	0xffffffff


	//   ....[55]....
        /*0138*/ 	.word	0xffffffff


	//   ....[56]....
        /*013c*/ 	.word	0xffffffff


	//   ....[57]....
        /*0140*/ 	.word	0xffffffff


	//   ....[58]....
        /*0144*/ 	.word	0xffffffff


	//   ....[59]....
        /*0148*/ 	.word	0xffffffff


	//----- nvinfo : EIATTR_COOP_GROUP_INSTR_OFFSETS
	.align		4
.L_136:
        /*014c*/ 	.byte	0x04, 0x28
        /*014e*/ 	.short	(.L_138 - .L_137)


	//   ....[0]....
.L_137:
        /*0150*/ 	.word	0x00000b70


	//   ....[1]....
        /*0154*/ 	.word	0x00000ba0


	//   ....[2]....
        /*0158*/ 	.word	0x00000bc0


	//   ....[3]....
        /*015c*/ 	.word	0x00000bd0


	//   ....[4]....
        /*0160*/ 	.word	0x00000d60


	//   ....[5]....
        /*0164*/ 	.word	0x00000d90


	//   ....[6]....
        /*0168*/ 	.word	0x00000dc0


	//   ....[7]....
        /*016c*/ 	.word	0x00000de0


	//   ....[8]....
        /*0170*/ 	.word	0x00000f60


	//   ....[9]....
        /*0174*/ 	.word	0x00000f90


	//   ....[10]....
        /*0178*/ 	.word	0x00000fc0


	//   ....[11]....
        /*017c*/ 	.word	0x00000fe0


	//   ....[12]....
        /*0180*/ 	.word	0x00001160


	//   ....[13]....
        /*0184*/ 	.word	0x00001190


	//   ....[14]....
        /*0188*/ 	.word	0x000011c0


	//   ....[15]....
        /*018c*/ 	.word	0x000011e0


	//   ....[16]....
        /*0190*/ 	.word	0x00001360


	//   ....[17]....
        /*0194*/ 	.word	0x00001390


	//   ....[18]....
        /*0198*/ 	.word	0x000013c0


	//   ....[19]....
        /*019c*/ 	.word	0x000013e0


	//   ....[20]....
        /*01a0*/ 	.word	0x00002140


	//   ....[21]....
        /*01a4*/ 	.word	0x00002150


	//   ....[22]....
        /*01a8*/ 	.word	0x00002160


	//   ....[23]....
        /*01ac*/ 	.word	0x00002180


	//   ....[24]....
        /*01b0*/ 	.word	0x00002300


	//   ....[25]....
        /*01b4*/ 	.word	0x00002340


	//   ....[26]....
        /*01b8*/ 	.word	0x00002370


	//   ....[27]....
        /*01bc*/ 	.word	0x00002390


	//   ....[28]....
        /*01c0*/ 	.word	0x00002510


	//   ....[29]....
        /*01c4*/ 	.word	0x00002550


	//   ....[30]....
        /*01c8*/ 	.word	0x00002580


	//   ....[31]....
        /*01cc*/ 	.word	0x000025a0


	//   ....[32]....
        /*01d0*/ 	.word	0x00002720


	//   ....[33]....
        /*01d4*/ 	.word	0x00002760


	//   ....[34]....
        /*01d8*/ 	.word	0x00002790


	//   ....[35]....
        /*01dc*/ 	.word	0x000027b0


	//   ....[36]....
        /*01e0*/ 	.word	0x00002930


	//   ....[37]....
        /*01e4*/ 	.word	0x00002970


	//   ....[38]....
        /*01e8*/ 	.word	0x000029a0


	//   ....[39]....
        /*01ec*/ 	.word	0x000029c0


	//   ....[40]....
        /*01f0*/ 	.word	0x00005760


	//   ....[41]....
        /*01f4*/ 	.word	0x00005790


	//   ....[42]....
        /*01f8*/ 	.word	0x000057b0


	//   ....[43]....
        /*01fc*/ 	.word	0x000057c0


	//   ....[44]....
        /*0200*/ 	.word	0x00005950


	//   ....[45]....
        /*0204*/ 	.word	0x00005980


	//   ....[46]....
        /*0208*/ 	.word	0x000059b0


	//   ....[47]....
        /*020c*/ 	.word	0x000059d0


	//   ....[48]....
        /*0210*/ 	.word	0x00005b50


	//   ....[49]....
        /*0214*/ 	.word	0x00005b80


	//   ....[50]....
        /*0218*/ 	.word	0x00005bb0


	//   ....[51]....
        /*021c*/ 	.word	0x00005bd0


	//   ....[52]....
        /*0220*/ 	.word	0x00005d50


	//   ....[53]....
        /*0224*/ 	.word	0x00005d80


	//   ....[54]....
        /*0228*/ 	.word	0x00005db0


	//   ....[55]....
        /*022c*/ 	.word	0x00005dd0


	//   ....[56]....
        /*0230*/ 	.word	0x00005f50


	//   ....[57]....
        /*0234*/ 	.word	0x00005f80


	//   ....[58]....
        /*0238*/ 	.word	0x00005fb0


	//   ....[59]....
        /*023c*/ 	.word	0x00005fd0


	//----- nvinfo : EIATTR_VRC_CTA_INIT_COUNT
	.align		4
.L_138:
        /*0240*/ 	.byte	0x02, 0x4a
	.zero		1
	.zero		1


	//----- nvinfo : EIATTR_EXIT_INSTR_OFFSETS
	.align		4
        /*0244*/ 	.byte	0x04, 0x1c
        /*0246*/ 	.short	(.L_140 - .L_139)


	//   ....[0]....
.L_139:
        /*0248*/ 	.word	0x00000030


	//   ....[1]....
        /*024c*/ 	.word	0x00006c70


	//   ....[2]....
        /*0250*/ 	.word	0x00006cb0


	//----- nvinfo : EIATTR_MAX_THREADS
	.align		4
.L_140:
        /*0254*/ 	.byte	0x04, 0x05
        /*0256*/ 	.short	(.L_142 - .L_141)
.L_141:
        /*0258*/ 	.word	0x00000100
        /*025c*/ 	.word	0x00000001
        /*0260*/ 	.word	0x00000001


	//----- nvinfo : EIATTR_CRS_STACK_SIZE
	.align		4
.L_142:
        /*0264*/ 	.byte	0x04, 0x1e
        /*0266*/ 	.short	(.L_144 - .L_143)
.L_143:
        /*0268*/ 	.word	0x00000000


	//----- nvinfo : EIATTR_CBANK_PARAM_SIZE
	.align		4
.L_144:
        /*026c*/ 	.byte	0x03, 0x19
        /*026e*/ 	.short	0x0015


	//----- nvinfo : EIATTR_PARAM_CBANK
	.align		4
        /*0270*/ 	.byte	0x04, 0x0a
        /*0272*/ 	.short	(.L_146 - .L_145)
	.align		4
.L_145:
        /*0274*/ 	.word	index@(.nv.constant0._ZN6thrust24THRUST_300001_SM_1000_NS8cuda_cub4core6detail13_kernel_agentINS1_8__reduce11ReduceAgentIPN4cuda3std3__45tupleIJdlEEESC_SB_lNS1_9__extrema9arg_max_fIdl7CompareEEEEJSC_SC_iSG_EEEvDpT0_)
        /*0278*/ 	.short	0x0380
        /*027a*/ 	.short	0x0015


	//----- nvinfo : EIATTR_SW_WAR
	.align		4
.L_146:
        /*027c*/ 	.byte	0x04, 0x36
        /*027e*/ 	.short	(.L_148 - .L_147)
.L_147:
        /*0280*/ 	.word	0x00000008
.L_148:


//--------------------- .nv.info._ZN6thrust24THRUST_300001_SM_1000_NS8cuda_cub4core6detail13_kernel_agentINS1_8__reduce10DrainAgentIlEEJN3cub18CUB_300001_SM_10009GridQueueIyEElEEEvDpT0_ --------------------------
	.section	.nv.info._ZN6thrust24THRUST_300001_SM_1000_NS8cuda_cub4core6detail13_kernel_agentINS1_8__reduce10DrainAgentIlEEJN3cub18CUB_300001_SM_10009GridQueueIyEElEEEvDpT0_,"",@"SHT_CUDA_INFO"
	.sectionflags	@""
	.align	4


	//----- nvinfo : EIATTR_CUDA_API_VERSION
	.align		4
        /*0000*/ 	.byte	0x04, 0x37
        /*0002*/ 	.short	(.L_150 - .L_149)
.L_149:
        /*0004*/ 	.word	0x00000082


	//----- nvinfo : EIATTR_KPARAM_INFO
	.align		4
.L_150:
        /*0008*/ 	.byte	0x04, 0x17
        /*000a*/ 	.short	(.L_152 - .L_151)
.L_151:
        /*000c*/ 	.word	0x00000000
        /*0010*/ 	.short	0x0001
        /*0012*/ 	.short	0x0008
        /*0014*/ 	.byte	0x00, 0xf0, 0x21, 0x00


	//----- nvinfo : EIATTR_KPARAM_INFO
	.align		4
.L_152:
        /*0018*/ 	.byte	0x04, 0x17
        /*001a*/ 	.short	(.L_154 - .L_153)
.L_153:
        /*001c*/ 	.word	0x00000000
        /*0020*/ 	.short	0x0000
        /*0022*/ 	.short	0x0000
        /*0024*/ 	.byte	0x00, 0xf0, 0x21, 0x00


	//----- nvinfo : EIATTR_SPARSE_MMA_MASK
	.align		4
.L_154:
        /*0028*/ 	.byte	0x03, 0x50
        /*002a*/ 	.short	0x0000


	//----- nvinfo : EIATTR_MAXREG_COUNT
	.align		4
        /*002c*/ 	.byte	0x03, 0x1b
        /*002e*/ 	.short	0x00ff


	//----- nvinfo : EIATTR_MERCURY_ISA_VERSION
	.align		4
        /*0030*/ 	.byte	0x03, 0x5f
        /*0032*/ 	.short	0x0101


	//----- nvinfo : EIATTR_VRC_CTA_INIT_COUNT
	.align		4
        /*0034*/ 	.byte	0x02, 0x4a
	.zero		1
	.zero		1


	//----- nvinfo : EIATTR_EXIT_INSTR_OFFSETS
	.align		4
        /*0038*/ 	.byte	0x04, 0x1c
        /*003a*/ 	.short	(.L_156 - .L_155)


	//   ....[0]....
.L_155:
        /*003c*/ 	.word	0x00000060


	//----- nvinfo : EIATTR_MAX_THREADS
	.align		4
.L_156:
        /*0040*/ 	.byte	0x04, 0x05
        /*0042*/ 	.short	(.L_158 - .L_157)
.L_157:
        /*0044*/ 	.word	0x00000001
        /*0048*/ 	.word	0x00000001
        /*004c*/ 	.word	0x00000001


	//----- nvinfo : EIATTR_CBANK_PARAM_SIZE
	.align		4
.L_158:
        /*0050*/ 	.byte	0x03, 0x19
        /*0052*/ 	.short	0x0010


	//----- nvinfo : EIATTR_PARAM_CBANK
	.align		4
        /*0054*/ 	.byte	0x04, 0x0a
        /*0056*/ 	.short	(.L_160 - .L_159)
	.align		4
.L_159:
        /*0058*/ 	.word	index@(.nv.constant0._ZN6thrust24THRUST_300001_SM_1000_NS8cuda_cub4core6detail13_kernel_agentINS1_8__reduce10DrainAgentIlEEJN3cub18CUB_300001_SM_10009GridQueueIyEElEEEvDpT0_)
        /*005c*/ 	.short	0x0380
        /*005e*/ 	.short	0x0010


	//----- nvinfo : EIATTR_SW_WAR
	.align		4
.L_160:
        /*0060*/ 	.byte	0x04, 0x36
        /*0062*/ 	.short	(.L_162 - .L_161)
.L_161:
        /*0064*/ 	.word	0x00000008
.L_162:


//--------------------- .nv.info._ZN6thrust24THRUST_300001_SM_1000_NS8cuda_cub4core6detail13_kernel_agentINS1_8__reduce11ReduceAgentINS0_12zip_iteratorIN4cuda3std3__45tupleIJNS0_10device_ptrIdEENS0_17counting_iteratorIlNS0_11use_defaultESF_SF_EEEEEEEPNSB_IJdlEEESJ_lNS1_9__extrema9arg_max_fIdl7CompareEEEEJSI_SK_lN3cub18CUB_300001_SM_100013GridEvenShareIlEENSR_9GridQueueIyEESO_EEEvDpT0_ --------------------------
	.section	.nv.info._ZN6thrust24THRUST_300001_SM_1000_NS8cuda_cub4core6detail13_kernel_agentINS1_8__reduce11ReduceAgentINS0_12zip_iteratorIN4cuda3std3__45tupleIJNS0_10device_ptrIdEENS0_17counting_iteratorIlNS0_11use_defaultESF_SF_EEEEEEEPNSB_IJdlEEESJ_lNS1_9__extrema9arg_max_fIdl7CompareEEEEJSI_SK_lN3cub18CUB_300001_SM_100013GridEvenShareIlEENSR_9GridQueueIyEESO_EEEvDpT0_,"",@"SHT_CUDA_INFO"
	.sectionflags	@""
	.align	4


	//----- nvinfo : EIATTR_CUDA_API_VERSION
	.align		4
        /*0000*/ 	.byte	0x04, 0x37
        /*0002*/ 	.short	(.L_164 - .L_163)
.L_163:
        /*0004*/ 	.word	0x00000082


	//----- nvinfo : EIATTR_KPARAM_INFO
	.align		4
.L_164:
        /*0008*/ 	.byte	0x04, 0x17
        /*000a*/ 	.short	(.L_166 - .L_165)
.L_165:
        /*000c*/ 	.word	0x00000000
        /*0010*/ 	.short	0x0005
        /*0012*/ 	.short	0x0070
        /*0014*/ 	.byte	0x00, 0xf0, 0x05, 0x00


	//----- nvinfo : EIATTR_KPARAM_INFO
	.align		4
.L_166:
        /*0018*/ 	.byte	0x04, 0x17
        /*001a*/ 	.short	(.L_168 - .L_167)
.L_167:
        /*001c*/ 	.word	0x00000000
        /*0020*/ 	.short	0x0004
        /*0022*/ 	.short	0x0068
        /*0024*/ 	.byte	0x00, 0xf0, 0x21, 0x00


	//----- nvinfo : EIATTR_KPARAM_INFO
	.align		4
.L_168:
        /*0028*/ 	.byte	0x04, 0x17
        /*002a*/ 	.short	(.L_170 - .L_169)
.L_169:
        /*002c*/ 	.word	0x00000000
        /*0030*/ 	.short	0x0003
        /*0032*/ 	.short	0x0020
        /*0034*/ 	.byte	0x00, 0xf0, 0x21, 0x01


	//----- nvinfo : EIATTR_KPARAM_INFO
	.align		4
.L_170:
        /*0038*/ 	.byte	0x04, 0x17
        /*003a*/ 	.short	(.L_172 - .L_171)
.L_171:
        /*003c*/ 	.word	0x00000000
        /*0040*/ 	.short	0x0002
        /*0042*/ 	.short	0x0018
        /*0044*/ 	.byte	0x00, 0xf0, 0x21, 0x00


	//----- nvinfo : EIATTR_KPARAM_INFO
	.align		4
.L_172:
        /*0048*/ 	.byte	0x04, 0x17
        /*004a*/ 	.short	(.L_174 - .L_173)
.L_173:
        /*004c*/ 	.word	0x00000000
        /*0050*/ 	.short	0x0001
        /*0052*/ 	.short	0x0010
        /*0054*/ 	.byte	0x00, 0xf5, 0x21, 0x00


	//----- nvinfo : EIATTR_KPARAM_INFO
	.align		4
.L_174:
        /*0058*/ 	.byte	0x04, 0x17
        /*005a*/ 	.short	(.L_176 - .L_175)
.L_175:
        /*005c*/ 	.word	0x00000000
        /*0060*/ 	.short	0x0000
        /*0062*/ 	.short	0x0000
        /*0064*/ 	.byte	0x00, 0xf0, 0x41, 0x00


	//----- nvinfo : EIATTR_SPARSE_MMA_MASK
	.align		4
.L_176:
        /*0068*/ 	.byte	0x03, 0x50
        /*006a*/ 	.short	0x0000


	//----- nvinfo : EIATTR_MAXREG_COUNT
	.align		4
        /*006c*/ 	.byte	0x03, 0x1b
        /*006e*/ 	.short	0x00ff


	//----- nvinfo : EIATTR_NUM_BARRIERS
	.align		4
        /*0070*/ 	.byte	0x02, 0x4c
        /*0072*/ 	.byte	0x01
	.zero		1


	//----- nvinfo : EIATTR_MERCURY_ISA_VERSION
	.align		4
        /*0074*/ 	.byte	0x03, 0x5f
        /*0076*/ 	.short	0x0101


	//----- nvinfo : EIATTR_COOP_GROUP_MASK_REGIDS
	.align		4
        /*0078*/ 	.byte	0x04, 0x29
        /*007a*/ 	.short	(.L_178 - .L_177)


	//   ....[0]....
.L_177:
        /*007c*/ 	.word	0xffffffff


	//   ....[1]....
        /*0080*/ 	.word	0xffffffff


	//   ....[2]....
        /*0084*/ 	.word	0xffffffff


	//   ....[3]....
        /*0088*/ 	.word	0xffffffff


	//   ....[4]....
        /*008c*/ 	.word	0xffffffff


	//   ....[5]....
        /*0090*/ 	.word	0xffffffff


	//   ....[6]....
        /*0094*/ 	.word	0xffffffff


	//   ....[7]....
        /*0098*/ 	.word	0xffffffff


	//   ....[8]....
        /*009c*/ 	.word	0xffffffff


	//   ....[9]....
        /*00a0*/ 	.word	0xffffffff


	//   ....[10]....
        /*00a4*/ 	.word	0xffffffff


	//   ....[11]....
        /*00a8*/ 	.word	0xffffffff


	//   ....[12]....
        /*00ac*/ 	.word	0xffffffff


	//   ....[13]....
        /*00b0*/ 	.word	0xffffffff


	//   ....[14]....
        /*00b4*/ 	.word	0xffffffff


	//   ....[15]....
        /*00b8*/ 	.word	0xffffffff


	//   ....[16]....
        /*00bc*/ 	.word	0xffffffff


	//   ....[17]....
        /*00c0*/ 	.word	0xffffffff


	//   ....[18]....
        /*00c4*/ 	.word	0xffffffff


	//   ....[19]....
        /*00c8*/ 	.word	0xffffffff


	//   ....[20]....
        /*00cc*/ 	.word	0xffffffff


	//   ....[21]....
        /*00d0*/ 	.word	0xffffffff


	//   ....[22]....
        /*00d4*/ 	.word	0xffffffff


	//   ....[23]....
        /*00d8*/ 	.word	0xffffffff


	//   ....[24]....
        /*00dc*/ 	.word	0xffffffff


	//   ....[25]....
        /*00e0*/ 	.word	0xffffffff


	//   ....[26]....
        /*00e4*/ 	.word	0xffffffff


	//   ....[27]....
        /*00e8*/ 	.word	0xffffffff


	//   ....[28]....
        /*00ec*/ 	.word	0xffffffff


	//   ....[29]....
        /*00f0*/ 	.word	0xffffffff


	//   ....[30]....
        /*00f4*/ 	.word	0xffffffff


	//   ....[31]....
        /*00f8*/ 	.word	0xffffffff


	//   ....[32]....
        /*00fc*/ 	.word	0xffffffff


	//   ....[33]....
        /*0100*/ 	.word	0xffffffff


	//   ....[34]....
        /*0104*/ 	.word	0xffffffff


	//   ....[35]....
        /*0108*/ 	.word	0xffffffff


	//   ....[36]....
        /*010c*/ 	.word	0xffffffff


	//   ....[37]....
        /*0110*/ 	.word	0xffffffff


	//   ....[38]....
        /*0114*/ 	.word	0xffffffff


	//   ....[39]....
        /*0118*/ 	.word	0xffffffff


	//   ....[40]....
        /*011c*/ 	.word	0xffffffff


	//   ....[41]....
        /*0120*/ 	.word	0xffffffff


	//   ....[42]....
        /*0124*/ 	.word	0xffffffff


	//   ....[43]....
        /*0128*/ 	.word	0xffffffff


	//   ....[44]....
        /*012c*/ 	.word	0xffffffff


	//   ....[45]....
        /*0130*/ 	.word	0xffffffff


	//   ....[46]....
        /*0134*/ 	.word	0xffffffff


	//   ....[47]....
        /*0138*/ 	.word	0xffffffff


	//   ....[48]....
        /*013c*/ 	.word	0xffffffff


	//   ....[49]....
        /*0140*/ 	.word	0xffffffff


	//   ....[50]....
        /*0144*/ 	.word	0xffffffff


	//   ....[51]....
        /*0148*/ 	.word	0xffffffff


	//   ....[52]....
        /*014c*/ 	.word	0xffffffff


	//   ....[53]....
        /*0150*/ 	.word	0xffffffff


	//   ....[54]....
        /*0154*/ 	.word	0xffffffff


	//   ....[55]....
        /*0158*/ 	.word	0xffffffff


	//   ....[56]....
        /*015c*/ 	.word	0xffffffff


	//   ....[57]....
        /*0160*/ 	.word	0xffffffff


	//   ....[58]....
        /*0164*/ 	.word	0xffffffff


	//   ....[59]....
        /*0168*/ 	.word	0xffffffff


	//----- nvinfo : EIATTR_COOP_GROUP_INSTR_OFFSETS
	.align		4
.L_178:
        /*016c*/ 	.byte	0x04, 0x28
        /*016e*/ 	.short	(.L_180 - .L_179)


	//   ....[0]....
.L_179:
        /*0170*/ 	.word	0x00000d70


	//   ....[1]....
        /*0174*/ 	.word	0x00000da0


	//   ....[2]....
        /*0178*/ 	.word	0x00000dc0


	//   ....[3]....
        /*017c*/ 	.word	0x00000dd0


	//   ....[4]....
        /*0180*/ 	.word	0x00000f60


	//   ....[5]....
        /*0184*/ 	.word	0x00000f90


	//   ....[6]....
        /*0188*/ 	.word	0x00000fc0


	//   ....[7]....
        /*018c*/ 	.word	0x00000fe0


	//   ....[8]....
        /*0190*/ 	.word	0x00001160


	//   ....[9]....
        /*0194*/ 	.word	0x00001190


	//   ....[10]....
        /*0198*/ 	.word	0x000011c0


	//   ....[11]....
        /*019c*/ 	.word	0x000011e0


	//   ....[12]....
        /*01a0*/ 	.word	0x00001360


	//   ....[13]....
        /*01a4*/ 	.word	0x00001390


	//   ....[14]....
        /*01a8*/ 	.word	0x000013c0


	//   ....[15]....
        /*01ac*/ 	.word	0x000013e0


	//   ....[16]....
        /*01b0*/ 	.word	0x00001560


	//   ....[17]....
        /*01b4*/ 	.word	0x00001590


	//   ....[18]....
        /*01b8*/ 	.word	0x000015c0


	//   ....[19]....
        /*01bc*/ 	.word	0x000015e0


	//   ....[20]....
        /*01c0*/ 	.word	0x00002340


	//   ....[21]....
        /*01c4*/ 	.word	0x00002350


	//   ....[22]....
        /*01c8*/ 	.word	0x00002360


	//   ....[23]....
        /*01cc*/ 	.word	0x00002380


	//   ....[24]....
        /*01d0*/ 	.word	0x00002500


	//   ....[25]....
        /*01d4*/ 	.word	0x00002540


	//   ....[26]....
        /*01d8*/ 	.word	0x00002570


	//   ....[27]....
        /*01dc*/ 	.word	0x00002590


	//   ....[28]....
        /*01e0*/ 	.word	0x00002710


	//   ....[29]....
        /*01e4*/ 	.word	0x00002750


	//   ....[30]....
        /*01e8*/ 	.word	0x00002780


	//   ....[31]....
        /*01ec*/ 	.word	0x000027a0


	//   ....[32]....
        /*01f0*/ 	.word	0x00002920


	//   ....[33]....
        /*01f4*/ 	.word	0x00002960


	//   ....[34]....
        /*01f8*/ 	.word	0x00002990


	//   ....[35]....
        /*01fc*/ 	.word	0x000029b0


	//   ....[36]....
        /*0200*/ 	.word	0x00002b30


	//   ....[37]....
        /*0204*/ 	.word	0x00002b70


	//   ....[38]....
        /*0208*/ 	.word	0x00002ba0


	//   ....[39]....
        /*020c*/ 	.word	0x00002bc0


	//   ....[40]....
        /*0210*/ 	.word	0x000053c0


	//   ....[41]....
        /*0214*/ 	.word	0x000053f0


	//   ....[42]....
        /*0218*/ 	.word	0x00005410


	//   ....[43]....
        /*021c*/ 	.word	0x00005420


	//   ....[44]....
        /*0220*/ 	.word	0x000055b0


	//   ....[45]....
        /*0224*/ 	.word	0x000055e0


	//   ....[46]....
        /*0228*/ 	.word	0x00005610


	//   ....[47]....
        /*022c*/ 	.word	0x00005630


	//   ....[48]....
        /*0230*/ 	.word	0x000057b0


	//   ....[49]....
        /*0234*/ 	.word	0x000057e0


	//   ....[50]....
        /*0238*/ 	.word	0x00005810


	//   ....[51]....
        /*023c*/ 	.word	0x00005830


	//   ....[52]....
        /*0240*/ 	.word	0x000059b0


	//   ....[53]....
        /*0244*/ 	.word	0x000059e0


	//   ....[54]....
        /*0248*/ 	.word	0x00005a10


	//   ....[55]....
        /*024c*/ 	.word	0x00005a30


	//   ....[56]....
        /*0250*/ 	.word	0x00005bb0


	//   ....[57]....
        /*0254*/ 	.word	0x00005be0


	//   ....[58]....
        /*0258*/ 	.word	0x00005c10


	//   ....[59]....
        /*025c*/ 	.word	0x00005c30


	//----- nvinfo : EIATTR_VRC_CTA_INIT_COUNT
	.align		4
.L_180:
        /*0260*/ 	.byte	0x02, 0x4a
	.zero		1
	.zero		1


	//----- nvinfo : EIATTR_EXIT_INSTR_OFFSETS
	.align		4
        /*0264*/ 	.byte	0x04, 0x1c
        /*0266*/ 	.short	(.L_182 - .L_181)


	//   ....[0]....
.L_181:
        /*0268*/ 	.word	0x000068d0


	//   ....[1]....
        /*026c*/ 	.word	0x00006920


	//----- nvinfo : EIATTR_MAX_THREADS
	.align		4
.L_182:
        /*0270*/ 	.byte	0x04, 0x05
        /*0272*/ 	.short	(.L_184 - .L_183)
.L_183:
        /*0274*/ 	.word	0x00000100
        /*0278*/ 	.word	0x00000001
        /*027c*/ 	.word	0x00000001


	//----- nvinfo : EIATTR_CRS_STACK_SIZE
	.align		4
.L_184:
        /*0280*/ 	.byte	0x04, 0x1e
        /*0282*/ 	.short	(.L_186 - .L_185)
.L_185:
        /*0284*/ 	.word	0x00000000


	//----- nvinfo : EIATTR_CBANK_PARAM_SIZE
	.align		4
.L_186:
        /*0288*/ 	.byte	0x03, 0x19
        /*028a*/ 	.short	0x0071


	//----- nvinfo : EIATTR_PARAM_CBANK
	.align		4
        /*028c*/ 	.byte	0x04, 0x0a
        /*028e*/ 	.short	(.L_188 - .L_187)
	.align		4
.L_187:
        /*0290*/ 	.word	index@(.nv.constant0._ZN6thrust24THRUST_300001_SM_1000_NS8cuda_cub4core6detail13_kernel_agentINS1_8__reduce11ReduceAgentINS0_12zip_iteratorIN4cuda3std3__45tupleIJNS0_10device_ptrIdEENS0_17counting_iteratorIlNS0_11use_defaultESF_SF_EEEEEEEPNSB_IJdlEEESJ_lNS1_9__extrema9arg_max_fIdl7CompareEEEEJSI_SK_lN3cub18CUB_300001_SM_100013GridEvenShareIlEENSR_9GridQueueIyEESO_EEEvDpT0_)
        /*0294*/ 	.short	0x0380
        /*0296*/ 	.short	0x0071


	//----- nvinfo : EIATTR_SW_WAR
	.align		4
.L_188:
        /*0298*/ 	.byte	0x04, 0x36
        /*029a*/ 	.short	(.L_190 - .L_189)
.L_189:
        /*029c*/ 	.word	0x00000008
.L_190:


//--------------------- .nv.info._ZN6thrust24THRUST_300001_SM_1000_NS8cuda_cub4core6detail13_kernel_agentINS1_8__reduce11ReduceAgentINS0_12zip_iteratorIN4cuda3std3__45tupleIJNS0_10device_ptrIdEENS0_17counting_iteratorIlNS0_11use_defaultESF_SF_EEEEEEEPNSB_IJdlEEESJ_lNS1_9__extrema9arg_max_fIdl7CompareEEEEJSI_SK_lSO_EEEvDpT0_ --------------------------
	.section	.nv.info._ZN6thrust24THRUST_300001_SM_1000_NS8cuda_cub4core6detail13_kernel_agentINS1_8__reduce11ReduceAgentINS0_12zip_iteratorIN4cuda3std3__45tupleIJNS0_10device_ptrIdEENS0_17counting_iteratorIlNS0_11use_defaultESF_SF_EEEEEEEPNSB_IJdlEEESJ_lNS1_9__extrema9arg_max_fIdl7CompareEEEEJSI_SK_lSO_EEEvDpT0_,"",@"SHT_CUDA_INFO"
	.sectionflags	@""
	.align	4


	//----- nvinfo : EIATTR_CUDA_API_VERSION
	.align		4
        /*0000*/ 	.byte	0x04, 0x37
        /*0002*/ 	.short	(.L_192 - .L_191)
.L_191:
        /*0004*/ 	.word	0x00000082


	//----- nvinfo : EIATTR_KPARAM_INFO
	.align		4
.L_192:
        /*0008*/ 	.byte	0x04, 0x17
        /*000a*/ 	.short	(.L_194 - .L_193)
.L_193:
        /*000c*/ 	.word	0x00000000
        /*0010*/ 	.short	0x0003
        /*0012*/ 	.short	0x0020
        /*0014*/ 	.byte	0x00, 0xf0, 0x05, 0x00


	//----- nvinfo : EIATTR_KPARAM_INFO
	.align		4
.L_194:
        /*0018*/ 	.byte	0x04, 0x17
        /*001a*/ 	.short	(.L_196 - .L_195)
.L_195:
        /*001c*/ 	.word	0x00000000
        /*0020*/ 	.short	0x0002
        /*0022*/ 	.short	0x0018
        /*0024*/ 	.byte	0x00, 0xf0, 0x21, 0x00


	//----- nvinfo : EIATTR_KPARAM_INFO
	.align		4
.L_196:
        /*0028*/ 	.byte	0x04, 0x17
        /*002a*/ 	.short	(.L_198 - .L_197)
.L_197:
        /*002c*/ 	.word	0x00000000
        /*0030*/ 	.short	0x0001
        /*0032*/ 	.short	0x0010
        /*0034*/ 	.byte	0x00, 0xf5, 0x21, 0x00


	//----- nvinfo : EIATTR_KPARAM_INFO
	.align		4
.L_198:
        /*0038*/ 	.byte	0x04, 0x17
        /*003a*/ 	.short	(.L_200 - .L_199)
.L_199:
        /*003c*/ 	.word	0x00000000
        /*0040*/ 	.short	0x0000
        /*0042*/ 	.short	0x0000
        /*0044*/ 	.byte	0x00, 0xf0, 0x41, 0x00


	//----- nvinfo : EIATTR_SPARSE_MMA_MASK
	.align		4
.L_200:
        /*0048*/ 	.byte	0x03, 0x50
        /*004a*/ 	.short	0x0000


	//----- nvinfo : EIATTR_MAXREG_COUNT
	.align		4
        /*004c*/ 	.byte	0x03, 0x1b
        /*004e*/ 	.short	0x00ff


	//----- nvinfo : EIATTR_NUM_BARRIERS
	.align		4
        /*0050*/ 	.byte	0x02, 0x4c
        /*0052*/ 	.byte	0x01
	.zero		1


	//----- nvinfo : EIATTR_MERCURY_ISA_VERSION
	.align		4
        /*0054*/ 	.byte	0x03, 0x5f
        /*0056*/ 	.short	0x0101


	//----- nvinfo : EIATTR_COOP_GROUP_MASK_REGIDS
	.align		4
        /*0058*/ 	.byte	0x04, 0x29
        /*005a*/ 	.short	(.L_202 - .L_201)


	//   ....[0]....
.L_201:
        /*005c*/ 	.word	0xffffffff


	//   ....[1]....
        /*0060*/ 	.word	0xffffffff


	//   ....[2]....
        /*0064*/ 	.word	0xffffffff


	//   ....[3]....
        /*0068*/ 	.word	0xffffffff


	//   ....[4]....
        /*006c*/ 	.word	0xffffffff


	//   ....[5]....
        /*0070*/ 	.word	0xffffffff


	//   ....[6]....
        /*0074*/ 	.word	0xffffffff


	//   ....[7]....
        /*0078*/ 	.word	0xffffffff


	//   ....[8]....
        /*007c*/ 	.word	0xffffffff


	//   ....[9]....
        /*0080*/ 	.word	0xffffffff


	//   ....[10]....
        /*0084*/ 	.word	0xffffffff


	//   ....[11]....
        /*0088*/ 	.word	0xffffffff


	//   ....[12]....
        /*008c*/ 	.word	0xffffffff


	//   ....[13]....
        /*0090*/ 	.word	0xffffffff


	//   ....[14]....
        /*0094*/ 	.word	0xffffffff


	//   ....[15]....
        /*0098*/ 	.word	0xffffffff


	//   ....[16]....
        /*009c*/ 	.word	0xffffffff


	//   ....[17]....
        /*00a0*/ 	.word	0xffffffff


	//   ....[18]....
        /*00a4*/ 	.word	0xffffffff


	//   ....[19]....
        /*00a8*/ 	.word	0xffffffff


	//   ....[20]....
        /*00ac*/ 	.word	0xffffffff


	//   ....[21]....
        /*00b0*/ 	.word	0xffffffff


	//   ....[22]....
        /*00b4*/ 	.word	0xffffffff


	//   ....[23]....
        /*00b8*/ 	.word	0xffffffff


	//   ....[24]....
        /*00bc*/ 	.word	0xffffffff


	//   ....[25]....
        /*00c0*/ 	.word	0xffffffff


	//   ....[26]....
        /*00c4*/ 	.word	0xffffffff


	//   ....[27]....
        /*00c8*/ 	.word	0xffffffff


	//   ....[28]....
        /*00cc*/ 	.word	0xffffffff


	//   ....[29]....
        /*00d0*/ 	.word	0xffffffff


	//   ....[30]....
        /*00d4*/ 	.word	0xffffffff


	//   ....[31]....
        /*00d8*/ 	.word	0xffffffff


	//   ....[32]....
        /*00dc*/ 	.word	0xffffffff


	//   ....[33]....
        /*00e0*/ 	.word	0xffffffff


	//   ....[34]....
        /*00e4*/ 	.word	0xffffffff


	//   ....[35]....
        /*00e8*/ 	.word	0xffffffff


	//   ....[36]....
        /*00ec*/ 	.word	0xffffffff


	//   ....[37]....
        /*00f0*/ 	.word	0xffffffff


	//   ....[38]....
        /*00f4*/ 	.word	0xffffffff


	//   ....[39]....
        /*00f8*/ 	.word	0xffffffff


	//   ....[40]....
        /*00fc*/ 	.word	0xffffffff


	//   ....[41]....
        /*0100*/ 	.word	0xffffffff


	//   ....[42]....
        /*0104*/ 	.word	0xffffffff


	//   ....[43]....
        /*0108*/ 	.word	0xffffffff


	//   ....[44]....
        /*010c*/ 	.word	0xffffffff


	//   ....[45]....
        /*0110*/ 	.word	0xffffffff


	//   ....[46]....
        /*0114*/ 	.word	0xffffffff


	//   ....[47]....
        /*0118*/ 	.word	0xffffffff


	//   ....[48]....
        /*011c*/ 	.word	0xffffffff


	//   ....[49]....
        /*0120*/ 	.word	0xffffffff


	//   ....[50]....
        /*0124*/ 	.word	0xffffffff


	//   ....[51]....
        /*0128*/ 	.word	0xffffffff


	//   ....[52]....
        /*012c*/ 	.word	0xffffffff


	//   ....[53]....
        /*0130*/ 	.word	0xffffffff


	//   ....[54]....
        /*0134*/ 	.word	0xffffffff


	//   ....[55]....
        /*0138*/ 	.word	0xffffffff


	//   ....[56]....
        /*013c*/ 	.word	0xffffffff


	//   ....[57]....
        /*0140*/ 	.word	0xffffffff


	//   ....[58]....
        /*0144*/ 	.word	0xffffffff


	//   ....[59]....
        /*0148*/ 	.word	0xffffffff


	//----- nvinfo : EIATTR_COOP_GROUP_INSTR_OFFSETS
	.align		4
.L_202:
        /*014c*/ 	.byte	0x04, 0x28
        /*014e*/ 	.short	(.L_204 - .L_203)


	//   ....[0]....
.L_203:
        /*0150*/ 	.word	0x00000cb0


	//   ....[1]....
        /*0154*/ 	.word	0x00000ce0


	//   ....[2]....
        /*0158*/ 	.word	0x00000d00


	//   ....[3]....
        /*015c*/ 	.word	0x00000d10


	//   ....[4]....
        /*0160*/ 	.word	0x00000ea0


	//   ....[5]....
        /*0164*/ 	.word	0x00000ed0


	//   ....[6]....
        /*0168*/ 	.word	0x00000f00


	//   ....[7]....
        /*016c*/ 	.word	0x00000f20


	//   ....[8]....
        /*0170*/ 	.word	0x000010a0


	//   ....[9]....
        /*0174*/ 	.word	0x000010d0


	//   ....[10]....
        /*0178*/ 	.word	0x00001100


	//   ....[11]....
        /*017c*/ 	.word	0x00001120


	//   ....[12]....
        /*0180*/ 	.word	0x000012a0


	//   ....[13]....
        /*0184*/ 	.word	0x000012d0


	//   ....[14]....
        /*0188*/ 	.word	0x00001300


	//   ....[15]....
        /*018c*/ 	.word	0x00001320


	//   ....[16]....
        /*0190*/ 	.word	0x000014a0


	//   ....[17]....
        /*0194*/ 	.word	0x000014e0


	//   ....[18]....
        /*0198*/ 	.word	0x00001510


	//   ....[19]....
        /*019c*/ 	.word	0x00001520


	//   ....[20]....
        /*01a0*/ 	.word	0x00002280


	//   ....[21]....
        /*01a4*/ 	.word	0x00002290


	//   ....[22]....
        /*01a8*/ 	.word	0x000022a0


	//   ....[23]....
        /*01ac*/ 	.word	0x000022c0


	//   ....[24]....
        /*01b0*/ 	.word	0x00002440


	//   ....[25]....
        /*01b4*/ 	.word	0x00002480


	//   ....[26]....
        /*01b8*/ 	.word	0x000024b0


	//   ....[27]....
        /*01bc*/ 	.word	0x000024d0


	//   ....[28]....
        /*01c0*/ 	.word	0x00002650


	//   ....[29]....
        /*01c4*/ 	.word	0x00002690


	//   ....[30]....
        /*01c8*/ 	.word	0x000026c0


	//   ....[31]....
        /*01cc*/ 	.word	0x000026e0


	//   ....[32]....
        /*01d0*/ 	.word	0x00002860


	//   ....[33]....
        /*01d4*/ 	.word	0x000028a0


	//   ....[34]....
        /*01d8*/ 	.word	0x000028d0


	//   ....[35]....
        /*01dc*/ 	.word	0x000028f0


	//   ....[36]....
        /*01e0*/ 	.word	0x00002a70


	//   ....[37]....
        /*01e4*/ 	.word	0x00002ab0


	//   ....[38]....
        /*01e8*/ 	.word	0x00002ae0


	//   ....[39]....
        /*01ec*/ 	.word	0x00002b00


	//   ....[40]....
        /*01f0*/ 	.word	0x00004f40


	//   ....[41]....
        /*01f4*/ 	.word	0x00004f70


	//   ....[42]....
        /*01f8*/ 	.word	0x00004f90


	//   ....[43]....
        /*01fc*/ 	.word	0x00004fa0


	//   ....[44]....
        /*0200*/ 	.word	0x00005130


	//   ....[45]....
        /*0204*/ 	.word	0x00005160


	//   ....[46]....
        /*0208*/ 	.word	0x00005190


	//   ....[47]....
        /*020c*/ 	.word	0x000051b0


	//   ....[48]....
        /*0210*/ 	.word	0x00005330


	//   ....[49]....
        /*0214*/ 	.word	0x00005360


	//   ....[50]....
        /*0218*/ 	.word	0x00005390


	//   ....[51]....
        /*021c*/ 	.word	0x000053b0


	//   ....[52]....
        /*0220*/ 	.word	0x00005530


	//   ....[53]....
        /*0224*/ 	.word	0x00005560


	//   ....[54]....
        /*0228*/ 	.word	0x00005590


	//   ....[55]....
        /*022c*/ 	.word	0x000055b0


	//   ....[56]....
        /*0230*/ 	.word	0x00005730


	//   ....[57]....
        /*0234*/ 	.word	0x00005760


	//   ....[58]....
        /*0238*/ 	.word	0x00005790


	//   ....[59]....
        /*023c*/ 	.word	0x000057b0


	//----- nvinfo : EIATTR_VRC_CTA_INIT_COUNT
	.align		4
.L_204:
        /*0240*/ 	.byte	0x02, 0x4a
	.zero		1
	.zero		1


	//----- nvinfo : EIATTR_EXIT_INSTR_OFFSETS
	.align		4
        /*0244*/ 	.byte	0x04, 0x1c
        /*0246*/ 	.short	(.L_206 - .L_205)


	//   ....[0]....
.L_205:
        /*0248*/ 	.word	0x00000040


	//   ....[1]....
        /*024c*/ 	.word	0x00006450


	//   ....[2]....
        /*0250*/ 	.word	0x00006490


	//----- nvinfo : EIATTR_MAX_THREADS
	.align		4
.L_206:
        /*0254*/ 	.byte	0x04, 0x05
        /*0256*/ 	.short	(.L_208 - .L_207)
.L_207:
        /*0258*/ 	.word	0x00000100
        /*025c*/ 	.word	0x00000001
        /*0260*/ 	.word	0x00000001


	//----- nvinfo : EIATTR_CRS_STACK_SIZE
	.align		4
.L_208:
        /*0264*/ 	.byte	0x04, 0x1e
        /*0266*/ 	.short	(.L_210 - .L_209)
.L_209:
        /*0268*/ 	.word	0x00000000


	//----- nvinfo : EIATTR_CBANK_PARAM_SIZE
	.align		4
.L_210:
        /*026c*/ 	.byte	0x03, 0x19
        /*026e*/ 	.short	0x0021


	//----- nvinfo : EIATTR_PARAM_CBANK
	.align		4
        /*0270*/ 	.byte	0x04, 0x0a
        /*0272*/ 	.short	(.L_212 - .L_211)
	.align		4
.L_211:
        /*0274*/ 	.word	index@(.nv.constant0._ZN6thrust24THRUST_300001_SM_1000_NS8cuda_cub4core6detail13_kernel_agentINS1_8__reduce11ReduceAgentINS0_12zip_iteratorIN4cuda3std3__45tupleIJNS0_10device_ptrIdEENS0_17counting_iteratorIlNS0_11use_defaultESF_SF_EEEEEEEPNSB_IJdlEEESJ_lNS1_9__extrema9arg_max_fIdl7CompareEEEEJSI_SK_lSO_EEEvDpT0_)
        /*0278*/ 	.short	0x0380
        /*027a*/ 	.short	0x0021


	//----- nvinfo : EIATTR_SW_WAR
	.align		4
.L_212:
        /*027c*/ 	.byte	0x04, 0x36
        /*027e*/ 	.short	(.L_214 - .L_213)
.L_213:
        /*0280*/ 	.word	0x00000008
.L_214:


//--------------------- .nv.info._ZN6thrust24THRUST_300001_SM_1000_NS8cuda_cub4core6detail13_kernel_agentINS1_8__reduce11ReduceAgentIPN4cuda3std3__45tupleIJdlEEESC_SB_iNS1_9__extrema9arg_max_fIdl7CompareEEEEJSC_SC_iSG_EEEvDpT0_ --------------------------
	.section	.nv.info._ZN6thrust24THRUST_300001_SM_1000_NS8cuda_cub4core6detail13_kernel_agentINS1_8__reduce11ReduceAgentIPN4cuda3std3__45tupleIJdlEEESC_SB_iNS1_9__extrema9arg_max_fIdl7CompareEEEEJSC_SC_iSG_EEEvDpT0_,"",@"SHT_CUDA_INFO"
	.sectionflags	@""
	.align	4


	//----- nvinfo : EIATTR_CUDA_API_VERSION
	.align		4
        /*0000*/ 	.byte	0x04, 0x37
        /*0002*/ 	.short	(.L_216 - .L_215)
.L_215:
        /*0004*/ 	.word	0x00000082


	//----- nvinfo : EIATTR_KPARAM_INFO
	.align		4
.L_216:
        /*0008*/ 	.byte	0x04, 0x17
        /*000a*/ 	.short	(.L_218 - .L_217)
.L_217:
        /*000c*/ 	.word	0x00000000
        /*0010*/ 	.short	0x0003
        /*0012*/ 	.short	0x0014
        /*0014*/ 	.byte	0x00, 0xf0, 0x05, 0x00


	//----- nvinfo : EIATTR_KPARAM_INFO
	.align		4
.L_218:
        /*0018*/ 	.byte	0x04, 0x17
        /*001a*/ 	.short	(.L_220 - .L_219)
.L_219:
        /*001c*/ 	.word	0x00000000
        /*0020*/ 	.short	0x0002
        /*0022*/ 	.short	0x0010
        /*0024*/ 	.byte	0x00, 0xf0, 0x11, 0x00


	//----- nvinfo : EIATTR_KPARAM_INFO
	.align		4
.L_220:
        /*0028*/ 	.byte	0x04, 0x17
        /*002a*/ 	.short	(.L_222 - .L_221)
.L_221:
        /*002c*/ 	.word	0x00000000
        /*0030*/ 	.short	0x0001
        /*0032*/ 	.short	0x0008
        /*0034*/ 	.byte	0x00, 0xf5, 0x21, 0x00


	//----- nvinfo : EIATTR_KPARAM_INFO
	.align		4
.L_222:
        /*0038*/ 	.byte	0x04, 0x17
        /*003a*/ 	.short	(.L_224 - .L_223)
.L_223:
        /*003c*/ 	.word	0x00000000
        /*0040*/ 	.short	0x0000
        /*0042*/ 	.short	0x0000
        /*0044*/ 	.byte	0x00, 0xf5, 0x21, 0x00


	//----- nvinfo : EIATTR_SPARSE_MMA_MASK
	.align		4
.L_224:
        /*0048*/ 	.byte	0x03, 0x50
        /*004a*/ 	.short	0x0000


	//----- nvinfo : EIATTR_MAXREG_COUNT
	.align		4
        /*004c*/ 	.byte	0x03, 0x1b
        /*004e*/ 	.short	0x00ff


	//----- nvinfo : EIATTR_NUM_BARRIERS
	.align		4
        /*0050*/ 	.byte	0x02, 0x4c
        /*0052*/ 	.byte	0x01
	.zero		1


	//----- nvinfo : EIATTR_MERCURY_ISA_VERSION
	.align		4
        /*0054*/ 	.byte	0x03, 0x5f
        /*0056*/ 	.short	0x0101


	//----- nvinfo : EIATTR_COOP_GROUP_MASK_REGIDS
	.align		4
        /*0058*/ 	.byte	0x04, 0x29
        /*005a*/ 	.short	(.L_226 - .L_225)


	//   ....[0]....
.L_225:
        /*005c*/ 	.word	0xffffffff


	//   ....[1]....
        /*0060*/ 	.word	0xffffffff


	//   ....[2]....
        /*0064*/ 	.word	0xffffffff


	//   ....[3]....
        /*0068*/ 	.word	0xffffffff


	//   ....[4]....
        /*006c*/ 	.word	0xffffffff


	//   ....[5]....
        /*0070*/ 	.word	0xffffffff


	//   ....[6]....
        /*0074*/ 	.word	0xffffffff


	//   ....[7]....
        /*0078*/ 	.word	0xffffffff


	//   ....[8]....
        /*007c*/ 	.word	0xffffffff


	//   ....[9]....
        /*0080*/ 	.word	0xffffffff


	//   ....[10]....
        /*0084*/ 	.word	0xffffffff


	//   ....[11]....
        /*0088*/ 	.word	0xffffffff


	//   ....[12]....
        /*008c*/ 	.word	0xffffffff


	//   ....[13]....
        /*0090*/ 	.word	0xffffffff


	//   ....[14]....
        /*0094*/ 	.word	0xffffffff


	//   ....[15]....
        /*0098*/ 	.word	0xffffffff


	//   ....[16]....
        /*009c*/ 	.word	0xffffffff


	//   ....[17]....
        /*00a0*/ 	.word	0xffffffff


	//   ....[18]....
        /*00a4*/ 	.word	0xffffffff


	//   ....[19]....
        /*00a8*/ 	.word	0xffffffff


	//   ....[20]....
        /*00ac*/ 	.word	0xffffffff


	//   ....[21]....
        /*00b0*/ 	.word	0xffffffff


	//   ....[22]....
        /*00b4*/ 	.word	0xffffffff


	//   ....[23]....
        /*00b8*/ 	.word	0xffffffff


	//   ....[24]....
        /*00bc*/ 	.word	0xffffffff


	//   ....[25]....
        /*00c0*/ 	.word	0xffffffff


	//   ....[26]....
        /*00c4*/ 	.word	0xffffffff


	//   ....[27]....
        /*00c8*/ 	.word	0xffffffff


	//   ....[28]....
        /*00cc*/ 	.word	0xffffffff


	//   ....[29]....
        /*00d0*/ 	.word	0xffffffff


	//   ....[30]....
        /*00d4*/ 	.word	0xffffffff


	//   ....[31]....
        /*00d8*/ 	.word	0xffffffff


	//   ....[32]....
        /*00dc*/ 	.word	0xffffffff


	//   ....[33]....
        /*00e0*/ 	.word	0xffffffff


	//   ....[34]....
        /*00e4*/ 	.word	0xffffffff


	//   ....[35]....
        /*00e8*/ 	.word	0xffffffff


	//   ....[36]....
        /*00ec*/ 	.word	0xffffffff


	//   ....[37]....
        /*00f0*/ 	.word	0xffffffff


	//   ....[38]....
        /*00f4*/ 	.word	0xffffffff


	//   ....[39]....
        /*00f8*/ 	.word	0xffffffff


	//   ....[40]....
        /*00fc*/ 	.word	0xffffffff


	//   ....[41]....
        /*0100*/ 	.word	0xffffffff


	//   ....[42]....
        /*0104*/ 	.word	0xffffffff


	//   ....[43]....
        /*0108*/ 	.word	0xffffffff


	//   ....[44]....
        /*010c*/ 	.word	0xffffffff


	//   ....[45]....
        /*0110*/ 	.word	0xffffffff


	//   ....[46]....
        /*0114*/ 	.word	0xffffffff


	//   ....[47]....
        /*0118*/ 	.word	0xffffffff


	//   ....[48]....
        /*011c*/ 	.word	0xffffffff


	//   ....[49]....
        /*0120*/ 	.word	0xffffffff


	//   ....[50]....
        /*0124*/ 	.word	0xffffffff


	//   ....[51]....
        /*0128*/ 	.word	0xffffffff


	//   ....[52]....
        /*012c*/ 	.word	0xffffffff


	//   ....[53]....
        /*0130*/ 	.word	0xffffffff


	//   ....[54]....
        /*0134*/ 	.word	0xffffffff


	//   ....[55]....
        /*0138*/ 	.word	0xffffffff


	//   ....[56]....
        /*013c*/ 	.word	0xffffffff


	//   ....[57]....
        /*0140*/ 	.word	0xffffffff


	//   ....[58]....
        /*0144*/ 	.word	0xffffffff


	//   ....[59]....
        /*0148*/ 	.word	0xffffffff


	//----- nvinfo : EIATTR_COOP_GROUP_INSTR_OFFSETS
	.align		4
.L_226:
        /*014c*/ 	.byte	0x04, 0x28
        /*014e*/ 	.short	(.L_228 - .L_227)


	//   ....[0]....
.L_227:
        /*0150*/ 	.word	0x00000b70


	//   ....[1]....
        /*0154*/ 	.word	0x00000ba0


	//   ....[2]....
        /*0158*/ 	.word	0x00000bc0


	//   ....[3]....
        /*015c*/ 	.word	0x00000bd0


	//   ....[4]....
        /*0160*/ 	.word	0x00000d60


	//   ....[5]....
        /*0164*/ 	.word	0x00000d90


	//   ....[6]....
        /*0168*/ 	.word	0x00000dc0


	//   ....[7]....
        /*016c*/ 	.word	0x00000de0


	//   ....[8]....
        /*0170*/ 	.word	0x00000f60


	//   ....[9]....
        /*0174*/ 	.word	0x00000f90


	//   ....[10]....
        /*0178*/ 	.word	0x00000fc0


	//   ....[11]....
        /*017c*/ 	.word	0x00000fe0


	//   ....[12]....
        /*0180*/ 	.word	0x00001160


	//   ....[13]....
        /*0184*/ 	.word	0x00001190


	//   ....[14]....
        /*0188*/ 	.word	0x000011c0


	//   ....[15]....
        /*018c*/ 	.word	0x000011e0


	//   ....[16]....
        /*0190*/ 	.word	0x00001360


	//   ....[17]....
        /*0194*/ 	.word	0x000013a0


	//   ....[18]....
        /*0198*/ 	.word	0x000013d0


	//   ....[19]....
        /*019c*/ 	.word	0x000013e0


	//   ....[20]....
        /*01a0*/ 	.word	0x00002140


	//   ....[21]....
        /*01a4*/ 	.word	0x00002150


	//   ....[22]....
        /*01a8*/ 	.word	0x00002160


	//   ....[23]....
        /*01ac*/ 	.word	0x00002180


	//   ....[24]....
        /*01b0*/ 	.word	0x00002300


	//   ....[25]....
        /*01b4*/ 	.word	0x00002340


	//   ....[26]....
        /*01b8*/ 	.word	0x00002370


	//   ....[27]....
        /*01bc*/ 	.word	0x00002390


	//   ....[28]....
        /*01c0*/ 	.word	0x00002510


	//   ....[29]....
        /*01c4*/ 	.word	0x00002550


	//   ....[30]....
        /*01c8*/ 	.word	0x00002580


	//   ....[31]....
        /*01cc*/ 	.word	0x000025a0


	//   ....[32]....
        /*01d0*/ 	.word	0x00002720


	//   ....[33]....
        /*01d4*/ 	.word	0x00002760


	//   ....[34]....
        /*01d8*/ 	.word	0x00002790


	//   ....[35]....
        /*01dc*/ 	.word	0x000027b0


	//   ....[36]....
        /*01e0*/ 	.word	0x00002930


	//   ....[37]....
        /*01e4*/ 	.word	0x00002970


	//   ....[38]....
        /*01e8*/ 	.word	0x000029b0


	//   ....[39]....
        /*01ec*/ 	.word	0x000029c0


	//   ....[40]....
        /*01f0*/ 	.word	0x00004d80


	//   ....[41]....
        /*01f4*/ 	.word	0x00004db0


	//   ....[42]....
        /*01f8*/ 	.word	0x00004dd0


	//   ....[43]....
        /*01fc*/ 	.word	0x00004de0


	//   ....[44]....
        /*0200*/ 	.word	0x00004f70


	//   ....[45]....
        /*0204*/ 	.word	0x00004fa0


	//   ....[46]....
        /*0208*/ 	.word	0x00004fd0


	//   ....[47]....
        /*020c*/ 	.word	0x00004ff0


	//   ....[48]....
        /*0210*/ 	.word	0x00005170


	//   ....[49]....
        /*0214*/ 	.word	0x000051a0


	//   ....[50]....
        /*0218*/ 	.word	0x000051d0


	//   ....[51]....
        /*021c*/ 	.word	0x000051f0


	//   ....[52]....
        /*0220*/ 	.word	0x00005370


	//   ....[53]....
        /*0224*/ 	.word	0x000053a0


	//   ....[54]....
        /*0228*/ 	.word	0x000053d0


	//   ....[55]....
        /*022c*/ 	.word	0x000053f0


	//   ....[56]....
        /*0230*/ 	.word	0x00005570


	//   ....[57]....
        /*0234*/ 	.word	0x000055a0


	//   ....[58]....
        /*0238*/ 	.word	0x000055d0


	//   ....[59]....
        /*023c*/ 	.word	0x000055f0


	//----- nvinfo : EIATTR_VRC_CTA_INIT_COUNT
	.align		4
.L_228:
        /*0240*/ 	.byte	0x02, 0x4a
	.zero		1
	.zero		1


	//----- nvinfo : EIATTR_EXIT_INSTR_OFFSETS
	.align		4
        /*0244*/ 	.byte	0x04, 0x1c
        /*0246*/ 	.short	(.L_230 - .L_229)


	//   ....[0]....
.L_229:
        /*0248*/ 	.word	0x00000030


	//   ....[1]....
        /*024c*/ 	.word	0x00006290


	//   ....[2]....
        /*0250*/ 	.word	0x000062d0


	//----- nvinfo : EIATTR_MAX_THREADS
	.align		4
.L_230:
        /*0254*/ 	.byte	0x04, 0x05
        /*0256*/ 	.short	(.L_232 - .L_231)
.L_231:
        /*0258*/ 	.word	0x00000100
        /*025c*/ 	.word	0x00000001
        /*0260*/ 	.word	0x00000001


	//----- nvinfo : EIATTR_CRS_STACK_SIZE
	.align		4
.L_232:
        /*0264*/ 	.byte	0x04, 0x1e
        /*0266*/ 	.short	(.L_234 - .L_233)
.L_233:
        /*0268*/ 	.word	0x00000000


	//----- nvinfo : EIATTR_CBANK_PARAM_SIZE
	.align		4
.L_234:
        /*026c*/ 	.byte	0x03, 0x19
        /*026e*/ 	.short	0x0015


	//----- nvinfo : EIATTR_PARAM_CBANK
	.align		4
        /*0270*/ 	.byte	0x04, 0x0a
        /*0272*/ 	.short	(.L_236 - .L_235)
	.align		4
.L_235:
        /*0274*/ 	.word	index@(.nv.constant0._ZN6thrust24THRUST_300001_SM_1000_NS8cuda_cub4core6detail13_kernel_agentINS1_8__reduce11ReduceAgentIPN4cuda3std3__45tupleIJdlEEESC_SB_iNS1_9__extrema9arg_max_fIdl7CompareEEEEJSC_SC_iSG_EEEvDpT0_)
        /*0278*/ 	.short	0x0380
        /*027a*/ 	.short	0x0015


	//----- nvinfo : EIATTR_SW_WAR
	.align		4
.L_236:
        /*027c*/ 	.byte	0x04, 0x36
        /*027e*/ 	.short	(.L_238 - .L_237)
.L_237:
        /*0280*/ 	.word	0x00000008
.L_238:


//--------------------- .nv.info._ZN6thrust24THRUST_300001_SM_1000_NS8cuda_cub4core6detail13_kernel_agentINS1_8__reduce10DrainAgentIiEEJN3cub18CUB_300001_SM_10009GridQueueIjEEiEEEvDpT0_ --------------------------
	.section	.nv.info._ZN6thrust24THRUST_300001_SM_1000_NS8cuda_cub4core6detail13_kernel_agentINS1_8__reduce10DrainAgentIiEEJN3cub18CUB_300001_SM_10009GridQueueIjEEiEEEvDpT0_,"",@"SHT_CUDA_INFO"
	.sectionflags	@""
	.align	4


	//----- nvinfo : EIATTR_CUDA_API_VERSION
	.align		4
        /*0000*/ 	.byte	0x04, 0x37
        /*0002*/ 	.short	(.L_240 - .L_239)
.L_239:
        /*0004*/ 	.word	0x00000082


	//----- nvinfo : EIATTR_KPARAM_INFO
	.align		4
.L_240:
        /*0008*/ 	.byte	0x04, 0x17
        /*000a*/ 	.short	(.L_242 - .L_241)
.L_241:
        /*000c*/ 	.word	0x00000000
        /*0010*/ 	.short	0x0001
        /*0012*/ 	.short	0x0008
        /*0014*/ 	.byte	0x00, 0xf0, 0x11, 0x00


	//----- nvinfo : EIATTR_KPARAM_INFO
	.align		4
.L_242:
        /*0018*/ 	.byte	0x04, 0x17
        /*001a*/ 	.short	(.L_244 - .L_243)
.L_243:
        /*001c*/ 	.word	0x00000000
        /*0020*/ 	.short	0x0000
        /*0022*/ 	.short	0x0000
        /*0024*/ 	.byte	0x00, 0xf0, 0x21, 0x00


	//----- nvinfo : EIATTR_SPARSE_MMA_MASK
	.align		4
.L_244:
        /*0028*/ 	.byte	0x03, 0x50
        /*002a*/ 	.short	0x0000


	//----- nvinfo : EIATTR_MAXREG_COUNT
	.align		4
        /*002c*/ 	.byte	0x03, 0x1b
        /*002e*/ 	.short	0x00ff


	//----- nvinfo : EIATTR_MERCURY_ISA_VERSION
	.align		4
        /*0030*/ 	.byte	0x03, 0x5f
        /*0032*/ 	.short	0x0101


	//----- nvinfo : EIATTR_VRC_CTA_INIT_COUNT
	.align		4
        /*0034*/ 	.byte	0x02, 0x4a
	.zero		1
	.zero		1


	//----- nvinfo : EIATTR_EXIT_INSTR_OFFSETS
	.align		4
        /*0038*/ 	.byte	0x04, 0x1c
        /*003a*/ 	.short	(.L_246 - .L_245)


	//   ....[0]....
.L_245:
        /*003c*/ 	.word	0x00000060


	//----- nvinfo : EIATTR_MAX_THREADS
	.align		4
.L_246:
        /*0040*/ 	.byte	0x04, 0x05
        /*0042*/ 	.short	(.L_248 - .L_247)
.L_247:
        /*0044*/ 	.word	0x00000001
        /*0048*/ 	.word	0x00000001
        /*004c*/ 	.word	0x00000001


	//----- nvinfo : EIATTR_CBANK_PARAM_SIZE
	.align		4
.L_248:
        /*0050*/ 	.byte	0x03, 0x19
        /*0052*/ 	.short	0x000c


	//----- nvinfo : EIATTR_PARAM_CBANK
	.align		4
        /*0054*/ 	.byte	0x04, 0x0a
        /*0056*/ 	.short	(.L_250 - .L_249)
	.align		4
.L_249:
        /*0058*/ 	.word	index@(.nv.constant0._ZN6thrust24THRUST_300001_SM_1000_NS8cuda_cub4core6detail13_kernel_agentINS1_8__reduce10DrainAgentIiEEJN3cub18CUB_300001_SM_10009GridQueueIjEEiEEEvDpT0_)
        /*005c*/ 	.short	0x0380
        /*005e*/ 	.short	0x000c


	//----- nvinfo : EIATTR_SW_WAR
	.align		4
.L_250:
        /*0060*/ 	.byte	0x04, 0x36
        /*0062*/ 	.short	(.L_252 - .L_251)
.L_251:
        /*0064*/ 	.word	0x00000008
.L_252:


//--------------------- .nv.info._ZN6thrust24THRUST_300001_SM_1000_NS8cuda_cub4core6detail13_kernel_agentINS1_8__reduce11ReduceAgentINS0_12zip_iteratorIN4cuda3std3__45tupleIJNS0_10device_ptrIdEENS0_17counting_iteratorIlNS0_11use_defaultESF_SF_EEEEEEEPNSB_IJdlEEESJ_iNS1_9__extrema9arg_max_fIdl7CompareEEEEJSI_SK_iN3cub18CUB_300001_SM_100013GridEvenShareIiEENSR_9GridQueueIjEESO_EEEvDpT0_ --------------------------
	.section	.nv.info._ZN6thrust24THRUST_300001_SM_1000_NS8cuda_cub4core6detail13_kernel_agentINS1_8__reduce11ReduceAgentINS0_12zip_iteratorIN4cuda3std3__45tupleIJNS0_10device_ptrIdEENS0_17counting_iteratorIlNS0_11use_defaultESF_SF_EEEEEEEPNSB_IJdlEEESJ_iNS1_9__extrema9arg_max_fIdl7CompareEEEEJSI_SK_iN3cub18CUB_300001_SM_100013GridEvenShareIiEENSR_9GridQueueIjEESO_EEEvDpT0_,"",@"SHT_CUDA_INFO"
	.sectionflags	@""
	.align	4


	//----- nvinfo : EIATTR_CUDA_API_VERSION
	.align		4
        /*0000*/ 	.byte	0x04, 0x37
        /*0002*/ 	.short	(.L_254 - .L_253)
.L_253:
        /*0004*/ 	.word	0x00000082


	//----- nvinfo : EIATTR_KPARAM_INFO
	.align		4
.L_254:
        /*0008*/ 	.byte	0x04, 0x17
        /*000a*/ 	.short	(.L_256 - .L_255)
.L_255:
        /*000c*/ 	.word	0x00000000
        /*0010*/ 	.short	0x0005
        /*0012*/ 	.short	0x0050
        /*0014*/ 	.byte	0x00, 0xf0, 0x05, 0x00


	//----- nvinfo : EIATTR_KPARAM_INFO
	.align		4
.L_256:
        /*0018*/ 	.byte	0x04, 0x17
        /*001a*/ 	.short	(.L_258 - .L_257)
.L_257:
        /*001c*/ 	.word	0x00000000
        /*0020*/ 	.short	0x0004
        /*0022*/ 	.short	0x0048
        /*0024*/ 	.byte	0x00, 0xf0, 0x21, 0x00


	//----- nvinfo : EIATTR_KPARAM_INFO
	.align		4
.L_258:
        /*0028*/ 	.byte	0x04, 0x17
        /*002a*/ 	.short	(.L_260 - .L_259)
.L_259:
        /*002c*/ 	.word	0x00000000
        /*0030*/ 	.short	0x0003
        /*0032*/ 	.short	0x001c
        /*0034*/ 	.byte	0x00, 0xf0, 0xa1, 0x00


	//----- nvinfo : EIATTR_KPARAM_INFO
	.align		4
.L_260:
        /*0038*/ 	.byte	0x04, 0x17
        /*003a*/ 	.short	(.L_262 - .L_261)
.L_261:
        /*003c*/ 	.word	0x00000000
        /*0040*/ 	.short	0x0002
        /*0042*/ 	.short	0x0018
        /*0044*/ 	.byte	0x00, 0xf0, 0x11, 0x00


	//----- nvinfo : EIATTR_KPARAM_INFO
	.align		4
.L_262:
        /*0048*/ 	.byte	0x04, 0x17
        /*004a*/ 	.short	(.L_264 - .L_263)
.L_263:
        /*004c*/ 	.word	0x00000000
        /*0050*/ 	.short	0x0001
        /*0052*/ 	.short	0x0010
        /*0054*/ 	.byte	0x00, 0xf5, 0x21, 0x00


	//----- nvinfo : EIATTR_KPARAM_INFO
	.align		4
.L_264:
        /*0058*/ 	.byte	0x04, 0x17
        /*005a*/ 	.short	(.L_266 - .L_265)
.L_265:
        /*005c*/ 	.word	0x00000000
        /*0060*/ 	.short	0x0000
        /*0062*/ 	.short	0x0000
        /*0064*/ 	.byte	0x00, 0xf0, 0x41, 0x00


	//----- nvinfo : EIATTR_SPARSE_MMA_MASK
	.align		4
.L_266:
        /*0068*/ 	.byte	0x03, 0x50
        /*006a*/ 	.short	0x0000


	//----- nvinfo : EIATTR_MAXREG_COUNT
	.align		4
        /*006c*/ 	.byte	0x03, 0x1b
        /*006e*/ 	.short	0x00ff


	//----- nvinfo : EIATTR_NUM_BARRIERS
	.align		4
        /*0070*/ 	.byte	0x02, 0x4c
        /*0072*/ 	.byte	0x01
	.zero		1


	//----- nvinfo : EIATTR_MERCURY_ISA_VERSION
	.align		4
        /*0074*/ 	.byte	0x03, 0x5f
        /*0076*/ 	.short	0x0101


	//----- nvinfo : EIATTR_COOP_GROUP_MASK_REGIDS
	.align		4
        /*0078*/ 	.byte	0x04, 0x29
        /*007a*/ 	.short	(.L_268 - .L_267)


	//   ....[0]....
.L_267:
        /*007c*/ 	.word	0xffffffff


	//   ....[1]....
        /*0080*/ 	.word	0xffffffff


	//   ....[2]....
        /*0084*/ 	.word	0xffffffff


	//   ....[3]....
        /*0088*/ 	.word	0xffffffff


	//   ....[4]....
        /*008c*/ 	.word	0xffffffff


	//   ....[5]....
        /*0090*/ 	.word	0xffffffff


	//   ....[6]....
        /*0094*/ 	.word	0xffffffff


	//   ....[7]....
        /*0098*/ 	.word	0xffffffff


	//   ....[8]....
        /*009c*/ 	.word	0xffffffff


	//   ....[9]....
        /*00a0*/ 	.word	0xffffffff


	//   ....[10]....
        /*00a4*/ 	.word	0xffffffff


	//   ....[11]....
        /*00a8*/ 	.word	0xffffffff


	//   ....[12]....
        /*00ac*/ 	.word	0xffffffff


	//   ....[13]....
        /*00b0*/ 	.word	0xffffffff


	//   ....[14]....
        /*00b4*/ 	.word	0xffffffff


	//   ....[15]....
        /*00b8*/ 	.word	0xffffffff


	//   ....[16]....
        /*00bc*/ 	.word	0xffffffff


	//   ....[17]....
        /*00c0*/ 	.word	0xffffffff


	//   ....[18]....
        /*00c4*/ 	.word	0xffffffff


	//   ....[19]....
        /*00c8*/ 	.word	0xffffffff


	//   ....[20]....
        /*00cc*/ 	.word	0xffffffff


	//   ....[21]....
        /*00d0*/ 	.word	0xffffffff


	//   ....[22]....
        /*00d4*/ 	.word	0xffffffff


	//   ....[23]....
        /*00d8*/ 	.word	0xffffffff


	//   ....[24]....
        /*00dc*/ 	.word	0xffffffff


	//   ....[25]....
        /*00e0*/ 	.word	0xffffffff


	//   ....[26]....
        /*00e4*/ 	.word	0xffffffff


	//   ....[27]....
        /*00e8*/ 	.word	0xffffffff


	//   ....[28]....
        /*00ec*/ 	.word	0xffffffff


	//   ....[29]....
        /*00f0*/ 	.word	0xffffffff


	//   ....[30]....
        /*00f4*/ 	.word	0xffffffff


	//   ....[31]....
        /*00f8*/ 	.word	0xffffffff


	//   ....[32]....
        /*00fc*/ 	.word	0xffffffff


	//   ....[33]....
        /*0100*/ 	.word	0xffffffff


	//   ....[34]....
        /*0104*/ 	.word	0xffffffff


	//   ....[35]....
        /*0108*/ 	.word	0xffffffff


	//   ....[36]....
        /*010c*/ 	.word	0xffffffff


	//   ....[37]....
        /*0110*/ 	.word	0xffffffff


	//   ....[38]....
        /*0114*/ 	.word	0xffffffff


	//   ....[39]....
        /*0118*/ 	.word	0xffffffff


	//   ....[40]....
        /*011c*/ 	.word	0xffffffff


	//   ....[41]....
        /*0120*/ 	.word	0xffffffff


	//   ....[42]....
        /*0124*/ 	.word	0xffffffff


	//   ....[43]....
        /*0128*/ 	.word	0xffffffff


	//   ....[44]....
        /*012c*/ 	.word	0xffffffff


	//   ....[45]....
        /*0130*/ 	.word	0xffffffff


	//   ....[46]....
        /*0134*/ 	.word	0xffffffff


	//   ....[47]....
        /*0138*/ 	.word	0xffffffff


	//   ....[48]....
        /*013c*/ 	.word	0xffffffff


	//   ....[49]....
        /*0140*/ 	.word	0xffffffff


	//   ....[50]....
        /*0144*/ 	.word	0xffffffff


	//   ....[51]....
        /*0148*/ 	.word	0xffffffff


	//   ....[52]....
        /*014c*/ 	.word	0xffffffff


	//   ....[53]....
        /*0150*/ 	.word	0xffffffff


	//   ....[54]....
        /*0154*/ 	.word	0xffffffff


	//   ....[55]....
        /*0158*/ 	.word	0xffffffff


	//   ....[56]....
        /*015c*/ 	.word	0xffffffff


	//   ....[57]....
        /*0160*/ 	.word	0xffffffff


	//   ....[58]....
        /*0164*/ 	.word	0xffffffff


	//   ....[59]....
        /*0168*/ 	.word	0xffffffff


	//----- nvinfo : EIATTR_COOP_GROUP_INSTR_OFFSETS
	.align		4
.L_268:
        /*016c*/ 	.byte	0x04, 0x28
        /*016e*/ 	.short	(.L_270 - .L_269)


	//   ....[0]....
.L_269:
        /*0170*/ 	.word	0x00000cd0


	//   ....[1]....
        /*0174*/ 	.word	0x00000d00


	//   ....[2]....
        /*0178*/ 	.word	0x00000d20


	//   ....[3]....
        /*017c*/ 	.word	0x00000d30


	//   ....[4]....
        /*0180*/ 	.word	0x00000ec0


	//   ....[5]....
        /*0184*/ 	.word	0x00000ef0


	//   ....[6]....
        /*0188*/ 	.word	0x00000f20


	//   ....[7]....
        /*018c*/ 	.word	0x00000f40


	//   ....[8]....
        /*0190*/ 	.word	0x000010c0


	//   ....[9]....
        /*0194*/ 	.word	0x00001100


	//   ....[10]....
        /*0198*/ 	.word	0x00001130


	//   ....[11]....
        /*019c*/ 	.word	0x00001140


	//   ....[12]....
        /*01a0*/ 	.word	0x000012c0


	//   ....[13]....
        /*01a4*/ 	.word	0x000012f0


	//   ....[14]....
        /*01a8*/ 	.word	0x00001320


	//   ....[15]....
        /*01ac*/ 	.word	0x00001340


	//   ....[16]....
        /*01b0*/ 	.word	0x000014c0


	//   ....[17]....
        /*01b4*/ 	.word	0x000014f0


	//   ....[18]....
        /*01b8*/ 	.word	0x00001520


	//   ....[19]....
        /*01bc*/ 	.word	0x00001540


	//   ....[20]....
        /*01c0*/ 	.word	0x000022b0


	//   ....[21]....
        /*01c4*/ 	.word	0x000022c0


	//   ....[22]....
        /*01c8*/ 	.word	0x000022d0


	//   ....[23]....
        /*01cc*/ 	.word	0x000022f0


	//   ....[24]....
        /*01d0*/ 	.word	0x00002470


	//   ....[25]....
        /*01d4*/ 	.word	0x000024b0


	//   ....[26]....
        /*01d8*/ 	.word	0x000024e0


	//   ....[27]....
        /*01dc*/ 	.word	0x00002500


	//   ....[28]....
        /*01e0*/ 	.word	0x00002680


	//   ....[29]....
        /*01e4*/ 	.word	0x000026c0


	//   ....[30]....
        /*01e8*/ 	.word	0x000026f0


	//   ....[31]....
        /*01ec*/ 	.word	0x00002710


	//   ....[32]....
        /*01f0*/ 	.word	0x00002890


	//   ....[33]....
        /*01f4*/ 	.word	0x000028d0


	//   ....[34]....
        /*01f8*/ 	.word	0x00002900


	//   ....[35]....
        /*01fc*/ 	.word	0x00002920


	//   ....[36]....
        /*0200*/ 	.word	0x00002aa0


	//   ....[37]....
        /*0204*/ 	.word	0x00002ae0


	//   ....[38]....
        /*0208*/ 	.word	0x00002b10


	//   ....[39]....
        /*020c*/ 	.word	0x00002b30


	//   ....[40]....
        /*0210*/ 	.word	0x000051f0


	//   ....[41]....
        /*0214*/ 	.word	0x00005220


	//   ....[42]....
        /*0218*/ 	.word	0x00005240


	//   ....[43]....
        /*021c*/ 	.word	0x00005250


	//   ....[44]....
        /*0220*/ 	.word	0x000053e0


	//   ....[45]....
        /*0224*/ 	.word	0x00005410


	//   ....[46]....
        /*0228*/ 	.word	0x00005440


	//   ....[47]....
        /*022c*/ 	.word	0x00005460


	//   ....[48]....
        /*0230*/ 	.word	0x000055e0


	//   ....[49]....
        /*0234*/ 	.word	0x00005610


	//   ....[50]....
        /*0238*/ 	.word	0x00005640


	//   ....[51]....
        /*023c*/ 	.word	0x00005660


	//   ....[52]....
        /*0240*/ 	.word	0x000057e0


	//   ....[53]....
        /*0244*/ 	.word	0x00005810


	//   ....[54]....
        /*0248*/ 	.word	0x00005840


	//   ....[55]....
        /*024c*/ 	.word	0x00005860


	//   ....[56]....
        /*0250*/ 	.word	0x000059e0


	//   ....[57]....
        /*0254*/ 	.word	0x00005a10


	//   ....[58]....
        /*0258*/ 	.word	0x00005a40


	//   ....[59]....
        /*025c*/ 	.word	0x00005a60


	//----- nvinfo : EIATTR_VRC_CTA_INIT_COUNT
	.align		4
.L_270:
        /*0260*/ 	.byte	0x02, 0x4a
	.zero		1
	.zero		1


	//----- nvinfo : EIATTR_EXIT_INSTR_OFFSETS
	.align		4
        /*0264*/ 	.byte	0x04, 0x1c
        /*0266*/ 	.short	(.L_272 - .L_271)


	//   ....[0]....
.L_271:
        /*0268*/ 	.word	0x00006710


	//   ....[1]....
        /*026c*/ 	.word	0x00006770


	//----- nvinfo : EIATTR_MAX_THREADS
	.align		4
.L_272:
        /*0270*/ 	.byte	0x04, 0x05
        /*0272*/ 	.short	(.L_274 - .L_273)
.L_273:
        /*0274*/ 	.word	0x00000100
        /*0278*/ 	.word	0x00000001
        /*027c*/ 	.word	0x00000001


	//----- nvinfo : EIATTR_CRS_STACK_SIZE
	.align		4
.L_274:
        /*0280*/ 	.byte	0x04, 0x1e
        /*0282*/ 	.short	(.L_276 - .L_275)
.L_275:
        /*0284*/ 	.word	0x00000000


	//----- nvinfo : EIATTR_CBANK_PARAM_SIZE
	.align		4
.L_276:
        /*0288*/ 	.byte	0x03, 0x19
        /*028a*/ 	.short	0x0051


	//----- nvinfo : EIATTR_PARAM_CBANK
	.align		4
        /*028c*/ 	.byte	0x04, 0x0a
        /*028e*/ 	.short	(.L_278 - .L_277)
	.align		4
.L_277:
        /*0290*/ 	.word	index@(.nv.constant0._ZN6thrust24THRUST_300001_SM_1000_NS8cuda_cub4core6detail13_kernel_agentINS1_8__reduce11ReduceAgentINS0_12zip_iteratorIN4cuda3std3__45tupleIJNS0_10device_ptrIdEENS0_17counting_iteratorIlNS0_11use_defaultESF_SF_EEEEEEEPNSB_IJdlEEESJ_iNS1_9__extrema9arg_max_fIdl7CompareEEEEJSI_SK_iN3cub18CUB_300001_SM_100013GridEvenShareIiEENSR_9GridQueueIjEESO_EEEvDpT0_)
        /*0294*/ 	.short	0x0380
        /*0296*/ 	.short	0x0051


	//----- nvinfo : EIATTR_SW_WAR
	.align		4
.L_278:
        /*0298*/ 	.byte	0x04, 0x36
        /*029a*/ 	.short	(.L_280 - .L_279)
.L_279:
        /*029c*/ 	.word	0x00000008
.L_280:


//--------------------- .nv.info._ZN6thrust24THRUST_300001_SM_1000_NS8cuda_cub4core6detail13_kernel_agentINS1_8__reduce11ReduceAgentINS0_12zip_iteratorIN4cuda3std3__45tupleIJNS0_10device_ptrIdEENS0_17counting_iteratorIlNS0_11use_defaultESF_SF_EEEEEEEPNSB_IJdlEEESJ_iNS1_9__extrema9arg_max_fIdl7CompareEEEEJSI_SK_iSO_EEEvDpT0_ --------------------------
	.section	.nv.info._ZN6thrust24THRUST_300001_SM_1000_NS8cuda_cub4core6detail13_kernel_agentINS1_8__reduce11ReduceAgentINS0_12zip_iteratorIN4cuda3std3__45tupleIJNS0_10device_ptrIdEENS0_17counting_iteratorIlNS0_11use_defaultESF_SF_EEEEEEEPNSB_IJdlEEESJ_iNS1_9__extrema9arg_max_fIdl7CompareEEEEJSI_SK_iSO_EEEvDpT0_,"",@"SHT_CUDA_INFO"
	.sectionflags	@""
	.align	4


	//----- nvinfo : EIATTR_CUDA_API_VERSION
	.align		4
        /*0000*/ 	.byte	0x04, 0x37
        /*0002*/ 	.short	(.L_282 - .L_281)
.L_281:
        /*0004*/ 	.word	0x00000082


	//----- nvinfo : EIATTR_KPARAM_INFO
	.align		4
.L_282:
        /*0008*/ 	.byte	0x04, 0x17
        /*000a*/ 	.short	(.L_284 - .L_283)
.L_283:
        /*000c*/ 	.word	0x00000000
        /*0010*/ 	.short	0x0003
        /*0012*/ 	.short	0x001c
        /*0014*/ 	.byte	0x00, 0xf0, 0x05, 0x00


	//----- nvinfo : EIATTR_KPARAM_INFO
	.align		4
.L_284:
        /*0018*/ 	.byte	0x04, 0x17
        /*001a*/ 	.short	(.L_286 - .L_285)
.L_285:
        /*001c*/ 	.word	0x00000000
        /*0020*/ 	.short	0x0002
        /*0022*/ 	.short	0x0018
        /*0024*/ 	.byte	0x00, 0xf0, 0x11, 0x00


	//----- nvinfo : EIATTR_KPARAM_INFO
	.align		4
.L_286:
        /*0028*/ 	.byte	0x04, 0x17
        /*002a*/ 	.short	(.L_288 - .L_287)
.L_287:
        /*002c*/ 	.word	0x00000000
        /*0030*/ 	.short	0x0001
        /*0032*/ 	.short	0x0010
        /*0034*/ 	.byte	0x00, 0xf5, 0x21, 0x00


	//----- nvinfo : EIATTR_KPARAM_INFO
	.align		4
.L_288:
        /*0038*/ 	.byte	0x04, 0x17
        /*003a*/ 	.short	(.L_290 - .L_289)
.L_289:
        /*003c*/ 	.word	0x00000000
        /*0040*/ 	.short	0x0000
        /*0042*/ 	.short	0x0000
        /*0044*/ 	.byte	0x00, 0xf0, 0x41, 0x00


	//----- nvinfo : EIATTR_SPARSE_MMA_MASK
	.align		4
.L_290:
        /*0048*/ 	.byte	0x03, 0x50
        /*004a*/ 	.short	0x0000


	//----- nvinfo : EIATTR_MAXREG_COUNT
	.align		4
        /*004c*/ 	.byte	0x03, 0x1b
        /*004e*/ 	.short	0x00ff


	//----- nvinfo : EIATTR_NUM_BARRIERS
	.align		4
        /*0050*/ 	.byte	0x02, 0x4c
        /*0052*/ 	.byte	0x01
	.zero		1


	//----- nvinfo : EIATTR_MERCURY_ISA_VERSION
	.align		4
        /*0054*/ 	.byte	0x03, 0x5f
        /*0056*/ 	.short	0x0101


	//----- nvinfo : EIATTR_COOP_GROUP_MASK_REGIDS
	.align		4
        /*0058*/ 	.byte	0x04, 0x29
        /*005a*/ 	.short	(.L_292 - .L_291)


	//   ....[0]....
.L_291:
        /*005c*/ 	.word	0xffffffff


	//   ....[1]....
        /*0060*/ 	.word	0xffffffff


	//   ....[2]....
        /*0064*/ 	.word	0xffffffff


	//   ....[3]....
        /*0068*/ 	.word	0xffffffff


	//   ....[4]....
        /*006c*/ 	.word	0xffffffff


	//   ....[5]....
        /*0070*/ 	.word	0xffffffff


	//   ....[6]....
        /*0074*/ 	.word	0xffffffff


	//   ....[7]....
        /*0078*/ 	.word	0xffffffff


	//   ....[8]....
        /*007c*/ 	.word	0xffffffff


	//   ....[9]....
        /*0080*/ 	.word	0xffffffff


	//   ....[10]....
        /*0084*/ 	.word	0xffffffff


	//   ....[11]....
        /*0088*/ 	.word	0xffffffff


	//   ....[12]....
        /*008c*/ 	.word	0xffffffff


	//   ....[13]....
        /*0090*/ 	.word	0xffffffff


	//   ....[14]....
        /*0094*/ 	.word	0xffffffff


	//   ....[15]....
        /*0098*/ 	.word	0xffffffff


	//   ....[16]....
        /*009c*/ 	.word	0xffffffff


	//   ....[17]....
        /*00a0*/ 	.word	0xffffffff


	//   ....[18]....
        /*00a4*/ 	.word	0xffffffff


	//   ....[19]....
        /*00a8*/ 	.word	0xffffffff


	//   ....[20]....
        /*00ac*/ 	.word	0xffffffff


	//   ....[21]....
        /*00b0*/ 	.word	0xffffffff


	//   ....[22]....
        /*00b4*/ 	.word	0xffffffff


	//   ....[23]....
        /*00b8*/ 	.word	0xffffffff


	//   ....[24]....
        /*00bc*/ 	.word	0xffffffff


	//   ....[25]....
        /*00c0*/ 	.word	0xffffffff


	//   ....[26]....
        /*00c4*/ 	.word	0xffffffff


	//   ....[27]....
        /*00c8*/ 	.word	0xffffffff


	//   ....[28]....
        /*00cc*/ 	.word	0xffffffff


	//   ....[29]....
        /*00d0*/ 	.word	0xffffffff


	//   ....[30]....
        /*00d4*/ 	.word	0xffffffff


	//   ....[31]....
        /*00d8*/ 	.word	0xffffffff


	//   ....[32]....
        /*00dc*/ 	.word	0xffffffff


	//   ....[33]....
        /*00e0*/ 	.word	0xffffffff


	//   ....[34]....
        /*00e4*/ 	.word	0xffffffff


	//   ....[35]....
        /*00e8*/ 	.word	0xffffffff


	//   ....[36]....
        /*00ec*/ 	.word	0xffffffff


	//   ....[37]....
        /*00f0*/ 	.word	0xffffffff


	//   ....[38]....
        /*00f4*/ 	.word	0xffffffff


	//   ....[39]....
        /*00f8*/ 	.word	0xffffffff


	//   ....[40]....
        /*00fc*/ 	.word	0xffffffff


	//   ....[41]....
        /*0100*/ 	.word	0xffffffff


	//   ....[42]....
        /*0104*/ 	.word	0xffffffff


	//   ....[43]....
        /*0108*/ 	.word	0xffffffff


	//   ....[44]....
        /*010c*/ 	.word	0xffffffff


	//   ....[45]....
        /*0110*/ 	.word	0xffffffff


	//   ....[46]....
        /*0114*/ 	.word	0xffffffff


	//   ....[47]....
        /*0118*/ 	.word	0xffffffff


	//   ....[48]....
        /*011c*/ 	.word	0xffffffff


	//   ....[49]....
        /*0120*/ 	.word	0xffffffff


	//   ....[50]....
        /*0124*/ 	.word	0xffffffff


	//   ....[51]....
        /*0128*/ 	.word	0xffffffff


	//   ....[52]....
        /*012c*/ 	.word	0xffffffff


	//   ....[53]....
        /*0130*/ 	.word	0xffffffff


	//   ....[54]....
        /*0134*/ 	.word	0xffffffff


	//   ....[55]....
        /*0138*/ 	.word	0xffffffff


	//   ....[56]....
        /*013c*/ 	.word	0xffffffff


	//   ....[57]....
        /*0140*/ 	.word	0xffffffff


	//   ....[58]....
        /*0144*/ 	.word	0xffffffff


	//   ....[59]....
        /*0148*/ 	.word	0xffffffff


	//----- nvinfo : EIATTR_COOP_GROUP_INSTR_OFFSETS
	.align		4
.L_292:
        /*014c*/ 	.byte	0x04, 0x28
        /*014e*/ 	.short	(.L_294 - .L_293)


	//   ....[0]....
.L_293:
        /*0150*/ 	.word	0x00000c90


	//   ....[1]....
        /*0154*/ 	.word	0x00000cc0


	//   ....[2]....
        /*0158*/ 	.word	0x00000ce0


	//   ....[3]....
        /*015c*/ 	.word	0x00000cf0


	//   ....[4]....
        /*0160*/ 	.word	0x00000e80


	//   ....[5]....
        /*0164*/ 	.word	0x00000eb0


	//   ....[6]....
        /*0168*/ 	.word	0x00000ee0


	//   ....[7]....
        /*016c*/ 	.word	0x00000f00


	//   ....[8]....
        /*0170*/ 	.word	0x00001080


	//   ....[9]....
        /*0174*/ 	.word	0x000010b0


	//   ....[10]....
        /*0178*/ 	.word	0x000010e0


	//   ....[11]....
        /*017c*/ 	.word	0x00001100


	//   ....[12]....
        /*0180*/ 	.word	0x00001280


	//   ....[13]....
        /*0184*/ 	.word	0x000012b0


	//   ....[14]....
        /*0188*/ 	.word	0x000012e0


	//   ....[15]....
        /*018c*/ 	.word	0x00001300


	//   ....[16]....
        /*0190*/ 	.word	0x00001480


	//   ....[17]....
        /*0194*/ 	.word	0x000014b0


	//   ....[18]....
        /*0198*/ 	.word	0x000014e0


	//   ....[19]....
        /*019c*/ 	.word	0x00001500


	//   ....[20]....
        /*01a0*/ 	.word	0x00002260


	//   ....[21]....
        /*01a4*/ 	.word	0x00002270


	//   ....[22]....
        /*01a8*/ 	.word	0x00002280


	//   ....[23]....
        /*01ac*/ 	.word	0x000022a0


	//   ....[24]....
        /*01b0*/ 	.word	0x00002420


	//   ....[25]....
        /*01b4*/ 	.word	0x00002460


	//   ....[26]....
        /*01b8*/ 	.word	0x00002490


	//   ....[27]....
        /*01bc*/ 	.word	0x000024b0


	//   ....[28]....
        /*01c0*/ 	.word	0x00002630


	//   ....[29]....
        /*01c4*/ 	.word	0x00002670


	//   ....[30]....
        /*01c8*/ 	.word	0x000026a0


	//   ....[31]....
        /*01cc*/ 	.word	0x000026c0


	//   ....[32]....
        /*01d0*/ 	.word	0x00002840


	//   ....[33]....
        /*01d4*/ 	.word	0x00002880


	//   ....[34]....
        /*01d8*/ 	.word	0x000028b0


	//   ....[35]....
        /*01dc*/ 	.word	0x000028d0


	//   ....[36]....
        /*01e0*/ 	.word	0x00002a50


	//   ....[37]....
        /*01e4*/ 	.word	0x00002a90


	//   ....[38]....
        /*01e8*/ 	.word	0x00002ac0


	//   ....[39]....
        /*01ec*/ 	.word	0x00002ae0


	//   ....[40]....
        /*01f0*/ 	.word	0x00004f90


	//   ....[41]....
        /*01f4*/ 	.word	0x00004fc0


	//   ....[42]....
        /*01f8*/ 	.word	0x00004fe0


	//   ....[43]....
        /*01fc*/ 	.word	0x00004ff0


	//   ....[44]....
        /*0200*/ 	.word	0x00005180


	//   ....[45]....
        /*0204*/ 	.word	0x000051b0


	//   ....[46]....
        /*0208*/ 	.word	0x000051e0


	//   ....[47]....
        /*020c*/ 	.word	0x00005200


	//   ....[48]....
        /*0210*/ 	.word	0x00005380


	//   ....[49]....
        /*0214*/ 	.word	0x000053b0


	//   ....[50]....
        /*0218*/ 	.word	0x000053e0


	//   ....[51]....
        /*021c*/ 	.word	0x00005400


	//   ....[52]....
        /*0220*/ 	.word	0x00005580


	//   ....[53]....
        /*0224*/ 	.word	0x000055c0


	//   ....[54]....
        /*0228*/ 	.word	0x000055f0


	//   ....[55]....
        /*022c*/ 	.word	0x00005600


	//   ....[56]....
        /*0230*/ 	.word	0x00005780


	//   ....[57]....
        /*0234*/ 	.word	0x000057b0


	//   ....[58]....
        /*0238*/ 	.word	0x000057e0


	//   ....[59]....
        /*023c*/ 	.word	0x00005800


	//----- nvinfo : EIATTR_VRC_CTA_INIT_COUNT
	.align		4
.L_294:
        /*0240*/ 	.byte	0x02, 0x4a
	.zero		1
	.zero		1


	//----- nvinfo : EIATTR_EXIT_INSTR_OFFSETS
	.align		4
        /*0244*/ 	.byte	0x04, 0x1c
        /*0246*/ 	.short	(.L_296 - .L_295)


	//   ....[0]....
.L_295:
        /*0248*/ 	.word	0x00000030


	//   ....[1]....
        /*024c*/ 	.word	0x000064a0


	//   ....[2]....
        /*0250*/ 	.word	0x000064e0


	//----- nvinfo : EIATTR_MAX_THREADS
	.align		4
.L_296:
        /*0254*/ 	.byte	0x04, 0x05
        /*0256*/ 	.short	(.L_298 - .L_297)
.L_297:
        /*0258*/ 	.word	0x00000100
        /*025c*/ 	.word	0x00000001
        /*0260*/ 	.word	0x00000001


	//----- nvinfo : EIATTR_CRS_STACK_SIZE
	.align		4
.L_298:
        /*0264*/ 	.byte	0x04, 0x1e
        /*0266*/ 	.short	(.L_300 - .L_299)
.L_299:
        /*0268*/ 	.word	0x00000000


	//----- nvinfo : EIATTR_CBANK_PARAM_SIZE
	.align		4
.L_300:
        /*026c*/ 	.byte	0x03, 0x19
        /*026e*/ 	.short	0x001d


	//----- nvinfo : EIATTR_PARAM_CBANK
	.align		4
        /*0270*/ 	.byte	0x04, 0x0a
        /*0272*/ 	.short	(.L_302 - .L_301)
	.align		4
.L_301:
        /*0274*/ 	.word	index@(.nv.constant0._ZN6thrust24THRUST_300001_SM_1000_NS8cuda_cub4core6detail13_kernel_agentINS1_8__reduce11ReduceAgentINS0_12zip_iteratorIN4cuda3std3__45tupleIJNS0_10device_ptrIdEENS0_17counting_iteratorIlNS0_11use_defaultESF_SF_EEEEEEEPNSB_IJdlEEESJ_iNS1_9__extrema9arg_max_fIdl7CompareEEEEJSI_SK_iSO_EEEvDpT0_)
        /*0278*/ 	.short	0x0380
        /*027a*/ 	.short	0x001d


	//----- nvinfo : EIATTR_SW_WAR
	.align		4
.L_302:
        /*027c*/ 	.byte	0x04, 0x36
        /*027e*/ 	.short	(.L_304 - .L_303)
.L_303:
        /*0280*/ 	.word	0x00000008
.L_304:


//--------------------- .nv.info._Z18kernel_row_is_zeroPdiiiiPb --------------------------
	.section	.nv.info._Z18kernel_row_is_zeroPdiiiiPb,"",@"SHT_CUDA_INFO"
	.sectionflags	@""
	.align	4


	//----- nvinfo : EIATTR_CUDA_API_VERSION
	.align		4
        /*0000*/ 	.byte	0x04, 0x37
        /*0002*/ 	.short	(.L_306 - .L_305)
.L_305:
        /*0004*/ 	.word	0x00000082


	//----- nvinfo : EIATTR_KPARAM_INFO
	.align		4
.L_306:
        /*0008*/ 	.byte	0x04, 0x17
        /*000a*/ 	.short	(.L_308 - .L_307)
.L_307:
        /*000c*/ 	.word	0x00000000
        /*0010*/ 	.short	0x0005
        /*0012*/ 	.short	0x0018
        /*0014*/ 	.byte	0x00, 0xf5, 0x21, 0x00


	//----- nvinfo : EIATTR_KPARAM_INFO
	.align		4
.L_308:
        /*0018*/ 	.byte	0x04, 0x17
        /*001a*/ 	.short	(.L_310 - .L_309)
.L_309:
        /*001c*/ 	.word	0x00000000
        /*0020*/ 	.short	0x0004
        /*0022*/ 	.short	0x0014
        /*0024*/ 	.byte	0x00, 0xf0, 0x11, 0x00


	//----- nvinfo : EIATTR_KPARAM_INFO
	.align		4
.L_310:
        /*0028*/ 	.byte	0x04, 0x17
        /*002a*/ 	.short	(.L_312 - .L_311)
.L_311:
        /*002c*/ 	.word	0x00000000
        /*0030*/ 	.short	0x0003
        /*0032*/ 	.short	0x0010
        /*0034*/ 	.byte	0x00, 0xf0, 0x11, 0x00


	//----- nvinfo : EIATTR_KPARAM_INFO
	.align		4
.L_312:
        /*0038*/ 	.byte	0x04, 0x17
        /*003a*/ 	.short	(.L_314 - .L_313)
.L_313:
        /*003c*/ 	.word	0x00000000
        /*0040*/ 	.short	0x0002
        /*0042*/ 	.short	0x000c
        /*0044*/ 	.byte	0x00, 0xf0, 0x11, 0x00


	//----- nvinfo : EIATTR_KPARAM_INFO
	.align		4
.L_314:
        /*0048*/ 	.byte	0x04, 0x17
        /*004a*/ 	.short	(.L_316 - .L_315)
.L_315:
        /*004c*/ 	.word	0x00000000
        /*0050*/ 	.short	0x0001
        /*0052*/ 	.short	0x0008
        /*0054*/ 	.byte	0x00, 0xf0, 0x11, 0x00


	//----- nvinfo : EIATTR_KPARAM_INFO
	.align		4
.L_316:
        /*0058*/ 	.byte	0x04, 0x17
        /*005a*/ 	.short	(.L_318 - .L_317)
.L_317:
        /*005c*/ 	.word	0x00000000
        /*0060*/ 	.short	0x0000
        /*0062*/ 	.short	0x0000
        /*0064*/ 	.byte	0x00, 0xf5, 0x21, 0x00


	//----- nvinfo : EIATTR_SPARSE_MMA_MASK
	.align		4
.L_318:
        /*0068*/ 	.byte	0x03, 0x50
        /*006a*/ 	.short	0x0000


	//----- nvinfo : EIATTR_MAXREG_COUNT
	.align		4
        /*006c*/ 	.byte	0x03, 0x1b
        /*006e*/ 	.short	0x00ff


	//----- nvinfo : EIATTR_MERCURY_ISA_VERSION
	.align		4
        /*0070*/ 	.byte	0x03, 0x5f
        /*0072*/ 	.short	0x0101


	//----- nvinfo : EIATTR_VRC_CTA_INIT_COUNT
	.align		4
        /*0074*/ 	.byte	0x02, 0x4a
	.zero		1
	.zero		1


	//----- nvinfo : EIATTR_EXIT_INSTR_OFFSETS
	.align		4
        /*0078*/ 	.byte	0x04, 0x1c
        /*007a*/ 	.short	(.L_320 - .L_319)


	//   ....[0]....
.L_319:
        /*007c*/ 	.word	0x00000090


	//   ....[1]....
        /*0080*/ 	.word	0x000001d0


	//----- nvinfo : EIATTR_CRS_STACK_SIZE
	.align		4
.L_320:
        /*0084*/ 	.byte	0x04, 0x1e
        /*0086*/ 	.short	(.L_322 - .L_321)
.L_321:
        /*0088*/ 	.word	0x00000000


	//----- nvinfo : EIATTR_CBANK_PARAM_SIZE
	.align		4
.L_322:
        /*008c*/ 	.byte	0x03, 0x19
        /*008e*/ 	.short	0x0020


	//----- nvinfo : EIATTR_PARAM_CBANK
	.align		4
        /*0090*/ 	.byte	0x04, 0x0a
        /*0092*/ 	.short	(.L_324 - .L_323)
	.align		4
.L_323:
        /*0094*/ 	.word	index@(.nv.constant0._Z18kernel_row_is_zeroPdiiiiPb)
        /*0098*/ 	.short	0x0380
        /*009a*/ 	.short	0x0020


	//----- nvinfo : EIATTR_SW_WAR
	.align		4
.L_324:
        /*009c*/ 	.byte	0x04, 0x36
        /*009e*/ 	.short	(.L_326 - .L_325)
.L_325:
        /*00a0*/ 	.word	0x00000008
.L_326:


//--------------------- .nv.info._Z20kernel_gaussian_stepPdiiii --------------------------
	.section	.nv.info._Z20kernel_gaussian_stepPdiiii,"",@"SHT_CUDA_INFO"
	.sectionflags	@""
	.align	4


	//----- nvinfo : EIATTR_CUDA_API_VERSION
	.align		4
        /*0000*/ 	.byte	0x04, 0x37
        /*0002*/ 	.short	(.L_328 - .L_327)
.L_327:
        /*0004*/ 	.word	0x00000082


	//----- nvinfo : EIATTR_KPARAM_INFO
	.align		4
.L_328:
        /*0008*/ 	.byte	0x04, 0x17
        /*000a*/ 	.short	(.L_330 - .L_329)
.L_329:
        /*000c*/ 	.word	0x00000000
        /*0010*/ 	.short	0x0004
        /*0012*/ 	.short	0x0014
        /*0014*/ 	.byte	0x00, 0xf0, 0x11, 0x00


	//----- nvinfo : EIATTR_KPARAM_INFO
	.align		4
.L_330:
        /*0018*/ 	.byte	0x04, 0x17
        /*001a*/ 	.short	(.L_332 - .L_331)
.L_331:
        /*001c*/ 	.word	0x00000000
        /*0020*/ 	.short	0x0003
        /*0022*/ 	.short	0x0010
        /*0024*/ 	.byte	0x00, 0xf0, 0x11, 0x00


	//----- nvinfo : EIATTR_KPARAM_INFO
	.align		4
.L_332:
        /*0028*/ 	.byte	0x04, 0x17
        /*002a*/ 	.short	(.L_334 - .L_333)
.L_333:
        /*002c*/ 	.word	0x00000000
        /*0030*/ 	.short	0x0002
        /*0032*/ 	.short	0x000c
        /*0034*/ 	.byte	0x00, 0xf0, 0x11, 0x00


	//----- nvinfo : EIATTR_KPARAM_INFO
	.align		4
.L_334:
        /*0038*/ 	.byte	0x04, 0x17
        /*003a*/ 	.short	(.L_336 - .L_335)
.L_335:
        /*003c*/ 	.word	0x00000000
        /*0040*/ 	.short	0x0001
        /*0042*/ 	.short	0x0008
        /*0044*/ 	.byte	0x00, 0xf0, 0x11, 0x00


	//----- nvinfo : EIATTR_KPARAM_INFO
	.align		4
.L_336:
        /*0048*/ 	.byte	0x04, 0x17
        /*004a*/ 	.short	(.L_338 - .L_337)
.L_337:
        /*004c*/ 	.word	0x00000000
        /*0050*/ 	.short	0x0000
        /*0052*/ 	.short	0x0000
        /*0054*/ 	.byte	0x00, 0xf5, 0x21, 0x00


	//----- nvinfo : EIATTR_SPARSE_MMA_MASK
	.align		4
.L_338:
        /*0058*/ 	.byte	0x03, 0x50
        /*005a*/ 	.short	0x0000


	//----- nvinfo : EIATTR_MAXREG_COUNT
	.align		4
        /*005c*/ 	.byte	0x03, 0x1b
        /*005e*/ 	.short	0x00ff


	//----- nvinfo : EIATTR_MERCURY_ISA_VERSION
	.align		4
        /*0060*/ 	.byte	0x03, 0x5f
        /*0062*/ 	.short	0x0101


	//----- nvinfo : EIATTR_VRC_CTA_INIT_COUNT
	.align		4
        /*0064*/ 	.byte	0x02, 0x4a
	.zero		1
	.zero		1


	//----- nvinfo : EIATTR_EXIT_INSTR_OFFSETS
	.align		4
        /*0068*/ 	.byte	0x04, 0x1c
        /*006a*/ 	.short	(.L_340 - .L_339)


	//   ....[0]....
.L_339:
        /*006c*/ 	.word	0x000000b0


	//   ....[1]....
        /*0070*/ 	.word	0x00000b80


	//----- nvinfo : EIATTR_CRS_STACK_SIZE
	.align		4
.L_340:
        /*0074*/ 	.byte	0x04, 0x1e
        /*0076*/ 	.short	(.L_342 - .L_341)
.L_341:
        /*0078*/ 	.word	0x00000000


	//----- nvinfo : EIATTR_CBANK_PARAM_SIZE
	.align		4
.L_342:
        /*007c*/ 	.byte	0x03, 0x19
        /*007e*/ 	.short	0x0018


	//----- nvinfo : EIATTR_PARAM_CBANK
	.align		4
        /*0080*/ 	.byte	0x04, 0x0a
        /*0082*/ 	.short	(.L_344 - .L_343)
	.align		4
.L_343:
        /*0084*/ 	.word	index@(.nv.constant0._Z20kernel_gaussian_stepPdiiii)
        /*0088*/ 	.short	0x0380
        /*008a*/ 	.short	0x0018


	//----- nvinfo : EIATTR_SW_WAR
	.align		4
.L_344:
        /*008c*/ 	.byte	0x04, 0x36
        /*008e*/ 	.short	(.L_346 - .L_345)
.L_345:
        /*0090*/ 	.word	0x00000008
.L_346:


//--------------------- .nv.info._Z16kernel_swap_rowsPdiiii --------------------------
	.section	.nv.info._Z16kernel_swap_rowsPdiiii,"",@"SHT_CUDA_INFO"
	.sectionflags	@""
	.align	4


	//----- nvinfo : EIATTR_CUDA_API_VERSION
	.align		4
        /*0000*/ 	.byte	0x04, 0x37
        /*0002*/ 	.short	(.L_348 - .L_347)
.L_347:
        /*0004*/ 	.word	0x00000082


	//----- nvinfo : EIATTR_KPARAM_INFO
	.align		4
.L_348:
        /*0008*/ 	.byte	0x04, 0x17
        /*000a*/ 	.short	(.L_350 - .L_349)
.L_349:
        /*000c*/ 	.word	0x00000000
        /*0010*/ 	.short	0x0004
        /*0012*/ 	.short	0x0014
        /*0014*/ 	.byte	0x00, 0xf0, 0x11, 0x00


	//----- nvinfo : EIATTR_KPARAM_INFO
	.align		4
.L_350:
        /*0018*/ 	.byte	0x04, 0x17
        /*001a*/ 	.short	(.L_352 - .L_351)
.L_351:
        /*001c*/ 	.word	0x00000000
        /*0020*/ 	.short	0x0003
        /*0022*/ 	.short	0x0010
        /*0024*/ 	.byte	0x00, 0xf0, 0x11, 0x00


	//----- nvinfo : EIATTR_KPARAM_INFO
	.align		4
.L_352:
        /*0028*/ 	.byte	0x04, 0x17
        /*002a*/ 	.short	(.L_354 - .L_353)
.L_353:
        /*002c*/ 	.word	0x00000000
        /*0030*/ 	.short	0x0002
        /*0032*/ 	.short	0x000c
        /*0034*/ 	.byte	0x00, 0xf0, 0x11, 0x00


	//----- nvinfo : EIATTR_KPARAM_INFO
	.align		4
.L_354:
        /*0038*/ 	.byte	0x04, 0x17
        /*003a*/ 	.short	(.L_356 - .L_355)
.L_355:
        /*003c*/ 	.word	0x00000000
        /*0040*/ 	.short	0x0001
        /*0042*/ 	.short	0x0008
        /*0044*/ 	.byte	0x00, 0xf0, 0x11, 0x00


	//----- nvinfo : EIATTR_KPARAM_INFO
	.align		4
.L_356:
        /*0048*/ 	.byte	0x04, 0x17
        /*004a*/ 	.short	(.L_358 - .L_357)
.L_357:
        /*004c*/ 	.word	0x00000000
        /*0050*/ 	.short	0x0000
        /*0052*/ 	.short	0x0000
        /*0054*/ 	.byte	0x00, 0xf5, 0x21, 0x00


	//----- nvinfo : EIATTR_SPARSE_MMA_MASK
	.align		4
.L_358:
        /*0058*/ 	.byte	0x03, 0x50
        /*005a*/ 	.short	0x0000


	//----- nvinfo : EIATTR_MAXREG_COUNT
	.align		4
        /*005c*/ 	.byte	0x03, 0x1b
        /*005e*/ 	.short	0x00ff


	//----- nvinfo : EIATTR_MERCURY_ISA_VERSION
	.align		4
        /*0060*/ 	.byte	0x03, 0x5f
        /*0062*/ 	.short	0x0101


	//----- nvinfo : EIATTR_VRC_CTA_INIT_COUNT
	.align		4
        /*0064*/ 	.byte	0x02, 0x4a
	.zero		1
	.zero		1


	//----- nvinfo : EIATTR_EXIT_INSTR_OFFSETS
	.align		4
        /*0068*/ 	.byte	0x04, 0x1c
        /*006a*/ 	.short	(.L_360 - .L_359)


	//   ....[0]....
.L_359:
        /*006c*/ 	.word	0x00000090


	//   ....[1]....
        /*0070*/ 	.word	0x00000720


	//----- nvinfo : EIATTR_CRS_STACK_SIZE
	.align		4
.L_360:
        /*0074*/ 	.byte	0x04, 0x1e
        /*0076*/ 	.short	(.L_362 - .L_361)
.L_361:
        /*0078*/ 	.word	0x00000000


	//----- nvinfo : EIATTR_CBANK_PARAM_SIZE
	.align		4
.L_362:
        /*007c*/ 	.byte	0x03, 0x19
        /*007e*/ 	.short	0x0018


	//----- nvinfo : EIATTR_PARAM_CBANK
	.align		4
        /*0080*/ 	.byte	0x04, 0x0a
        /*0082*/ 	.short	(.L_364 - .L_363)
	.align		4
.L_363:
        /*0084*/ 	.word	index@(.nv.constant0._Z16kernel_swap_rowsPdiiii)
        /*0088*/ 	.short	0x0380
        /*008a*/ 	.short	0x0018


	//----- nvinfo : EIATTR_SW_WAR
	.align		4
.L_364:
        /*008c*/ 	.byte	0x04, 0x36
        /*008e*/ 	.short	(.L_366 - .L_365)
.L_365:
        /*0090*/ 	.word	0x00000008
.L_366:


//--------------------- .nv.callgraph             --------------------------
	.section	.nv.callgraph,"",@"SHT_CUDA_CALLGRAPH"
	.align	4
	.sectionentsize	8
	.align		4
        /*0000*/ 	.word	0x00000000
	.align		4
        /*0004*/ 	.word	0xffffffff
	.align		4
        /*0008*/ 	.word	0x00000000
	.align		4
        /*000c*/ 	.word	0xfffffffe
	.align		4
        /*0010*/ 	.word	0x00000000
	.align		4
        /*0014*/ 	.word	0xfffffffd
	.align		4
        /*0018*/ 	.word	0x00000000
	.align		4
        /*001c*/ 	.word	0xfffffffc


//--------------------- .nv.constant4             --------------------------
	.section	.nv.constant4,"a",@progbits
	.align	8
	.align		8
.nv.constant4:
        /*0000*/ 	.dword	_ZN34_INTERNAL_e254801d_4_k_cu_e7a25f9c4cuda3std3__45__cpo5beginE
	.align		8
        /*0008*/ 	.dword	_ZN34_INTERNAL_e254801d_4_k_cu_e7a25f9c4cuda3std3__45__cpo3endE
	.align		8
        /*0010*/ 	.dword	_ZN34_INTERNAL_e254801d_4_k_cu_e7a25f9c4cuda3std3__45__cpo6cbeginE
	.align		8
        /*0018*/ 	.dword	_ZN34_INTERNAL_e254801d_4_k_cu_e7a25f9c4cuda3std3__45__cpo4cendE
	.align		8
        /*0020*/ 	.dword	_ZN34_INTERNAL_e254801d_4_k_cu_e7a25f9c4cuda3std3__45__cpo6rbeginE
	.align		8
        /*0028*/ 	.dword	_ZN34_INTERNAL_e254801d_4_k_cu_e7a25f9c4cuda3std3__45__cpo4rendE
	.align		8
        /*0030*/ 	.dword	_ZN34_INTERNAL_e254801d_4_k_cu_e7a25f9c4cuda3std3__45__cpo7crbeginE
	.align		8
        /*0038*/ 	.dword	_ZN34_INTERNAL_e254801d_4_k_cu_e7a25f9c4cuda3std3__45__cpo5crendE
	.align		8
        /*0040*/ 	.dword	_ZN34_INTERNAL_e254801d_4_k_cu_e7a25f9c4cuda3std3__436_GLOBAL__N__e254801d_4_k_cu_e7a25f9c6ignoreE
	.align		8
        /*0048*/ 	.dword	_ZN34_INTERNAL_e254801d_4_k_cu_e7a25f9c4cuda3std3__419piecewise_constructE
	.align		8
        /*0050*/ 	.dword	_ZN34_INTERNAL_e254801d_4_k_cu_e7a25f9c4cuda3std3__48in_placeE
	.align		8
        /*0058*/ 	.dword	_ZN34_INTERNAL_e254801d_4_k_cu_e7a25f9c4cuda3std3__420unreachable_sentinelE
	.align		8
        /*0060*/ 	.dword	_ZN34_INTERNAL_e254801d_4_k_cu_e7a25f9c4cuda3std3__47nulloptE
	.align		8
        /*0068*/ 	.dword	_ZN34_INTERNAL_e254801d_4_k_cu_e7a25f9c4cuda3std3__48unexpectE
	.align		8
        /*0070*/ 	.dword	_ZN34_INTERNAL_e254801d_4_k_cu_e7a25f9c4cuda3std6ranges3__45__cpo4swapE
	.align		8
        /*0078*/ 	.dword	_ZN34_INTERNAL_e254801d_4_k_cu_e7a25f9c4cuda3std6ranges3__45__cpo9iter_moveE
	.align		8
        /*0080*/ 	.dword	_ZN34_INTERNAL_e254801d_4_k_cu_e7a25f9c4cuda3std6ranges3__45__cpo5beginE
	.align		8
        /*0088*/ 	.dword	_ZN34_INTERNAL_e254801d_4_k_cu_e7a25f9c4cuda3std6ranges3__45__cpo3endE
	.align		8
        /*0090*/ 	.dword	_ZN34_INTERNAL_e254801d_4_k_cu_e7a25f9c4cuda3std6ranges3__45__cpo6cbeginE
	.align		8
        /*0098*/ 	.dword	_ZN34_INTERNAL_e254801d_4_k_cu_e7a25f9c4cuda3std6ranges3__45__cpo4cendE
	.align		8
        /*00a0*/ 	.dword	_ZN34_INTERNAL_e254801d_4_k_cu_e7a25f9c4cuda3std6ranges3__45__cpo7advanceE
	.align		8
        /*00a8*/ 	.dword	_ZN34_INTERNAL_e254801d_4_k_cu_e7a25f9c4cuda3std6ranges3__45__cpo9iter_swapE
	.align		8
        /*00b0*/ 	.dword	_ZN34_INTERNAL_e254801d_4_k_cu_e7a25f9c4cuda3std6ranges3__45__cpo4nextE
	.align		8
        /*00b8*/ 	.dword	_ZN34_INTERNAL_e254801d_4_k_cu_e7a25f9c4cuda3std6ranges3__45__cpo4prevE
	.align		8
        /*00c0*/ 	.dword	_ZN34_INTERNAL_e254801d_4_k_cu_e7a25f9c4cuda3std6ranges3__45__cpo4dataE
	.align		8
        /*00c8*/ 	.dword	_ZN34_INTERNAL_e254801d_4_k_cu_e7a25f9c4cuda3std6ranges3__45__cpo5cdataE
	.align		8
        /*00d0*/ 	.dword	_ZN34_INTERNAL_e254801d_4_k_cu_e7a25f9c4cuda3std6ranges3__45__cpo4sizeE
	.align		8
        /*00d8*/ 	.dword	_ZN34_INTERNAL_e254801d_4_k_cu_e7a25f9c4cuda3std6ranges3__45__cpo5ssizeE
	.align		8
        /*00e0*/ 	.dword	_ZN34_INTERNAL_e254801d_4_k_cu_e7a25f9c4cuda3std6ranges3__45__cpo8distanceE
	.align		8
        /*00e8*/ 	.dword	_ZN34_INTERNAL_e254801d_4_k_cu_e7a25f9c6thrust24THRUST_300001_SM_1000_NS8cuda_cub3parE
	.align		8
        /*00f0*/ 	.dword	_ZN34_INTERNAL_e254801d_4_k_cu_e7a25f9c6thrust24THRUST_300001_SM_1000_NS8cuda_cub10par_nosyncE
	.align		8
        /*00f8*/ 	.dword	_ZN34_INTERNAL_e254801d_4_k_cu_e7a25f9c6thrust24THRUST_300001_SM_1000_NS6system6detail10sequential3seqE
	.align		8
        /*0100*/ 	.dword	_ZN34_INTERNAL_e254801d_4_k_cu_e7a25f9c6thrust24THRUST_300001_SM_1000_NS6system3cpp3parE
	.align		8
        /*0108*/ 	.dword	_ZN34_INTERNAL_e254801d_4_k_cu_e7a25f9c6thrust24THRUST_300001_SM_1000_NS12placeholders2_1E
	.align		8
        /*0110*/ 	.dword	_ZN34_INTERNAL_e254801d_4_k_cu_e7a25f9c6thrust24THRUST_300001_SM_1000_NS12placeholders2_2E
	.align		8
        /*0118*/ 	.dword	_ZN34_INTERNAL_e254801d_4_k_cu_e7a25f9c6thrust24THRUST_300001_SM_1000_NS12placeholders2_3E
	.align		8
        /*0120*/ 	.dword	_ZN34_INTERNAL_e254801d_4_k_cu_e7a25f9c6thrust24THRUST_300001_SM_1000_NS12placeholders2_4E
	.align		8
        /*0128*/ 	.dword	_ZN34_INTERNAL_e254801d_4_k_cu_e7a25f9c6thrust24THRUST_300001_SM_1000_NS12placeholders2_5E
	.align		8
        /*0130*/ 	.dword	_ZN34_INTERNAL_e254801d_4_k_cu_e7a25f9c6thrust24THRUST_300001_SM_1000_NS12placeholders2_6E
	.align		8
        /*0138*/ 	.dword	_ZN34_INTERNAL_e254801d_4_k_cu_e7a25f9c6thrust24THRUST_300001_SM_1000_NS12placeholders2_7E
	.align		8
        /*0140*/ 	.dword	_ZN34_INTERNAL_e254801d_4_k_cu_e7a25f9c6thrust24THRUST_300001_SM_1000_NS12placeholders2_8E
	.align		8
        /*0148*/ 	.dword	_ZN34_INTERNAL_e254801d_4_k_cu_e7a25f9c6thrust24THRUST_300001_SM_1000_NS12placeholders2_9E
	.align		8
        /*0150*/ 	.dword	_ZN34_INTERNAL_e254801d_4_k_cu_e7a25f9c6thrust24THRUST_300001_SM_1000_NS12placeholders3_10E
	.align		8
        /*0158*/ 	.dword	_ZN34_INTERNAL_e254801d_4_k_cu_e7a25f9c6thrust24THRUST_300001_SM_1000_NS3seqE
	.align		8
        /*0160*/ 	.dword	_ZN34_INTERNAL_e254801d_4_k_cu_e7a25f9c6thrust24THRUST_300001_SM_1000_NS6deviceE


//--------------------- .text._ZN3cub18CUB_300001_SM_10006detail11EmptyKernelIvEEvv --------------------------
	.section	.text._ZN3cub18CUB_300001_SM_10006detail11EmptyKernelIvEEvv,"ax",@progbits
	.align	128
        .global         _ZN3cub18CUB_300001_SM_10006detail11EmptyKernelIvEEvv
        .type           _ZN3cub18CUB_300001_SM_10006detail11EmptyKernelIvEEvv,@function
        .size           _ZN3cub18CUB_300001_SM_10006detail11EmptyKernelIvEEvv,(.L_x_723 - _ZN3cub18CUB_300001_SM_10006detail11EmptyKernelIvEEvv)
        .other          _ZN3cub18CUB_300001_SM_10006detail11EmptyKernelIvEEvv,@"STO_CUDA_ENTRY STV_DEFAULT"
_ZN3cub18CUB_300001_SM_10006detail11EmptyKernelIvEEvv:
.text._ZN3cub18CUB_300001_SM_10006detail11EmptyKernelIvEEvv:
[----:B------:R-:W-:Y:S01]  /*0000*/  LDC R1, c[0x0][0x37c] ;  /* 0x0000df00ff017b82 */ /* 0x000fe20000000800 */
[----:B------:R-:W-:Y:S05]  /*0010*/  EXIT ;  /* 0x000000000000794d */ /* 0x000fea0003800000 */
.L_x_0:
[----:B------:R-:W-:-:S00]  /*0020*/  BRA `(.L_x_0) ;  /* 0xfffffffc00fc7947 */ /* 0x000fc0000383ffff */
[----:B------:R-:W-:-:S00]  /*0030*/  NOP ;  /* 0x0000000000007918 */ /* 0x000fc00000000000 */
        /* <DEDUP_REMOVED lines=12> */
.L_x_723:


//--------------------- .text._ZN6thrust24THRUST_300001_SM_1000_NS8cuda_cub4core6detail13_kernel_agentINS1_8__reduce11ReduceAgentIPN4cuda3std3__45tupleIJdlEEESC_SB_lNS1_9__extrema9arg_max_fIdl7CompareEEEEJSC_SC_iSG_EEEvDpT0_ --------------------------
	.section	.text._ZN6thrust24THRUST_300001_SM_1000_NS8cuda_cub4core6detail13_kernel_agentINS1_8__reduce11ReduceAgentIPN4cuda3std3__45tupleIJdlEEESC_SB_lNS1_9__extrema9arg_max_fIdl7CompareEEEEJSC_SC_iSG_EEEvDpT0_,"ax",@progbits
	.align	128
        .global         _ZN6thrust24THRUST_300001_SM_1000_NS8cuda_cub4core6detail13_kernel_agentINS1_8__reduce11ReduceAgentIPN4cuda3std3__45tupleIJdlEEESC_SB_lNS1_9__extrema9arg_max_fIdl7CompareEEEEJSC_SC_iSG_EEEvDpT0_
        .type           _ZN6thrust24THRUST_300001_SM_1000_NS8cuda_cub4core6detail13_kernel_agentINS1_8__reduce11ReduceAgentIPN4cuda3std3__45tupleIJdlEEESC_SB_lNS1_9__extrema9arg_max_fIdl7CompareEEEEJSC_SC_iSG_EEEvDpT0_,@function
        .size           _ZN6thrust24THRUST_300001_SM_1000_NS8cuda_cub4core6detail13_kernel_agentINS1_8__reduce11ReduceAgentIPN4cuda3std3__45tupleIJdlEEESC_SB_lNS1_9__extrema9arg_max_fIdl7CompareEEEEJSC_SC_iSG_EEEvDpT0_,(.L_x_724 - _ZN6thrust24THRUST_300001_SM_1000_NS8cuda_cub4core6detail13_kernel_agentINS1_8__reduce11ReduceAgentIPN4cuda3std3__45tupleIJdlEEESC_SB_lNS1_9__extrema9arg_max_fIdl7CompareEEEEJSC_SC_iSG_EEEvDpT0_)
        .other          _ZN6thrust24THRUST_300001_SM_1000_NS8cuda_cub4core6detail13_kernel_agentINS1_8__reduce11ReduceAgentIPN4cuda3std3__45tupleIJdlEEESC_SB_lNS1_9__extrema9arg_max_fIdl7CompareEEEEJSC_SC_iSG_EEEvDpT0_,@"STO_CUDA_ENTRY STV_DEFAULT"
_ZN6thrust24THRUST_300001_SM_1000_NS8cuda_cub4core6detail13_kernel_agentINS1_8__reduce11ReduceAgentIPN4cuda3std3__45tupleIJdlEEESC_SB_lNS1_9__extrema9arg_max_fIdl7CompareEEEEJSC_SC_iSG_EEEvDpT0_:
.text._ZN6thrust24THRUST_300001_SM_1000_NS8cuda_cub4core6detail13_kernel_agentINS1_8__reduce11ReduceAgentIPN4cuda3std3__45tupleIJdlEEESC_SB_lNS1_9__extrema9arg_max_fIdl7CompareEEEEJSC_SC_iSG_EEEvDpT0_:
[----:B------:R-:W-:Y:S01]  /*0000*/  LDC R1, c[0x0][0x37c] ;  /* 0x0000df00ff017b82 */ /* 0x000fe20000000800 */
[----:B------:R-:W0:Y:S02]  /*0010*/  LDCU UR8, c[0x0][0x390] ;  /* 0x00007200ff0877ac */ /* 0x000e240008000800 */
[----:B0-----:R-:W-:-:S13]  /*0020*/  ISETP.NE.AND P0, PT, RZ, UR8, PT ;  /* 0x00000008ff007c0c */ /* 0x001fda000bf05270 */
[----:B------:R-:W-:Y:S05]  /*0030*/  @!P0 EXIT ;  /* 0x000000000000894d */ /* 0x000fea0003800000 */
[----:B------:R-:W-:Y:S01]  /*0040*/  UISETP.GT.AND UP0, UPT, UR8, 0x4ff, UPT ;  /* 0x000004ff0800788c */ /* 0x000fe2000bf04270 */
[----:B------:R-:W-:Y:S01]  /*0050*/  BSSY.RECONVERGENT B0, `(.L_x_1) ;  /* 0x00006c1000007945 */ /* 0x000fe20003800200 */
[----:B------:R-:W0:Y:S07]  /*0060*/  LDCU.64 UR10, c[0x0][0x358] ;  /* 0x00006b00ff0a77ac */ /* 0x000e2e0008000a00 */
[----:B------:R-:W-:Y:S05]  /*0070*/  BRA.U UP0, `(.L_x_2) ;  /* 0x0000003900807547 */ /* 0x000fea000b800000 */
[----:B------:R-:W1:Y:S01]  /*0080*/  S2R R0, SR_TID.X ;  /* 0x0000000000007919 */ /* 0x000e620000002100 */
[----:B------:R-:W2:Y:S01]  /*0090*/  LDCU UR4, c[0x0][0x390] ;  /* 0x00007200ff0477ac */ /* 0x000ea20008000800 */
[----:B------:R-:W-:Y:S01]  /*00a0*/  BSSY.RECONVERGENT B1, `(.L_x_3) ;  /* 0x000000b000017945 */ /* 0x000fe20003800200 */
[----:B------:R-:W-:Y:S02]  /*00b0*/  CS2R R14, SRZ ;  /* 0x00000000000e7805 */ /* 0x000fe4000001ff00 */
[----:B------:R-:W-:Y:S02]  /*00c0*/  CS2R R12, SRZ ;  /* 0x00000000000c7805 */ /* 0x000fe4000001ff00 */
[----:B-1----:R-:W-:Y:S01]  /*00d0*/  ISETP.GE.AND P0, PT, R0, UR8, PT ;  /* 0x0000000800007c0c */ /* 0x002fe2000bf06270 */
[----:B------:R-:W-:-:S12]  /*00e0*/  IMAD.MOV.U32 R19, RZ, RZ, R0 ;  /* 0x000000ffff137224 */ /* 0x000fd800078e0000 */
[----:B--2---:R-:W-:Y:S05]  /*00f0*/  @P0 BRA `(.L_x_4) ;  /* 0x0000000000140947 */ /* 0x004fea0003800000 */
[----:B------:R-:W1:Y:S02]  /*0100*/  LDC.64 R2, c[0x0][0x380] ;  /* 0x0000e000ff027b82 */ /* 0x000e640000000a00 */
[----:B-1----:R-:W-:-:S05]  /*0110*/  IMAD.WIDE.U32 R2, R0, 0x10, R2 ;  /* 0x0000001000027825 */ /* 0x002fca00078e0002 */
[----:B0-----:R1:W5:Y:S04]  /*0120*/  LDG.E.64.CONSTANT R14, desc[UR10][R2.64] ;  /* 0x0000000a020e7981 */ /* 0x001368000c1e9b00 */
[----:B------:R1:W5:Y:S01]  /*0130*/  LDG.E.64.CONSTANT R12, desc[UR10][R2.64+0x8] ;  /* 0x0000080a020c7981 */ /* 0x000362000c1e9b00 */
[----:B------:R-:W-:-:S07]  /*0140*/  VIADD R19, R0, 0x100 ;  /* 0x0000010000137836 */ /* 0x000fce0000000000 */
.L_x_4:
[----:B0-----:R-:W-:Y:S05]  /*0150*/  BSYNC.RECONVERGENT B1 ;  /* 0x0000000000017941 */ /* 0x001fea0003800200 */
.L_x_3:
[----:B------:R-:W-:Y:S01]  /*0160*/  ISETP.GE.AND P0, PT, R19, UR8, PT ;  /* 0x0000000813007c0c */ /* 0x000fe2000bf06270 */
[----:B------:R-:W-:-:S12]  /*0170*/  BSSY.RECONVERGENT B1, `(.L_x_5) ;  /* 0x0000099000017945 */ /* 0x000fd80003800200 */
[----:B------:R-:W-:Y:S05]  /*0180*/  @P0 BRA `(.L_x_6) ;  /* 0x00000008005c0947 */ /* 0x000fea0003800000 */
[----:B------:R-:W-:Y:S01]  /*0190*/  LOP3.LUT R4, RZ, R19, RZ, 0x33, !PT ;  /* 0x00000013ff047212 */ /* 0x000fe200078e33ff */
[----:B------:R-:W-:Y:S04]  /*01a0*/  BSSY.RECONVERGENT B2, `(.L_x_7) ;  /* 0x000002e000027945 */ /* 0x000fe80003800200 */
[----:B------:R-:W-:-:S05]  /*01b0*/  VIADD R4, R4, UR8 ;  /* 0x0000000804047c36 */ /* 0x000fca0008000000 */
[----:B-1----:R-:W-:-:S04]  /*01c0*/  LOP3.LUT R2, R4, 0x300, RZ, 0xc0, !PT ;  /* 0x0000030004027812 */ /* 0x002fc800078ec0ff */
[----:B------:R-:W-:-:S13]  /*01d0*/  ISETP.NE.AND P0, PT, R2, 0x300, PT ;  /* 0x000003000200780c */ /* 0x000fda0003f05270 */
[----:B------:R-:W-:Y:S05]  /*01e0*/  @!P0 BRA `(.L_x_8) ;  /* 0x0000000000a48947 */ /* 0x000fea0003800000 */
[----:B------:R-:W0:Y:S01]  /*01f0*/  LDC.64 R2, c[0x0][0x380] ;  /* 0x0000e000ff027b82 */ /* 0x000e220000000a00 */
[----:B------:R-:W-:-:S04]  /*0200*/  LEA.HI R5, R4, 0x1, RZ, 0x18 ;  /* 0x0000000104057811 */ /* 0x000fc800078fc0ff */
[----:B------:R-:W-:-:S05]  /*0210*/  LOP3.LUT R5, R5, 0x3, RZ, 0xc0, !PT ;  /* 0x0000000305057812 */ /* 0x000fca00078ec0ff */
[----:B------:R-:W-:Y:S02]  /*0220*/  IMAD.MOV R5, RZ, RZ, -R5 ;  /* 0x000000ffff057224 */ /* 0x000fe400078e0a05 */
[----:B0-----:R-:W-:-:S04]  /*0230*/  IMAD.WIDE.U32 R2, R19, 0x10, R2 ;  /* 0x0000001013027825 */ /* 0x001fc800078e0002 */
[----:B------:R-:W-:-:S07]  /*0240*/  IMAD.MOV.U32 R16, RZ, RZ, R2 ;  /* 0x000000ffff107224 */ /* 0x000fce00078e0002 */
.L_x_11:
[----:B------:R-:W-:-:S05]  /*0250*/  IMAD.MOV.U32 R2, RZ, RZ, R16 ;  /* 0x000000ffff027224 */ /* 0x000fca00078e0010 */
[----:B------:R-:W2:Y:S04]  /*0260*/  LDG.E.64.CONSTANT R8, desc[UR10][R2.64] ;  /* 0x0000000a02087981 */ /* 0x000ea8000c1e9b00 */
[----:B------:R-:W3:Y:S01]  /*0270*/  LDG.E.64.CONSTANT R10, desc[UR10][R2.64+0x8] ;  /* 0x0000080a020a7981 */ /* 0x000ee2000c1e9b00 */
[----:B------:R-:W-:Y:S01]  /*0280*/  VIADD R5, R5, 0x1 ;  /* 0x0000000105057836 */ /* 0x000fe20000000000 */
[----:B------:R-:W-:Y:S01]  /*0290*/  BSSY.RECONVERGENT B3, `(.L_x_9) ;  /* 0x000001b000037945 */ /* 0x000fe20003800200 */
[----:B-----5:R-:W-:Y:S01]  /*02a0*/  IMAD.MOV.U32 R21, RZ, RZ, R13 ;  /* 0x000000ffff157224 */ /* 0x020fe200078e000d */
[----:B------:R-:W-:Y:S01]  /*02b0*/  IADD3 R16, P3, PT, R2, 0x1000, RZ ;  /* 0x0000100002107810 */ /* 0x000fe20007f7e0ff */
[----:B------:R-:W-:Y:S01]  /*02c0*/  IMAD.MOV.U32 R17, RZ, RZ, R12 ;  /* 0x000000ffff117224 */ /* 0x000fe200078e000c */
[----:B------:R-:W-:Y:S01]  /*02d0*/  ISETP.NE.AND P2, PT, R5, RZ, PT ;  /* 0x000000ff0500720c */ /* 0x000fe20003f45270 */
[----:B------:R-:W-:-:S02]  /*02e0*/  IMAD.MOV.U32 R6, RZ, RZ, R14 ;  /* 0x000000ffff067224 */ /* 0x000fc400078e000e */
[----:B------:R-:W-:Y:S01]  /*02f0*/  IMAD.MOV.U32 R7, RZ, RZ, R15 ;  /* 0x000000ffff077224 */ /* 0x000fe200078e000f */
[----:B--2---:R-:W-:Y:S01]  /*0300*/  DSETP.GEU.AND P0, PT, |R14|, |R8|, PT ;  /* 0x400000080e00722a */ /* 0x004fe20003f0e200 */
[----:B------:R-:W-:Y:S02]  /*0310*/  IMAD.MOV.U32 R14, RZ, RZ, R8 ;  /* 0x000000ffff0e7224 */ /* 0x000fe400078e0008 */
[----:B---3--:R-:W-:Y:S02]  /*0320*/  IMAD.MOV.U32 R12, RZ, RZ, R10 ;  /* 0x000000ffff0c7224 */ /* 0x008fe400078e000a */
[----:B------:R-:W-:Y:S02]  /*0330*/  IMAD.MOV.U32 R13, RZ, RZ, R11 ;  /* 0x000000ffff0d7224 */ /* 0x000fe400078e000b */
[----:B------:R-:W-:-:S07]  /*0340*/  IMAD.MOV.U32 R15, RZ, RZ, R9 ;  /* 0x000000ffff0f7224 */ /* 0x000fce00078e0009 */
[----:B------:R-:W-:Y:S05]  /*0350*/  @!P0 BRA `(.L_x_10) ;  /* 0x0000000000388947 */ /* 0x000fea0003800000 */
[----:B------:R-:W-:Y:S01]  /*0360*/  DSETP.GEU.AND P0, PT, |R8|, |R6|, PT ;  /* 0x400000060800722a */ /* 0x000fe20003f0e200 */
[----:B------:R-:W-:Y:S02]  /*0370*/  IMAD.MOV.U32 R14, RZ, RZ, R6 ;  /* 0x000000ffff0e7224 */ /* 0x000fe400078e0006 */
[----:B------:R-:W-:Y:S02]  /*0380*/  IMAD.MOV.U32 R15, RZ, RZ, R7 ;  /* 0x000000ffff0f7224 */ /* 0x000fe400078e0007 */
[----:B------:R-:W-:Y:S02]  /*0390*/  IMAD.MOV.U32 R12, RZ, RZ, R17 ;  /* 0x000000ffff0c7224 */ /* 0x000fe400078e0011 */
[----:B------:R-:W-:-:S07]  /*03a0*/  IMAD.MOV.U32 R13, RZ, RZ, R21 ;  /* 0x000000ffff0d7224 */ /* 0x000fce00078e0015 */
[----:B------:R-:W-:Y:S05]  /*03b0*/  @!P0 BRA `(.L_x_10) ;  /* 0x0000000000208947 */ /* 0x000fea0003800000 */
[CC--:B------:R-:W-:Y:S02]  /*03c0*/  ISETP.GE.U32.AND P1, PT, R17.reuse, R10.reuse, PT ;  /* 0x0000000a1100720c */ /* 0x0c0fe40003f26070 */
[----:B------:R-:W-:Y:S02]  /*03d0*/  ISETP.LT.U32.AND P0, PT, R17, R10, PT ;  /* 0x0000000a1100720c */ /* 0x000fe40003f01070 */
[CC--:B------:R-:W-:Y:S02]  /*03e0*/  ISETP.GE.AND.EX P1, PT, R21.reuse, R11.reuse, PT, P1 ;  /* 0x0000000b1500720c */ /* 0x0c0fe40003f26310 */
[----:B------:R-:W-:Y:S02]  /*03f0*/  ISETP.LT.AND.EX P0, PT, R21, R11, PT, P0 ;  /* 0x0000000b1500720c */ /* 0x000fe40003f01300 */
[----:B------:R-:W-:Y:S02]  /*0400*/  FSEL R14, R6, R8, !P1 ;  /* 0x00000008060e7208 */ /* 0x000fe40004800000 */
[----:B------:R-:W-:-:S02]  /*0410*/  FSEL R15, R7, R9, !P1 ;  /* 0x00000009070f7208 */ /* 0x000fc40004800000 */
[----:B------:R-:W-:Y:S02]  /*0420*/  SEL R12, R17, R10, P0 ;  /* 0x0000000a110c7207 */ /* 0x000fe40000000000 */
[----:B------:R-:W-:-:S07]  /*0430*/  SEL R13, R21, R11, P0 ;  /* 0x0000000b150d7207 */ /* 0x000fce0000000000 */
.L_x_10:
[----:B------:R-:W-:Y:S05]  /*0440*/  BSYNC.RECONVERGENT B3 ;  /* 0x0000000000037941 */ /* 0x000fea0003800200 */
.L_x_9:
[----:B------:R-:W-:Y:S02]  /*0450*/  IMAD.X R3, RZ, RZ, R3, P3 ;  /* 0x000000ffff037224 */ /* 0x000fe400018e0603 */
[----:B------:R-:W-:Y:S01]  /*0460*/  VIADD R19, R19, 0x100 ;  /* 0x0000010013137836 */ /* 0x000fe20000000000 */
[----:B------:R-:W-:Y:S06]  /*0470*/  @P2 BRA `(.L_x_11) ;  /* 0xfffffffc00742947 */ /* 0x000fec000383ffff */
.L_x_8:
[----:B------:R-:W-:Y:S05]  /*0480*/  BSYNC.RECONVERGENT B2 ;  /* 0x0000000000027941 */ /* 0x000fea0003800200 */
.L_x_7:
[----:B------:R-:W0:Y:S01]  /*0490*/  LDC.64 R8, c[0x0][0x380] ;  /* 0x0000e000ff087b82 */ /* 0x000e220000000a00 */
[----:B------:R-:W-:-:S13]  /*04a0*/  ISETP.GE.U32.AND P0, PT, R4, 0x300, PT ;  /* 0x000003000400780c */ /* 0x000fda0003f06070 */
[----:B------:R-:W-:Y:S05]  /*04b0*/  @!P0 BRA `(.L_x_6) ;  /* 0x0000000400908947 */ /* 0x000fea0003800000 */
.L_x_20:
[----:B0-----:R-:W-:-:S05]  /*04c0*/  IMAD.WIDE R20, R19, 0x10, R8 ;  /* 0x0000001013147825 */ /* 0x001fca00078e0208 */
[----:B------:R-:W2:Y:S04]  /*04d0*/  LDG.E.64.CONSTANT R10, desc[UR10][R20.64] ;  /* 0x0000000a140a7981 */ /* 0x000ea8000c1e9b00 */
[----:B------:R-:W3:Y:S04]  /*04e0*/  LDG.E.64.CONSTANT R16, desc[UR10][R20.64+0x8] ;  /* 0x0000080a14107981 */ /* 0x000ee8000c1e9b00 */
[----:B-----5:R0:W5:Y:S04]  /*04f0*/  LDG.E.64.CONSTANT R6, desc[UR10][R20.64+0x1000] ;  /* 0x0010000a14067981 */ /* 0x020168000c1e9b00 */
[----:B------:R0:W5:Y:S01]  /*0500*/  LDG.E.64.CONSTANT R4, desc[UR10][R20.64+0x1008] ;  /* 0x0010080a14047981 */ /* 0x000162000c1e9b00 */
[----:B------:R-:W-:Y:S01]  /*0510*/  BSSY.RECONVERGENT B2, `(.L_x_12) ;  /* 0x0000015000027945 */ /* 0x000fe20003800200 */
[----:B--2---:R-:W-:Y:S01]  /*0520*/  DSETP.GEU.AND P0, PT, |R14|, |R10|, PT ;  /* 0x4000000a0e00722a */ /* 0x004fe20003f0e200 */
[----:B------:R-:W-:-:S02]  /*0530*/  IMAD.MOV.U32 R2, RZ, RZ, R10 ;  /* 0x000000ffff027224 */ /* 0x000fc400078e000a */
[----:B------:R-:W-:Y:S02]  /*0540*/  IMAD.MOV.U32 R3, RZ, RZ, R11 ;  /* 0x000000ffff037224 */ /* 0x000fe400078e000b */
[----:B---3--:R-:W-:Y:S02]  /*0550*/  IMAD.MOV.U32 R23, RZ, RZ, R16 ;  /* 0x000000ffff177224 */ /* 0x008fe400078e0010 */
[----:B------:R-:W-:-:S07]  /*0560*/  IMAD.MOV.U32 R25, RZ, RZ, R17 ;  /* 0x000000ffff197224 */ /* 0x000fce00078e0011 */
[----:B0-----:R-:W-:Y:S05]  /*0570*/  @!P0 BRA `(.L_x_13) ;  /* 0x0000000000388947 */ /* 0x001fea0003800000 */
[----:B------:R-:W-:Y:S01]  /*0580*/  DSETP.GEU.AND P0, PT, |R10|, |R14|, PT ;  /* 0x4000000e0a00722a */ /* 0x000fe20003f0e200 */
[----:B------:R-:W-:Y:S02]  /*0590*/  IMAD.MOV.U32 R23, RZ, RZ, R12 ;  /* 0x000000ffff177224 */ /* 0x000fe400078e000c */
[----:B------:R-:W-:Y:S02]  /*05a0*/  IMAD.MOV.U32 R25, RZ, RZ, R13 ;  /* 0x000000ffff197224 */ /* 0x000fe400078e000d */
[----:B------:R-:W-:Y:S02]  /*05b0*/  IMAD.MOV.U32 R2, RZ, RZ, R14 ;  /* 0x000000ffff027224 */ /* 0x000fe400078e000e */
[----:B------:R-:W-:-:S07]  /*05c0*/  IMAD.MOV.U32 R3, RZ, RZ, R15 ;  /* 0x000000ffff037224 */ /* 0x000fce00078e000f */
[----:B------:R-:W-:Y:S05]  /*05d0*/  @!P0 BRA `(.L_x_13) ;  /* 0x0000000000208947 */ /* 0x000fea0003800000 */
[CC--:B------:R-:W-:Y:S02]  /*05e0*/  ISETP.LT.U32.AND P1, PT, R12.reuse, R16.reuse, PT ;  /* 0x000000100c00720c */ /* 0x0c0fe40003f21070 */
[CC--:B------:R-:W-:Y:S02]  /*05f0*/  ISETP.GE.U32.AND P0, PT, R12.reuse, R16.reuse, PT ;  /* 0x000000100c00720c */ /* 0x0c0fe40003f06070 */
[CC--:B------:R-:W-:Y:S02]  /*0600*/  ISETP.LT.AND.EX P1, PT, R13.reuse, R17.reuse, PT, P1 ;  /* 0x000000110d00720c */ /* 0x0c0fe40003f21310 */
[CC--:B------:R-:W-:Y:S02]  /*0610*/  ISETP.GE.AND.EX P0, PT, R13.reuse, R17.reuse, PT, P0 ;  /* 0x000000110d00720c */ /* 0x0c0fe40003f06300 */
[----:B------:R-:W-:Y:S02]  /*0620*/  SEL R23, R12, R16, P1 ;  /* 0x000000100c177207 */ /* 0x000fe40000800000 */
[----:B------:R-:W-:-:S02]  /*0630*/  SEL R25, R13, R17, P1 ;  /* 0x000000110d197207 */ /* 0x000fc40000800000 */
[----:B------:R-:W-:Y:S02]  /*0640*/  FSEL R2, R14, R10, !P0 ;  /* 0x0000000a0e027208 */ /* 0x000fe40004000000 */
[----:B------:R-:W-:-:S07]  /*0650*/  FSEL R3, R15, R11, !P0 ;  /* 0x0000000b0f037208 */ /* 0x000fce0004000000 */
.L_x_13:
[----:B------:R-:W-:Y:S05]  /*0660*/  BSYNC.RECONVERGENT B2 ;  /* 0x0000000000027941 */ /* 0x000fea0003800200 */
.L_x_12:
[----:B------:R0:W5:Y:S04]  /*0670*/  LDG.E.64.CONSTANT R14, desc[UR10][R20.64+0x2000] ;  /* 0x0020000a140e7981 */ /* 0x000168000c1e9b00 */
[----:B------:R0:W5:Y:S04]  /*0680*/  LDG.E.64.CONSTANT R12, desc[UR10][R20.64+0x2008] ;  /* 0x0020080a140c7981 */ /* 0x000168000c1e9b00 */
[----:B------:R0:W5:Y:S04]  /*0690*/  LDG.E.64.CONSTANT R10, desc[UR10][R20.64+0x3000] ;  /* 0x0030000a140a7981 */ /* 0x000168000c1e9b00 */
[----:B------:R0:W5:Y:S02]  /*06a0*/  LDG.E.64.CONSTANT R16, desc[UR10][R20.64+0x3008] ;  /* 0x0030080a14107981 */ /* 0x000164000c1e9b00 */
[----:B-----5:R-:W-:Y:S01]  /*06b0*/  DSETP.GEU.AND P0, PT, |R2|, |R6|, PT ;  /* 0x400000060200722a */ /* 0x020fe20003f0e200 */
[----:B------:R-:W-:Y:S01]  /*06c0*/  BSSY.RECONVERGENT B2, `(.L_x_14) ;  /* 0x0000014000027945 */ /* 0x000fe20003800200 */
[----:B------:R-:W-:-:S02]  /*06d0*/  IMAD.MOV.U32 R26, RZ, RZ, R6 ;  /* 0x000000ffff1a7224 */ /* 0x000fc400078e0006 */
[----:B------:R-:W-:Y:S02]  /*06e0*/  IMAD.MOV.U32 R27, RZ, RZ, R7 ;  /* 0x000000ffff1b7224 */ /* 0x000fe400078e0007 */
[----:B------:R-:W-:Y:S02]  /*06f0*/  IMAD.MOV.U32 R29, RZ, RZ, R4 ;  /* 0x000000ffff1d7224 */ /* 0x000fe400078e0004 */
[----:B------:R-:W-:-:S06]  /*0700*/  IMAD.MOV.U32 R18, RZ, RZ, R5 ;  /* 0x000000ffff127224 */ /* 0x000fcc00078e0005 */
[----:B0-----:R-:W-:Y:S05]  /*0710*/  @!P0 BRA `(.L_x_15) ;  /* 0x0000000000388947 */ /* 0x001fea0003800000 */
        /* <DEDUP_REMOVED lines=14> */
.L_x_15:
[----:B------:R-:W-:Y:S05]  /*0800*/  BSYNC.RECONVERGENT B2 ;  /* 0x0000000000027941 */ /* 0x000fea0003800200 */
.L_x_14:
[----:B------:R-:W-:Y:S01]  /*0810*/  DSETP.GEU.AND P0, PT, |R26|, |R14|, PT ;  /* 0x4000000e1a00722a */ /* 0x000fe20003f0e200 */
[----:B------:R-:W-:Y:S01]  /*0820*/  BSSY.RECONVERGENT B2, `(.L_x_16) ;  /* 0x0000014000027945 */ /* 0x000fe20003800200 */
[----:B------:R-:W-:Y:S02]  /*0830*/  IMAD.MOV.U32 R2, RZ, RZ, R14 ;  /* 0x000000ffff027224 */ /* 0x000fe400078e000e */
[----:B------:R-:W-:Y:S02]  /*0840*/  IMAD.MOV.U32 R3, RZ, RZ, R15 ;  /* 0x000000ffff037224 */ /* 0x000fe400078e000f */
[----:B------:R-:W-:Y:S02]  /*0850*/  IMAD.MOV.U32 R5, RZ, RZ, R12 ;  /* 0x000000ffff057224 */ /* 0x000fe400078e000c */
[----:B------:R-:W-:-:S06]  /*0860*/  IMAD.MOV.U32 R7, RZ, RZ, R13 ;  /* 0x000000ffff077224 */ /* 0x000fcc00078e000d */
        /* <DEDUP_REMOVED lines=15> */
.L_x_17:
[----:B------:R-:W-:Y:S05]  /*0960*/  BSYNC.RECONVERGENT B2 ;  /* 0x0000000000027941 */ /* 0x000fea0003800200 */
.L_x_16:
        /* <DEDUP_REMOVED lines=21> */
.L_x_19:
[----:B------:R-:W-:Y:S05]  /*0ac0*/  BSYNC.RECONVERGENT B2 ;  /* 0x0000000000027941 */ /* 0x000fea0003800200 */
.L_x_18:
[----:B------:R-:W-:-:S05]  /*0ad0*/  VIADD R19, R19, 0x400 ;  /* 0x0000040013137836 */ /* 0x000fca0000000000 */
[----:B------:R-:W-:-:S13]  /*0ae0*/  ISETP.GE.AND P0, PT, R19, UR4, PT ;  /* 0x0000000413007c0c */ /* 0x000fda000bf06270 */
[----:B------:R-:W-:Y:S05]  /*0af0*/  @!P0 BRA `(.L_x_20) ;  /* 0xfffffff800708947 */ /* 0x000fea000383ffff */
.L_x_6:
[----:B------:R-:W-:Y:S05]  /*0b00*/  BSYNC.RECONVERGENT B1 ;  /* 0x0000000000017941 */ /* 0x000fea0003800200 */
.L_x_5:
[----:B------:R-:W2:Y:S02]  /*0b10*/  LDCU UR6, c[0x0][0x390] ;  /* 0x00007200ff0677ac */ /* 0x000ea40008000800 */
[----:B--2---:R-:W-:-:S09]  /*0b20*/  UISETP.GE.AND UP0, UPT, UR6, 0x100, UPT ;  /* 0x000001000600788c */ /* 0x004fd2000bf06270 */
[----:B------:R-:W-:Y:S05]  /*0b30*/  BRA.U !UP0, `(.L_x_21) ;  /* 0x0000001508507547 */ /* 0x000fea000b800000 */
[----:B0-----:R-:W0:Y:S01]  /*0b40*/  S2R R9, SR_LANEID ;  /* 0x0000000000097919 */ /* 0x001e220000000000 */
[----:B------:R-:W-:Y:S01]  /*0b50*/  BSSY.RECONVERGENT B1, `(.L_x_22) ;  /* 0x000001f000017945 */ /* 0x000fe20003800200 */
[----:B-----5:R-:W-:Y:S01]  /*0b60*/  IMAD.MOV.U32 R11, RZ, RZ, R12 ;  /* 0x000000ffff0b7224 */ /* 0x020fe200078e000c */
[----:B------:R2:W3:Y:S01]  /*0b70*/  SHFL.DOWN PT, R4, R14, 0x1, 0x1f ;  /* 0x08201f000e047f89 */ /* 0x0004e200000e0000 */
[----:B------:R-:W-:Y:S02]  /*0b80*/  IMAD.MOV.U32 R16, RZ, RZ, R13 ;  /* 0x000000ffff107224 */ /* 0x000fe400078e000d */
[----:B-1----:R-:W-:Y:S01]  /*0b90*/  IMAD.MOV.U32 R2, RZ, RZ, R14 ;  /* 0x000000ffff027224 */ /* 0x002fe200078e000e */
[----:B------:R2:W1:Y:S01]  /*0ba0*/  SHFL.DOWN PT, R5, R15, 0x1, 0x1f ;  /* 0x08201f000f057f89 */ /* 0x00046200000e0000 */
[----:B------:R-:W-:-:S03]  /*0bb0*/  IMAD.MOV.U32 R3, RZ, RZ, R15 ;  /* 0x000000ffff037224 */ /* 0x000fc600078e000f */
[----:B------:R2:W4:Y:S04]  /*0bc0*/  SHFL.DOWN PT, R7, R12, 0x1, 0x1f ;  /* 0x08201f000c077f89 */ /* 0x00052800000e0000 */
[----:B------:R2:W1:Y:S01]  /*0bd0*/  SHFL.DOWN PT, R17, R13, 0x1, 0x1f ;  /* 0x08201f000d117f89 */ /* 0x00046200000e0000 */
[----:B0-----:R-:W-:-:S13]  /*0be0*/  ISETP.GT.AND P0, PT, R9, 0x1e, PT ;  /* 0x0000001e0900780c */ /* 0x001fda0003f04270 */
[----:B-1234-:R-:W-:Y:S05]  /*0bf0*/  @P0 BRA `(.L_x_23) ;  /* 0x0000000000500947 */ /* 0x01efea0003800000 */
[----:B------:R-:W-:Y:S01]  /*0c00*/  DSETP.GEU.AND P0, PT, |R14|, |R4|, PT ;  /* 0x400000040e00722a */ /* 0x000fe20003f0e200 */
[----:B------:R-:W-:Y:S02]  /*0c10*/  IMAD.MOV.U32 R11, RZ, RZ, R7 ;  /* 0x000000ffff0b7224 */ /* 0x000fe400078e0007 */
[----:B------:R-:W-:Y:S02]  /*0c20*/  IMAD.MOV.U32 R16, RZ, RZ, R17 ;  /* 0x000000ffff107224 */ /* 0x000fe400078e0011 */
        /* <DEDUP_REMOVED lines=9> */
[CC--:B------:R-:W-:Y:S02]  /*0cc0*/  ISETP.LT.U32.AND P1, PT, R12.reuse, R7.reuse, PT ;  /* 0x000000070c00720c */ /* 0x0c0fe40003f21070 */
[C---:B------:R-:W-:Y:S02]  /*0cd0*/  ISETP.GE.U32.AND P0, PT, R12.reuse, R7, PT ;  /* 0x000000070c00720c */ /* 0x040fe40003f06070 */
[CC--:B------:R-:W-:Y:S02]  /*0ce0*/  ISETP.LT.AND.EX P1, PT, R13.reuse, R17.reuse, PT, P1 ;  /* 0x000000110d00720c */ /* 0x0c0fe40003f21310 */
[C---:B------:R-:W-:Y:S02]  /*0cf0*/  ISETP.GE.AND.EX P0, PT, R13.reuse, R17, PT, P0 ;  /* 0x000000110d00720c */ /* 0x040fe40003f06300 */
[----:B------:R-:W-:Y:S02]  /*0d00*/  SEL R11, R12, R7, P1 ;  /* 0x000000070c0b7207 */ /* 0x000fe40000800000 */
[----:B------:R-:W-:-:S02]  /*0d10*/  SEL R16, R13, R17, P1 ;  /* 0x000000110d107207 */ /* 0x000fc40000800000 */
[----:B------:R-:W-:Y:S02]  /*0d20*/  FSEL R2, R14, R4, !P0 ;  /* 0x000000040e027208 */ /* 0x000fe40004000000 */
[----:B------:R-:W-:-:S07]  /*0d30*/  FSEL R3, R15, R5, !P0 ;  /* 0x000000050f037208 */ /* 0x000fce0004000000 */
.L_x_23:
[----:B------:R-:W-:Y:S05]  /*0d40*/  BSYNC.RECONVERGENT B1 ;  /* 0x0000000000017941 */ /* 0x000fea0003800200 */
.L_x_22:
[----:B------:R-:W-:Y:S01]  /*0d50*/  ISETP.GT.AND P0, PT, R9, 0x1d, PT ;  /* 0x0000001d0900780c */ /* 0x000fe20003f04270 */
[----:B------:R0:W1:Y:S01]  /*0d60*/  SHFL.DOWN PT, R6, R2, 0x2, 0x1f ;  /* 0x08401f0002067f89 */ /* 0x00006200000e0000 */
[----:B------:R-:W-:Y:S01]  /*0d70*/  BSSY.RECONVERGENT B1, `(.L_x_24) ;  /* 0x000001d000017945 */ /* 0x000fe20003800200 */
[----:B------:R-:W-:Y:S02]  /*0d80*/  IMAD.MOV.U32 R8, RZ, RZ, R11 ;  /* 0x000000ffff087224 */ /* 0x000fe400078e000b */
[----:B------:R0:W2:Y:S01]  /*0d90*/  SHFL.DOWN PT, R7, R3, 0x2, 0x1f ;  /* 0x08401f0003077f89 */ /* 0x0000a200000e0000 */
[----:B------:R-:W-:Y:S02]  /*0da0*/  IMAD.MOV.U32 R10, RZ, RZ, R16 ;  /* 0x000000ffff0a7224 */ /* 0x000fe400078e0010 */
[----:B------:R-:W-:Y:S01]  /*0db0*/  IMAD.MOV.U32 R4, RZ, RZ, R2 ;  /* 0x000000ffff047224 */ /* 0x000fe200078e0002 */
[----:B------:R0:W3:Y:S01]  /*0dc0*/  SHFL.DOWN PT, R12, R11, 0x2, 0x1f ;  /* 0x08401f000b0c7f89 */ /* 0x0000e200000e0000 */
[----:B------:R-:W-:-:S03]  /*0dd0*/  IMAD.MOV.U32 R5, RZ, RZ, R3 ;  /* 0x000000ffff057224 */ /* 0x000fc600078e0003 */
[----:B------:R0:W4:Y:S01]  /*0de0*/  SHFL.DOWN PT, R13, R16, 0x2, 0x1f ;  /* 0x08401f00100d7f89 */ /* 0x00012200000e0000 */
[----:B------:R-:W-:Y:S05]  /*0df0*/  @P0 BRA `(.L_x_25) ;  /* 0x0000000000500947 */ /* 0x000fea0003800000 */
[----:B-12---:R-:W-:Y:S01]  /*0e00*/  DSETP.GEU.AND P0, PT, |R2|, |R6|, PT ;  /* 0x400000060200722a */ /* 0x006fe20003f0e200 */
[----:B---3--:R-:W-:Y:S02]  /*0e10*/  IMAD.MOV.U32 R8, RZ, RZ, R12 ;  /* 0x000000ffff087224 */ /* 0x008fe400078e000c */
[----:B----4-:R-:W-:Y:S02]  /*0e20*/  IMAD.MOV.U32 R10, RZ, RZ, R13 ;  /* 0x000000ffff0a7224 */ /* 0x010fe400078e000d */
        /* <DEDUP_REMOVED lines=17> */
.L_x_25:
[----:B------:R-:W-:Y:S05]  /*0f40*/  BSYNC.RECONVERGENT B1 ;  /* 0x0000000000017941 */ /* 0x000fea0003800200 */
.L_x_24:
[----:B------:R-:W-:Y:S01]  /*0f50*/  ISETP.GT.AND P0, PT, R9, 0x1b, PT ;  /* 0x0000001b0900780c */ /* 0x000fe20003f04270 */
[----:B-1----:R1:W1:Y:S01]  /*0f60*/  SHFL.DOWN PT, R6, R4, 0x4, 0x1f ;  /* 0x08801f0004067f89 */ /* 0x00226200000e0000 */
[----:B------:R-:W-:Y:S01]  /*0f70*/  BSSY.RECONVERGENT B1, `(.L_x_26) ;  /* 0x000001d000017945 */ /* 0x000fe20003800200 */
[----:B0-----:R-:W-:Y:S02]  /*0f80*/  IMAD.MOV.U32 R11, RZ, RZ, R8 ;  /* 0x000000ffff0b7224 */ /* 0x001fe400078e0008 */
[----:B--2---:R0:W2:Y:S01]  /*0f90*/  SHFL.DOWN PT, R7, R5, 0x4, 0x1f ;  /* 0x08801f0005077f89 */ /* 0x0040a200000e0000 */
[----:B---3--:R-:W-:Y:S02]  /*0fa0*/  IMAD.MOV.U32 R12, RZ, RZ, R10 ;  /* 0x000000ffff0c7224 */ /* 0x008fe400078e000a */
[----:B------:R-:W-:Y:S01]  /*0fb0*/  IMAD.MOV.U32 R2, RZ, RZ, R4 ;  /* 0x000000ffff027224 */ /* 0x000fe200078e0004 */
[----:B----4-:R0:W3:Y:S01]  /*0fc0*/  SHFL.DOWN PT, R13, R8, 0x4, 0x1f ;  /* 0x08801f00080d7f89 */ /* 0x0100e200000e0000 */
        /* <DEDUP_REMOVED lines=23> */
.L_x_27:
[----:B------:R-:W-:Y:S05]  /*1140*/  BSYNC.RECONVERGENT B1 ;  /* 0x0000000000017941 */ /* 0x000fea0003800200 */
.L_x_26:
[----:B------:R-:W-:Y:S01]  /*1150*/  ISETP.GT.AND P0, PT, R9, 0x17, PT ;  /* 0x000000170900780c */ /* 0x000fe20003f04270 */
[----:B-1----:R1:W1:Y:S01]  /*1160*/  SHFL.DOWN PT, R6, R2, 0x8, 0x1f ;  /* 0x09001f0002067f89 */ /* 0x00226200000e0000 */
[----:B------:R-:W-:Y:S01]  /*1170*/  BSSY.RECONVERGENT B1, `(.L_x_28) ;  /* 0x000001d000017945 */ /* 0x000fe20003800200 */
[----:B0-----:R-:W-:Y:S02]  /*1180*/  IMAD.MOV.U32 R8, RZ, RZ, R11 ;  /* 0x000000ffff087224 */ /* 0x001fe400078e000b */
[----:B--2---:R0:W2:Y:S01]  /*1190*/  SHFL.DOWN PT, R7, R3, 0x8, 0x1f ;  /* 0x09001f0003077f89 */ /* 0x0040a200000e0000 */
[----:B------:R-:W-:Y:S02]  /*11a0*/  IMAD.MOV.U32 R10, RZ, RZ, R12 ;  /* 0x000000ffff0a7224 */ /* 0x000fe400078e000c */
[----:B------:R-:W-:Y:S01]  /*11b0*/  IMAD.MOV.U32 R4, RZ, RZ, R2 ;  /* 0x000000ffff047224 */ /* 0x000fe200078e0002 */
[----:B------:R0:W0:Y:S01]  /*11c0*/  SHFL.DOWN PT, R14, R11, 0x8, 0x1f ;  /* 0x09001f000b0e7f89 */ /* 0x00002200000e0000 */
[----:B------:R-:W-:-:S03]  /*11d0*/  IMAD.MOV.U32 R5, RZ, RZ, R3 ;  /* 0x000000ffff057224 */ /* 0x000fc600078e0003 */
[----:B---3--:R3:W0:Y:S01]  /*11e0*/  SHFL.DOWN PT, R13, R12, 0x8, 0x1f ;  /* 0x09001f000c0d7f89 */ /* 0x00862200000e0000 */
[----:B------:R-:W-:Y:S05]  /*11f0*/  @P0 BRA `(.L_x_29) ;  /* 0x0000000000500947 */ /* 0x000fea0003800000 */
[----:B-12---:R-:W-:Y:S01]  /*1200*/  DSETP.GEU.AND P0, PT, |R2|, |R6|, PT ;  /* 0x400000060200722a */ /* 0x006fe20003f0e200 */
[----:B0-----:R-:W-:Y:S02]  /*1210*/  IMAD.MOV.U32 R8, RZ, RZ, R14 ;  /* 0x000000ffff087224 */ /* 0x001fe400078e000e */
        /* <DEDUP_REMOVED lines=18> */
.L_x_29:
[----:B------:R-:W-:Y:S05]  /*1340*/  BSYNC.RECONVERGENT B1 ;  /* 0x0000000000017941 */ /* 0x000fea0003800200 */
.L_x_28:
[----:B------:R-:W-:Y:S01]  /*1350*/  ISETP.GT.AND P0, PT, R9, 0xf, PT ;  /* 0x0000000f0900780c */ /* 0x000fe20003f04270 */
[----:B-1----:R1:W1:Y:S01]  /*1360*/  SHFL.DOWN PT, R6, R4, 0x10, 0x1f ;  /* 0x0a001f0004067f89 */ /* 0x00226200000e0000 */
[----:B------:R-:W-:Y:S01]  /*1370*/  BSSY.RECONVERGENT B1, `(.L_x_30) ;  /* 0x000001d000017945 */ /* 0x000fe20003800200 */
[----:B0-----:R-:W-:Y:S02]  /*1380*/  IMAD.MOV.U32 R14, RZ, RZ, R8 ;  /* 0x000000ffff0e7224 */ /* 0x001fe400078e0008 */
[----:B--2---:R0:W2:Y:S01]  /*1390*/  SHFL.DOWN PT, R7, R5, 0x10, 0x1f ;  /* 0x0a001f0005077f89 */ /* 0x0040a200000e0000 */
[----:B----4-:R-:W-:Y:S02]  /*13a0*/  IMAD.MOV.U32 R15, RZ, RZ, R10 ;  /* 0x000000ffff0f7224 */ /* 0x010fe400078e000a */
[----:B------:R-:W-:Y:S01]  /*13b0*/  IMAD.MOV.U32 R2, RZ, RZ, R4 ;  /* 0x000000ffff027224 */ /* 0x000fe200078e0004 */
[----:B------:R0:W4:Y:S01]  /*13c0*/  SHFL.DOWN PT, R11, R8, 0x10, 0x1f ;  /* 0x0a001f00080b7f89 */ /* 0x00012200000e0000 */
[----:B------:R-:W-:-:S03]  /*13d0*/  IMAD.MOV.U32 R3, RZ, RZ, R5 ;  /* 0x000000ffff037224 */ /* 0x000fc600078e0005 */
[----:B------:R0:W0:Y:S01]  /*13e0*/  SHFL.DOWN PT, R13, R10, 0x10, 0x1f ;  /* 0x0a001f000a0d7f89 */ /* 0x00002200000e0000 */
[----:B------:R-:W-:Y:S05]  /*13f0*/  @P0 BRA `(.L_x_31) ;  /* 0x0000000000500947 */ /* 0x000fea0003800000 */
[----:B-12---:R-:W-:Y:S01]  /*1400*/  DSETP.GEU.AND P0, PT, |R4|, |R6|, PT ;  /* 0x400000060400722a */ /* 0x006fe20003f0e200 */
[----:B----4-:R-:W-:Y:S02]  /*1410*/  IMAD.MOV.U32 R14, RZ, RZ, R11 ;  /* 0x000000ffff0e7224 */ /* 0x010fe400078e000b */
[----:B0-----:R-:W-:Y:S02]  /*1420*/  IMAD.MOV.U32 R15, RZ, RZ, R13 ;  /* 0x000000ffff0f7224 */ /* 0x001fe400078e000d */
        /* <DEDUP_REMOVED lines=17> */
.L_x_31:
[----:B------:R-:W-:Y:S05]  /*1540*/  BSYNC.RECONVERGENT B1 ;  /* 0x0000000000017941 */ /* 0x000fea0003800200 */
.L_x_30:
[----:B------:R-:W-:Y:S01]  /*1550*/  ISETP.NE.AND P0, PT, R9, RZ, PT ;  /* 0x000000ff0900720c */ /* 0x000fe20003f05270 */
[----:B------:R-:W-:-:S12]  /*1560*/  BSSY.RECONVERGENT B1, `(.L_x_32) ;  /* 0x000000a000017945 */ /* 0x000fd80003800200 */
[----:B------:R-:W-:Y:S05]  /*1570*/  @P0 BRA `(.L_x_33) ;  /* 0x0000000000200947 */ /* 0x000fea0003800000 */
[----:B-1----:R-:W1:Y:S01]  /*1580*/  S2R R6, SR_CgaCtaId ;  /* 0x0000000000067919 */ /* 0x002e620000008800 */
[----:B0-----:R-:W-:Y:S02]  /*1590*/  MOV R5, 0x400 ;  /* 0x0000040000057802 */ /* 0x001fe40000000f00 */
[----:B------:R-:W-:-:S04]  /*15a0*/  SHF.R.U32.HI R4, RZ, 0x1, R0 ;  /* 0x00000001ff047819 */ /* 0x000fc80000011600 */
[----:B------:R-:W-:Y:S02]  /*15b0*/  LOP3.LUT R4, R4, 0x1f0, RZ, 0xc0, !PT ;  /* 0x000001f004047812 */ /* 0x000fe400078ec0ff */
[----:B-1----:R-:W-:-:S05]  /*15c0*/  LEA R5, R6, R5, 0x18 ;  /* 0x0000000506057211 */ /* 0x002fca00078ec0ff */
[----:B------:R-:W-:-:S05]  /*15d0*/  IMAD.IADD R5, R4, 0x1, R5 ;  /* 0x0000000104057824 */ /* 0x000fca00078e0205 */
[----:B------:R0:W-:Y:S04]  /*15e0*/  STS.64 [R5+0x10], R14 ;  /* 0x0000100e05007388 */ /* 0x0001e80000000a00 */
[----:B------:R0:W-:Y:S02]  /*15f0*/  STS.64 [R5+0x8], R2 ;  /* 0x0000080205007388 */ /* 0x0001e40000000a00 */
.L_x_33:
[----:B------:R-:W-:Y:S05]  /*1600*/  BSYNC.RECONVERGENT B1 ;  /* 0x0000000000017941 */ /* 0x000fea0003800200 */
.L_x_32:
[----:B------:R-:W-:Y:S01]  /*1610*/  BAR.SYNC.DEFER_BLOCKING 0x0 ;  /* 0x0000000000007b1d */ /* 0x000fe20000010000 */
[----:B------:R-:W-:-:S13]  /*1620*/  ISETP.NE.AND P1, PT, R0, RZ, PT ;  /* 0x000000ff0000720c */ /* 0x000fda0003f25270 */
[----:B------:R-:W-:Y:S05]  /*1630*/  @P1 BRA `(.L_x_34) ;  /* 0x0000005400881947 */ /* 0x000fea0003800000 */
[----:B0-----:R-:W0:Y:S01]  /*1640*/  S2R R5, SR_CgaCtaId ;  /* 0x0000000000057919 */ /* 0x001e220000008800 */
[----:B------:R-:W-:Y:S01]  /*1650*/  MOV R0, 0x400 ;  /* 0x0000040000007802 */ /* 0x000fe20000000f00 */
[----:B------:R-:W-:Y:S03]  /*1660*/  BSSY.RECONVERGENT B1, `(.L_x_35) ;  /* 0x000001a000017945 */ /* 0x000fe60003800200 */
[----:B0-----:R-:W-:-:S05]  /*1670*/  LEA R0, R5, R0, 0x18 ;  /* 0x0000000005007211 */ /* 0x001fca00078ec0ff */
[----:B------:R-:W0:Y:S04]  /*1680*/  LDS.64 R16, [R0+0x18] ;  /* 0x0000180000107984 */ /* 0x000e280000000a00 */
[----:B-12---:R-:W1:Y:S04]  /*1690*/  LDS.128 R4, [R0+0x20] ;  /* 0x0000200000047984 */ /* 0x006e680000000c00 */
[----:B---3--:R2:W3:Y:S04]  /*16a0*/  LDS.64 R12, [R0+0x80] ;  /* 0x00008000000c7984 */ /* 0x0084e80000000a00 */
[----:B----4-:R2:W4:Y:S01]  /*16b0*/  LDS.128 R8, [R0+0x30] ;  /* 0x0000300000087984 */ /* 0x0105220000000c00 */
[----:B0-----:R-:W-:Y:S01]  /*16c0*/  DSETP.GEU.AND P0, PT, |R2|, |R16|, PT ;  /* 0x400000100200722a */ /* 0x001fe20003f0e200 */
[----:B------:R-:W-:-:S02]  /*16d0*/  IMAD.MOV.U32 R24, RZ, RZ, R16 ;  /* 0x000000ffff187224 */ /* 0x000fc400078e0010 */
[----:B------:R-:W-:Y:S02]  /*16e0*/  IMAD.MOV.U32 R25, RZ, RZ, R17 ;  /* 0x000000ffff197224 */ /* 0x000fe400078e0011 */
[----:B-1----:R-:W-:Y:S02]  /*16f0*/  IMAD.MOV.U32 R26, RZ, RZ, R4 ;  /* 0x000000ffff1a7224 */ /* 0x002fe400078e0004 */
[----:B------:R-:W-:-:S07]  /*1700*/  IMAD.MOV.U32 R27, RZ, RZ, R5 ;  /* 0x000000ffff1b7224 */ /* 0x000fce00078e0005 */
[----:B--234-:R-:W-:Y:S05]  /*1710*/  @!P0 BRA `(.L_x_36) ;  /* 0x0000000000388947 */ /* 0x01cfea0003800000 */
        /* <DEDUP_REMOVED lines=14> */
.L_x_36:
[----:B------:R-:W-:Y:S05]  /*1800*/  BSYNC.RECONVERGENT B1 ;  /* 0x0000000000017941 */ /* 0x000fea0003800200 */
.L_x_35:
[----:B------:R0:W1:Y:S01]  /*1810*/  LDS.128 R16, [R0+0x40] ;  /* 0x0000400000107984 */ /* 0x0000620000000c00 */
[----:B------:R-:W-:Y:S01]  /*1820*/  DSETP.GEU.AND P0, PT, |R24|, |R6|, PT ;  /* 0x400000061800722a */ /* 0x000fe20003f0e200 */
[----:B------:R-:W-:Y:S01]  /*1830*/  BSSY.RECONVERGENT B1, `(.L_x_37) ;  /* 0x0000015000017945 */ /* 0x000fe20003800200 */
[----:B------:R-:W-:Y:S01]  /*1840*/  IMAD.MOV.U32 R4, RZ, RZ, R6 ;  /* 0x000000ffff047224 */ /* 0x000fe200078e0006 */
[----:B------:R0:W2:Y:S01]  /*1850*/  LDS.128 R20, [R0+0x50] ;  /* 0x0000500000147984 */ /* 0x0000a20000000c00 */
        /* <DEDUP_REMOVED lines=18> */
.L_x_38:
[----:B------:R-:W-:Y:S05]  /*1980*/  BSYNC.RECONVERGENT B1 ;  /* 0x0000000000017941 */ /* 0x000fea0003800200 */
.L_x_37:
[----:B------:R-:W-:Y:S01]  /*1990*/  DSETP.GEU.AND P0, PT, |R4|, |R10|, PT ;  /* 0x4000000a0400722a */ /* 0x000fe20003f0e200 */
[----:B------:R-:W-:Y:S01]  /*19a0*/  BSSY.RECONVERGENT B1, `(.L_x_39) ;  /* 0x0000014000017945 */ /* 0x000fe20003800200 */
[----:B------:R-:W-:Y:S02]  /*19b0*/  IMAD.MOV.U32 R2, RZ, RZ, R10 ;  /* 0x000000ffff027224 */ /* 0x000fe400078e000a */
[----:B------:R-:W-:Y:S02]  /*19c0*/  IMAD.MOV.U32 R3, RZ, RZ, R11 ;  /* 0x000000ffff037224 */ /* 0x000fe400078e000b */
[----:B-1----:R-:W-:Y:S02]  /*19d0*/  IMAD.MOV.U32 R27, RZ, RZ, R16 ;  /* 0x000000ffff1b7224 */ /* 0x002fe400078e0010 */
        /* <DEDUP_REMOVED lines=16> */
.L_x_40:
[----:B------:R-:W-:Y:S05]  /*1ae0*/  BSYNC.RECONVERGENT B1 ;  /* 0x0000000000017941 */ /* 0x000fea0003800200 */
.L_x_39:
[----:B------:R0:W1:Y:S01]  /*1af0*/  LDS.128 R8, [R0+0x60] ;  /* 0x0000600000087984 */ /* 0x0000620000000c00 */
[----:B------:R-:W-:Y:S01]  /*1b00*/  DSETP.GEU.AND P0, PT, |R2|, |R18|, PT ;  /* 0x400000120200722a */ /* 0x000fe20003f0e200 */
[----:B------:R-:W-:Y:S01]  /*1b10*/  BSSY.RECONVERGENT B1, `(.L_x_41) ;  /* 0x0000015000017945 */ /* 0x000fe20003800200 */
[----:B------:R-:W-:Y:S01]  /*1b20*/  IMAD.MOV.U32 R14, RZ, RZ, R18 ;  /* 0x000000ffff0e7224 */ /* 0x000fe200078e0012 */
[----:B------:R0:W3:Y:S01]  /*1b30*/  LDS.128 R4, [R0+0x70] ;  /* 0x0000700000047984 */ /* 0x0000e20000000c00 */
[----:B------:R-:W-:Y:S02]  /*1b40*/  IMAD.MOV.U32 R15, RZ, RZ, R19 ;  /* 0x000000ffff0f7224 */ /* 0x000fe400078e0013 */
[----:B--2---:R-:W-:Y:S02]  /*1b50*/  IMAD.MOV.U32 R17, RZ, RZ, R20 ;  /* 0x000000ffff117224 */ /* 0x004fe400078e0014 */
        /* <DEDUP_REMOVED lines=16> */
.L_x_42:
[----:B------:R-:W-:Y:S05]  /*1c60*/  BSYNC.RECONVERGENT B1 ;  /* 0x0000000000017941 */ /* 0x000fea0003800200 */
.L_x_41:
        /* <DEDUP_REMOVED lines=21> */
.L_x_44:
[----:B------:R-:W-:Y:S05]  /*1dc0*/  BSYNC.RECONVERGENT B1 ;  /* 0x0000000000017941 */ /* 0x000fea0003800200 */
.L_x_43:
[----:B------:R-:W-:Y:S01]  /*1dd0*/  DSETP.GEU.AND P0, PT, |R2|, |R10|, PT ;  /* 0x4000000a0200722a */ /* 0x000fe20003f0e200 */
[----:B------:R-:W-:Y:S01]  /*1de0*/  BSSY.RECONVERGENT B1, `(.L_x_45) ;  /* 0x0000014000017945 */ /* 0x000fe20003800200 */
[----:B------:R-:W-:Y:S02]  /*1df0*/  IMAD.MOV.U32 R8, RZ, RZ, R10 ;  /* 0x000000ffff087224 */ /* 0x000fe400078e000a */
[----:B------:R-:W-:Y:S02]  /*1e00*/  IMAD.MOV.U32 R9, RZ, RZ, R11 ;  /* 0x000000ffff097224 */ /* 0x000fe400078e000b */
[----:B---3--:R-:W-:Y:S02]  /*1e10*/  IMAD.MOV.U32 R17, RZ, RZ, R4 ;  /* 0x000000ffff117224 */ /* 0x008fe400078e0004 */
        /* <DEDUP_REMOVED lines=16> */
.L_x_46:
[----:B------:R-:W-:Y:S05]  /*1f20*/  BSYNC.RECONVERGENT B1 ;  /* 0x0000000000017941 */ /* 0x000fea0003800200 */
.L_x_45:
        /* <DEDUP_REMOVED lines=19> */
[----:B------:R-:W-:Y:S01]  /*2060*/  SEL R15, R0, R13, P2 ;  /* 0x0000000d000f7207 */ /* 0x000fe20001000000 */
[----:B------:R-:W-:Y:S06]  /*2070*/  BRA `(.L_x_34) ;  /* 0x0000004800f87947 */ /* 0x000fec0003800000 */
.L_x_21:
[----:B------:R-:W2:Y:S01]  /*2080*/  S2R R4, SR_LANEID ;  /* 0x0000000000047919 */ /* 0x000ea20000000000 */
[----:B-1----:R-:W-:Y:S01]  /*2090*/  LOP3.LUT R2, R0, 0x3e0, RZ, 0xc0, !PT ;  /* 0x000003e000027812 */ /* 0x002fe200078ec0ff */
[----:B------:R-:W-:Y:S01]  /*20a0*/  BSSY.RECONVERGENT B1, `(.L_x_47) ;  /* 0x0000024000017945 */ /* 0x000fe20003800200 */
[----:B-----5:R-:W-:Y:S02]  /*20b0*/  IMAD.MOV.U32 R16, RZ, RZ, R12 ;  /* 0x000000ffff107224 */ /* 0x020fe400078e000c */
[----:B------:R-:W-:Y:S02]  /*20c0*/  IMAD.MOV.U32 R18, RZ, RZ, R13 ;  /* 0x000000ffff127224 */ /* 0x000fe400078e000d */
[----:B------:R-:W-:Y:S01]  /*20d0*/  VIADD R3, R2, 0x20 ;  /* 0x0000002002037836 */ /* 0x000fe20000000000 */
[----:B------:R-:W-:-:S04]  /*20e0*/  LOP3.LUT R2, RZ, R2, RZ, 0x33, !PT ;  /* 0x00000002ff027212 */ /* 0x000fc800078e33ff */
[----:B------:R-:W-:Y:S01]  /*20f0*/  ISETP.GT.AND P0, PT, R3, UR6, PT ;  /* 0x0000000603007c0c */ /* 0x000fe2000bf04270 */
[----:B------:R-:W-:Y:S02]  /*2100*/  VIADD R2, R2, UR6 ;  /* 0x0000000602027c36 */ /* 0x000fe40008000000 */
[----:B------:R-:W-:-:S03]  /*2110*/  IMAD.MOV.U32 R3, RZ, RZ, R15 ;  /* 0x000000ffff037224 */ /* 0x000fc600078e000f */
[----:B------:R-:W-:Y:S01]  /*2120*/  SEL R5, R2, 0x1f, P0 ;  /* 0x0000001f02057807 */ /* 0x000fe20000000000 */
[----:B------:R-:W-:-:S04]  /*2130*/  IMAD.MOV.U32 R2, RZ, RZ, R14 ;  /* 0x000000ffff027224 */ /* 0x000fc800078e000e */
[----:B------:R1:W3:Y:S04]  /*2140*/  SHFL.DOWN PT, R6, R14, 0x1, R5 ;  /* 0x082000000e067989 */ /* 0x0002e800000e0005 */
[----:B------:R1:W4:Y:S04]  /*2150*/  SHFL.DOWN PT, R7, R15, 0x1, R5 ;  /* 0x082000000f077989 */ /* 0x00032800000e0005 */
[----:B0-----:R1:W0:Y:S01]  /*2160*/  SHFL.DOWN PT, R9, R12, 0x1, R5 ;  /* 0x082000000c097989 */ /* 0x00122200000e0005 */
[----:B--2---:R-:W-:-:S03]  /*2170*/  ISETP.GE.AND P0, PT, R4, R5, PT ;  /* 0x000000050400720c */ /* 0x004fc60003f06270 */
[----:B------:R1:W2:Y:S10]  /*2180*/  SHFL.DOWN PT, R11, R13, 0x1, R5 ;  /* 0x082000000d0b7989 */ /* 0x0002b400000e0005 */
[----:B-1----:R-:W-:Y:S05]  /*2190*/  @P0 BRA `(.L_x_48) ;  /* 0x0000000000500947 */ /* 0x002fea0003800000 */
[----:B---34-:R-:W-:Y:S01]  /*21a0*/  DSETP.GEU.AND P0, PT, |R14|, |R6|, PT ;  /* 0x400000060e00722a */ /* 0x018fe20003f0e200 */
[----:B0-----:R-:W-:Y:S02]  /*21b0*/  IMAD.MOV.U32 R16, RZ, RZ, R9 ;  /* 0x000000ffff107224 */ /* 0x001fe400078e0009 */
[----:B--2---:R-:W-:Y:S02]  /*21c0*/  IMAD.MOV.U32 R18, RZ, RZ, R11 ;  /* 0x000000ffff127224 */ /* 0x004fe400078e000b */
        /* <DEDUP_REMOVED lines=17> */
.L_x_48:
[----:B------:R-:W-:Y:S05]  /*22e0*/  BSYNC.RECONVERGENT B1 ;  /* 0x0000000000017941 */ /* 0x000fea0003800200 */
.L_x_47:
[----:B---3--:R-:W-:Y:S01]  /*22f0*/  VIADD R6, R4, 0x2 ;  /* 0x0000000204067836 */ /* 0x008fe20000000000 */
[----:B------:R1:W3:Y:S01]  /*2300*/  SHFL.DOWN PT, R8, R2, 0x2, R5 ;  /* 0x0840000002087989 */ /* 0x0002e200000e0005 */
[----:B------:R-:W-:Y:S01]  /*2310*/  BSSY.RECONVERGENT B1, `(.L_x_49) ;  /* 0x000001e000017945 */ /* 0x000fe20003800200 */
[----:B------:R-:W-:Y:S02]  /*2320*/  IMAD.MOV.U32 R10, RZ, RZ, R16 ;  /* 0x000000ffff0a7224 */ /* 0x000fe400078e0010 */
[----:B------:R-:W-:Y:S01]  /*2330*/  ISETP.GT.AND P0, PT, R6, R5, PT ;  /* 0x000000050600720c */ /* 0x000fe20003f04270 */
[----:B0-----:R1:W0:Y:S01]  /*2340*/  SHFL.DOWN PT, R9, R3, 0x2, R5 ;  /* 0x0840000003097989 */ /* 0x00122200000e0005 */
[----:B------:R-:W-:Y:S02]  /*2350*/  IMAD.MOV.U32 R12, RZ, RZ, R18 ;  /* 0x000000ffff0c7224 */ /* 0x000fe400078e0012 */
[----:B------:R-:W-:Y:S01]  /*2360*/  IMAD.MOV.U32 R6, RZ, RZ, R2 ;  /* 0x000000ffff067224 */ /* 0x000fe200078e0002 */
[----:B--2---:R1:W2:Y:S01]  /*2370*/  SHFL.DOWN PT, R11, R16, 0x2, R5 ;  /* 0x08400000100b7989 */ /* 0x0042a200000e0005 */
[----:B----4-:R-:W-:-:S03]  /*2380*/  IMAD.MOV.U32 R7, RZ, RZ, R3 ;  /* 0x000000ffff077224 */ /* 0x010fc600078e0003 */
[----:B------:R1:W4:Y:S04]  /*2390*/  SHFL.DOWN PT, R13, R18, 0x2, R5 ;  /* 0x08400000120d7989 */ /* 0x00032800000e0005 */
[----:B------:R-:W-:Y:S05]  /*23a0*/  @P0 BRA `(.L_x_50) ;  /* 0x0000000000500947 */ /* 0x000fea0003800000 */
[----:B0--3--:R-:W-:Y:S01]  /*23b0*/  DSETP.GEU.AND P0, PT, |R2|, |R8|, PT ;  /* 0x400000080200722a */ /* 0x009fe20003f0e200 */
[----:B--2---:R-:W-:Y:S02]  /*23c0*/  IMAD.MOV.U32 R10, RZ, RZ, R11 ;  /* 0x000000ffff0a7224 */ /* 0x004fe400078e000b */
        /* <DEDUP_REMOVED lines=18> */
.L_x_50:
[----:B------:R-:W-:Y:S05]  /*24f0*/  BSYNC.RECONVERGENT B1 ;  /* 0x0000000000017941 */ /* 0x000fea0003800200 */
.L_x_49:
[----:B-1----:R-:W-:Y:S01]  /*2500*/  VIADD R2, R4, 0x4 ;  /* 0x0000000404027836 */ /* 0x002fe20000000000 */
[----:B---3--:R1:W3:Y:S01]  /*2510*/  SHFL.DOWN PT, R8, R6, 0x4, R5 ;  /* 0x0880000006087989 */ /* 0x0082e200000e0005 */
[----:B------:R-:W-:Y:S01]  /*2520*/  BSSY.RECONVERGENT B1, `(.L_x_51) ;  /* 0x000001e000017945 */ /* 0x000fe20003800200 */
[----:B------:R-:W-:Y:S02]  /*2530*/  IMAD.MOV.U32 R14, RZ, RZ, R10 ;  /* 0x000000ffff0e7224 */ /* 0x000fe400078e000a */
[----:B------:R-:W-:Y:S01]  /*2540*/  ISETP.GT.AND P0, PT, R2, R5, PT ;  /* 0x000000050200720c */ /* 0x000fe20003f04270 */
[----:B0-----:R1:W0:Y:S01]  /*2550*/  SHFL.DOWN PT, R9, R7, 0x4, R5 ;  /* 0x0880000007097989 */ /* 0x00122200000e0005 */
[----:B------:R-:W-:Y:S02]  /*2560*/  IMAD.MOV.U32 R16, RZ, RZ, R12 ;  /* 0x000000ffff107224 */ /* 0x000fe400078e000c */
[----:B------:R-:W-:Y:S01]  /*2570*/  IMAD.MOV.U32 R2, RZ, RZ, R6 ;  /* 0x000000ffff027224 */ /* 0x000fe200078e0006 */
[----:B--2---:R1:W2:Y:S01]  /*2580*/  SHFL.DOWN PT, R11, R10, 0x4, R5 ;  /* 0x088000000a0b7989 */ /* 0x0042a200000e0005 */
[----:B------:R-:W-:-:S03]  /*2590*/  IMAD.MOV.U32 R3, RZ, RZ, R7 ;  /* 0x000000ffff037224 */ /* 0x000fc600078e0007 */
[----:B----4-:R1:W4:Y:S04]  /*25a0*/  SHFL.DOWN PT, R13, R12, 0x4, R5 ;  /* 0x088000000c0d7989 */ /* 0x01032800000e0005 */
        /* <DEDUP_REMOVED lines=21> */
.L_x_52:
[----:B------:R-:W-:Y:S05]  /*2700*/  BSYNC.RECONVERGENT B1 ;  /* 0x0000000000017941 */ /* 0x000fea0003800200 */
.L_x_51:
        /* <DEDUP_REMOVED lines=32> */
.L_x_54:
[----:B------:R-:W-:Y:S05]  /*2910*/  BSYNC.RECONVERGENT B1 ;  /* 0x0000000000017941 */ /* 0x000fea0003800200 */
.L_x_53:
        /* <DEDUP_REMOVED lines=32> */
.L_x_56:
[----:B------:R-:W-:Y:S05]  /*2b20*/  BSYNC.RECONVERGENT B1 ;  /* 0x0000000000017941 */ /* 0x000fea0003800200 */
.L_x_55:
[----:B------:R-:W-:Y:S01]  /*2b30*/  ISETP.NE.AND P0, PT, R4, RZ, PT ;  /* 0x000000ff0400720c */ /* 0x000fe20003f05270 */
[----:B------:R-:W-:-:S12]  /*2b40*/  BSSY.RECONVERGENT B1, `(.L_x_57) ;  /* 0x000000a000017945 */ /* 0x000fd80003800200 */
[----:B------:R-:W-:Y:S05]  /*2b50*/  @P0 BRA `(.L_x_58) ;  /* 0x0000000000200947 */ /* 0x000fea0003800000 */
[----:B-1----:R-:W1:Y:S01]  /*2b60*/  S2R R6, SR_CgaCtaId ;  /* 0x0000000000067919 */ /* 0x002e620000008800 */
[----:B------:R-:W-:Y:S02]  /*2b70*/  MOV R5, 0x400 ;  /* 0x0000040000057802 */ /* 0x000fe40000000f00 */
[----:B------:R-:W-:-:S04]  /*2b80*/  SHF.R.U32.HI R4, RZ, 0x1, R0 ;  /* 0x00000001ff047819 */ /* 0x000fc80000011600 */
[----:B------:R-:W-:Y:S02]  /*2b90*/  LOP3.LUT R4, R4, 0x1f0, RZ, 0xc0, !PT ;  /* 0x000001f004047812 */ /* 0x000fe400078ec0ff */
[----:B-1----:R-:W-:-:S05]  /*2ba0*/  LEA R5, R6, R5, 0x18 ;  /* 0x0000000506057211 */ /* 0x002fca00078ec0ff */
[----:B------:R-:W-:-:S05]  /*2bb0*/  IMAD.IADD R5, R4, 0x1, R5 ;  /* 0x0000000104057824 */ /* 0x000fca00078e0205 */
[----:B------:R1:W-:Y:S04]  /*2bc0*/  STS.64 [R5+0x10], R14 ;  /* 0x0000100e05007388 */ /* 0x0003e80000000a00 */
[----:B------:R1:W-:Y:S02]  /*2bd0*/  STS.64 [R5+0x8], R2 ;  /* 0x0000080205007388 */ /* 0x0003e40000000a00 */
.L_x_58:
[----:B------:R-:W-:Y:S05]  /*2be0*/  BSYNC.RECONVERGENT B1 ;  /* 0x0000000000017941 */ /* 0x000fea0003800200 */
.L_x_57:
[----:B------:R-:W-:Y:S01]  /*2bf0*/  BAR.SYNC.DEFER_BLOCKING 0x0 ;  /* 0x0000000000007b1d */ /* 0x000fe20000010000 */
[----:B------:R-:W-:-:S13]  /*2c00*/  ISETP.NE.AND P1, PT, R0, RZ, PT ;  /* 0x000000ff0000720c */ /* 0x000fda0003f25270 */
[----:B------:R-:W-:Y:S05]  /*2c10*/  @P1 BRA `(.L_x_34) ;  /* 0x0000004000101947 */ /* 0x000fea0003800000 */
[----:B------:R-:W-:Y:S01]  /*2c20*/  UISETP.GE.AND UP0, UPT, UR6, 0x21, UPT ;  /* 0x000000210600788c */ /* 0x000fe2000bf06270 */
[----:B--2---:R-:W-:Y:S02]  /*2c30*/  IMAD.MOV.U32 R11, RZ, RZ, R14 ;  /* 0x000000ffff0b7224 */ /* 0x004fe400078e000e */
[----:B---3--:R-:W-:Y:S02]  /*2c40*/  IMAD.MOV.U32 R8, RZ, RZ, R15 ;  /* 0x000000ffff087224 */ /* 0x008fe400078e000f */
[----:B------:R-:W-:Y:S02]  /*2c50*/  IMAD.MOV.U32 R4, RZ, RZ, R2 ;  /* 0x000000ffff047224 */ /* 0x000fe400078e0002 */
[----:B-1----:R-:W-:Y:S02]  /*2c60*/  IMAD.MOV.U32 R5, RZ, RZ, R3 ;  /* 0x000000ffff057224 */ /* 0x002fe400078e0003 */
[----:B------:R-:W-:Y:S05]  /*2c70*/  BRA.U !UP0, `(.L_x_59) ;  /* 0x00000001086c7547 */ /* 0x000fea000b800000 */
[----:B------:R-:W1:Y:S01]  /*2c80*/  S2UR UR5, SR_CgaCtaId ;  /* 0x00000000000579c3 */ /* 0x000e620000008800 */
[----:B------:R-:W-:Y:S01]  /*2c90*/  UMOV UR4, 0x400 ;  /* 0x0000040000047882 */ /* 0x000fe20000000000 */
[----:B------:R-:W-:Y:S01]  /*2ca0*/  BSSY.RECONVERGENT B1, `(.L_x_59) ;  /* 0x0000018000017945 */ /* 0x000fe20003800200 */
[----:B-1----:R-:W-:-:S09]  /*2cb0*/  ULEA UR4, UR5, UR4, 0x18 ;  /* 0x0000000405047291 */ /* 0x002fd2000f8ec0ff */
[----:B------:R-:W1:Y:S04]  /*2cc0*/  LDS.64 R6, [UR4+0x18] ;  /* 0x00001804ff067984 */ /* 0x000e680008000a00 */
[----:B----4-:R-:W2:Y:S01]  /*2cd0*/  LDS.64 R12, [UR4+0x20] ;  /* 0x00002004ff0c7984 */ /* 0x010ea20008000a00 */
[----:B-1----:R-:W-:Y:S01]  /*2ce0*/  DSETP.GEU.AND P0, PT, |R2|, |R6|, PT ;  /* 0x400000060200722a */ /* 0x002fe20003f0e200 */
[----:B------:R-:W-:Y:S02]  /*2cf0*/  IMAD.MOV.U32 R4, RZ, RZ, R6 ;  /* 0x000000ffff047224 */ /* 0x000fe400078e0006 */
[----:B------:R-:W-:Y:S02]  /*2d00*/  IMAD.MOV.U32 R5, RZ, RZ, R7 ;  /* 0x000000ffff057224 */ /* 0x000fe400078e0007 */
[----:B--2---:R-:W-:-:S02]  /*2d10*/  IMAD.MOV.U32 R11, RZ, RZ, R12 ;  /* 0x000000ffff0b7224 */ /* 0x004fc400078e000c */
        /* <DEDUP_REMOVED lines=16> */
.L_x_60:
[----:B------:R-:W-:Y:S05]  /*2e20*/  BSYNC.RECONVERGENT B1 ;  /* 0x0000000000017941 */ /* 0x000fea0003800200 */
.L_x_59:
[----:B------:R-:W-:Y:S01]  /*2e30*/  UISETP.GE.AND UP0, UPT, UR6, 0x41, UPT ;  /* 0x000000410600788c */ /* 0x000fe2000bf06270 */
[----:B0-----:R-:W-:Y:S02]  /*2e40*/  IMAD.MOV.U32 R9, RZ, RZ, R11 ;  /* 0x000000ffff097224 */ /* 0x001fe400078e000b */
[----:B------:R-:W-:Y:S02]  /*2e50*/  IMAD.MOV.U32 R0, RZ, RZ, R8 ;  /* 0x000000ffff007224 */ /* 0x000fe400078e0008 */
[----:B------:R-:W-:Y:S02]  /*2e60*/  IMAD.MOV.U32 R2, RZ, RZ, R4 ;  /* 0x000000ffff027224 */ /* 0x000fe400078e0004 */
[----:B------:R-:W-:Y:S02]  /*2e70*/  IMAD.MOV.U32 R3, RZ, RZ, R5 ;  /* 0x000000ffff037224 */ /* 0x000fe400078e0005 */
[----:B------:R-:W-:Y:S05]  /*2e80*/  BRA.U !UP0, `(.L_x_61) ;  /* 0x00000001086c7547 */ /* 0x000fea000b800000 */
[----:B------:R-:W0:Y:S01]  /*2e90*/  S2UR UR5, SR_CgaCtaId ;  /* 0x00000000000579c3 */ /* 0x000e220000008800 */
[----:B------:R-:W-:Y:S01]  /*2ea0*/  UMOV UR4, 0x400 ;  /* 0x0000040000047882 */ /* 0x000fe20000000000 */
[----:B------:R-:W-:Y:S01]  /*2eb0*/  BSSY.RECONVERGENT B1, `(.L_x_61) ;  /* 0x0000018000017945 */ /* 0x000fe20003800200 */
[----:B0-----:R-:W-:-:S09]  /*2ec0*/  ULEA UR4, UR5, UR4, 0x18 ;  /* 0x0000000405047291 */ /* 0x001fd2000f8ec0ff */
[----:B------:R-:W0:Y:S04]  /*2ed0*/  LDS.64 R6, [UR4+0x28] ;  /* 0x00002804ff067984 */ /* 0x000e280008000a00 */
[----:B----4-:R-:W1:Y:S01]  /*2ee0*/  LDS.64 R12, [UR4+0x30] ;  /* 0x00003004ff0c7984 */ /* 0x010e620008000a00 */
[----:B0-----:R-:W-:Y:S01]  /*2ef0*/  DSETP.GEU.AND P0, PT, |R4|, |R6|, PT ;  /* 0x400000060400722a */ /* 0x001fe20003f0e200 */
[----:B------:R-:W-:Y:S02]  /*2f00*/  IMAD.MOV.U32 R2, RZ, RZ, R6 ;  /* 0x000000ffff027224 */ /* 0x000fe400078e0006 */
[----:B------:R-:W-:Y:S02]  /*2f10*/  IMAD.MOV.U32 R3, RZ, RZ, R7 ;  /* 0x000000ffff037224 */ /* 0x000fe400078e0007 */
[----:B-1----:R-:W-:-:S02]  /*2f20*/  IMAD.MOV.U32 R9, RZ, RZ, R12 ;  /* 0x000000ffff097224 */ /* 0x002fc400078e000c */
        /* <DEDUP_REMOVED lines=16> */
.L_x_62:
[----:B------:R-:W-:Y:S05]  /*3030*/  BSYNC.RECONVERGENT B1 ;  /* 0x0000000000017941 */ /* 0x000fea0003800200 */
.L_x_61:
[----:B------:R-:W-:Y:S01]  /*3040*/  UISETP.GE.AND UP0, UPT, UR6, 0x61, UPT ;  /* 0x000000610600788c */ /* 0x000fe2000bf06270 */
[----:B------:R-:W-:Y:S02]  /*3050*/  IMAD.MOV.U32 R11, RZ, RZ, R9 ;  /* 0x000000ffff0b7224 */ /* 0x000fe400078e0009 */
        /* <DEDUP_REMOVED lines=30> */
.L_x_64:
[----:B------:R-:W-:Y:S05]  /*3240*/  BSYNC.RECONVERGENT B1 ;  /* 0x0000000000017941 */ /* 0x000fea0003800200 */
.L_x_63:
        /* <DEDUP_REMOVED lines=32> */
.L_x_66:
[----:B------:R-:W-:Y:S05]  /*3450*/  BSYNC.RECONVERGENT B1 ;  /* 0x0000000000017941 */ /* 0x000fea0003800200 */
.L_x_65:
        /* <DEDUP_REMOVED lines=32> */
.L_x_68:
[----:B------:R-:W-:Y:S05]  /*3660*/  BSYNC.RECONVERGENT B1 ;  /* 0x0000000000017941 */ /* 0x000fea0003800200 */
.L_x_67:
        /* <DEDUP_REMOVED lines=32> */
.L_x_70:
[----:B------:R-:W-:Y:S05]  /*3870*/  BSYNC.RECONVERGENT B1 ;  /* 0x0000000000017941 */ /* 0x000fea0003800200 */
.L_x_69:
[----:B------:R-:W-:Y:S01]  /*3880*/  UISETP.GE.AND UP0, UPT, UR6, 0xe1, UPT ;  /* 0x000000e10600788c */ /* 0x000fe2000bf06270 */
[----:B------:R-:W-:Y:S02]  /*3890*/  IMAD.MOV.U32 R14, RZ, RZ, R9 ;  /* 0x000000ffff0e7224 */ /* 0x000fe400078e0009 */
[----:B------:R-:W-:Y:S02]  /*38a0*/  IMAD.MOV.U32 R15, RZ, RZ, R0 ;  /* 0x000000ffff0f7224 */ /* 0x000fe400078e0000 */
[----:B------:R-:W-:Y:S02]  /*38b0*/  IMAD.MOV.U32 R2, RZ, RZ, R6 ;  /* 0x000000ffff027224 */ /* 0x000fe400078e0006 */
[----:B------:R-:W-:Y:S02]  /*38c0*/  IMAD.MOV.U32 R3, RZ, RZ, R7 ;  /* 0x000000ffff037224 */ /* 0x000fe400078e0007 */
[----:B------:R-:W-:Y:S05]  /*38d0*/  BRA.U !UP0, `(.L_x_34) ;  /* 0x0000003108e07547 */ /* 0x000fea000b800000 */
[----:B------:R-:W0:Y:S01]  /*38e0*/  S2UR UR5, SR_CgaCtaId ;  /* 0x00000000000579c3 */ /* 0x000e220000008800 */
[----:B------:R-:W-:Y:S02]  /*38f0*/  UMOV UR4, 0x400 ;  /* 0x0000040000047882 */ /* 0x000fe40000000000 */
[----:B0-----:R-:W-:-:S09]  /*3900*/  ULEA UR4, UR5, UR4, 0x18 ;  /* 0x0000000405047291 */ /* 0x001fd2000f8ec0ff */
[----:B------:R-:W0:Y:S04]  /*3910*/  LDS.64 R4, [UR4+0x78] ;  /* 0x00007804ff047984 */ /* 0x000e280008000a00 */
[----:B------:R-:W1:Y:S01]  /*3920*/  LDS.64 R10, [UR4+0x80] ;  /* 0x00008004ff0a7984 */ /* 0x000e620008000a00 */
        /* <DEDUP_REMOVED lines=21> */
.L_x_2:
[----:B------:R-:W1:Y:S01]  /*3a80*/  S2R R0, SR_TID.X ;  /* 0x0000000000007919 */ /* 0x000e620000002100 */
[----:B------:R-:W1:Y:S02]  /*3a90*/  LDC.64 R2, c[0x0][0x380] ;  /* 0x0000e000ff027b82 */ /* 0x000e640000000a00 */
[----:B-1----:R-:W-:-:S05]  /*3aa0*/  IMAD.WIDE.U32 R18, R0, 0x10, R2 ;  /* 0x0000001000127825 */ /* 0x002fca00078e0002 */
[----:B0-----:R-:W2:Y:S04]  /*3ab0*/  LDG.E.64.CONSTANT R20, desc[UR10][R18.64] ;  /* 0x0000000a12147981 */ /* 0x001ea8000c1e9b00 */
[----:B------:R-:W2:Y:S04]  /*3ac0*/  LDG.E.64.CONSTANT R14, desc[UR10][R18.64+0x1000] ;  /* 0x0010000a120e7981 */ /* 0x000ea8000c1e9b00 */
[----:B------:R-:W3:Y:S04]  /*3ad0*/  LDG.E.64.CONSTANT R12, desc[UR10][R18.64+0x8] ;  /* 0x0000080a120c7981 */ /* 0x000ee8000c1e9b00 */
[----:B------:R-:W3:Y:S04]  /*3ae0*/  LDG.E.64.CONSTANT R10, desc[UR10][R18.64+0x1008] ;  /* 0x0010080a120a7981 */ /* 0x000ee8000c1e9b00 */
[----:B------:R-:W4:Y:S04]  /*3af0*/  LDG.E.64.CONSTANT R8, desc[UR10][R18.64+0x2000] ;  /* 0x0020000a12087981 */ /* 0x000f28000c1e9b00 */
[----:B------:R-:W5:Y:S04]  /*3b00*/  LDG.E.64.CONSTANT R6, desc[UR10][R18.64+0x2008] ;  /* 0x0020080a12067981 */ /* 0x000f68000c1e9b00 */
[----:B------:R-:W5:Y:S04]  /*3b10*/  LDG.E.64.CONSTANT R4, desc[UR10][R18.64+0x3000] ;  /* 0x0030000a12047981 */ /* 0x000f68000c1e9b00 */
[----:B------:R-:W5:Y:S04]  /*3b20*/  LDG.E.64.CONSTANT R2, desc[UR10][R18.64+0x3008] ;  /* 0x0030080a12027981 */ /* 0x000f68000c1e9b00 */
[----:B------:R-:W5:Y:S04]  /*3b30*/  LDG.E.64.CONSTANT R16, desc[UR10][R18.64+0x4000] ;  /* 0x0040000a12107981 */ /* 0x000f68000c1e9b00 */
[----:B------:R-:W5:Y:S01]  /*3b40*/  LDG.E.64.CONSTANT R22, desc[UR10][R18.64+0x4008] ;  /* 0x0040080a12167981 */ /* 0x000f62000c1e9b00 */
[----:B------:R-:W-:Y:S01]  /*3b50*/  UISETP.GE.U32.AND UP0, UPT, UR8, 0xa00, UPT ;  /* 0x00000a000800788c */ /* 0x000fe2000bf06070 */
[----:B--2---:R-:W-:-:S14]  /*3b60*/  DSETP.GEU.AND P2, PT, |R20|, |R14|, PT ;  /* 0x4000000e1400722a */ /* 0x004fdc0003f4e200 */
[----:B---3--:R-:W-:-:S04]  /*3b70*/  @P2 ISETP.GE.U32.AND P0, PT, R12, R10, PT ;  /* 0x0000000a0c00220c */ /* 0x008fc80003f06070 */
[----:B------:R-:W-:-:S13]  /*3b80*/  @P2 ISETP.GE.AND.EX P0, PT, R13, R11, PT, P0 ;  /* 0x0000000b0d00220c */ /* 0x000fda0003f06300 */
[----:B------:R-:W-:-:S06]  /*3b90*/  @P2 DSETP.LT.OR P0, PT, |R14|, |R20|, !P0 ;  /* 0x400000140e00222a */ /* 0x000fcc0004701600 */
[----:B------:R-:W-:Y:S02]  /*3ba0*/  @P2 FSEL R20, R20, R14, P0 ;  /* 0x0000000e14142208 */ /* 0x000fe40000000000 */
[----:B------:R-:W-:Y:S02]  /*3bb0*/  @P2 FSEL R21, R21, R15, P0 ;  /* 0x0000000f15152208 */ /* 0x000fe40000000000 */
[----:B------:R-:W-:Y:S01]  /*3bc0*/  @P2 SEL R10, R12, R10, P0 ;  /* 0x0000000a0c0a2207 */ /* 0x000fe20000000000 */
[----:B------:R-:W-:Y:S01]  /*3bd0*/  @P2 IMAD.MOV.U32 R14, RZ, RZ, R20 ;  /* 0x000000ffff0e2224 */ /* 0x000fe200078e0014 */
[----:B------:R-:W-:Y:S01]  /*3be0*/  @P2 SEL R11, R13, R11, P0 ;  /* 0x0000000b0d0b2207 */ /* 0x000fe20000000000 */
[----:B------:R-:W-:-:S06]  /*3bf0*/  @P2 IMAD.MOV.U32 R15, RZ, RZ, R21 ;  /* 0x000000ffff0f2224 */ /* 0x000fcc00078e0015 */
[----:B----4-:R-:W-:-:S14]  /*3c00*/  DSETP.GEU.AND P1, PT, |R14|, |R8|, PT ;  /* 0x400000080e00722a */ /* 0x010fdc0003f2e200 */
[----:B-----5:R-:W-:-:S04]  /*3c10*/  @P1 ISETP.GE.U32.AND P0, PT, R10, R6, PT ;  /* 0x000000060a00120c */ /* 0x020fc80003f06070 */
        /* <DEDUP_REMOVED lines=8> */
[----:B------:R-:W-:-:S14]  /*3ca0*/  DSETP.GEU.AND P2, PT, |R8|, |R4|, PT ;  /* 0x400000040800722a */ /* 0x000fdc0003f4e200 */
[----:B------:R-:W-:-:S04]  /*3cb0*/  @P2 ISETP.GE.U32.AND P0, PT, R6, R2, PT ;  /* 0x000000020600220c */ /* 0x000fc80003f06070 */
        /* <DEDUP_REMOVED lines=15> */
[----:B------:R-:W-:Y:S01]  /*3db0*/  IMAD.MOV.U32 R2, RZ, RZ, RZ ;  /* 0x000000ffff027224 */ /* 0x000fe200078e00ff */
[----:B------:R-:W-:Y:S01]  /*3dc0*/  @P1 SEL R23, R3, R23, P0 ;  /* 0x0000001703171207 */ /* 0x000fe20000000000 */
[----:B------:R-:W-:Y:S02]  /*3dd0*/  IMAD.MOV.U32 R3, RZ, RZ, 0x500 ;  /* 0x00000500ff037424 */ /* 0x000fe400078e00ff */
[----:B------:R-:W-:Y:S02]  /*3de0*/  @P1 IMAD.MOV.U32 R16, RZ, RZ, R4 ;  /* 0x000000ffff101224 */ /* 0x000fe400078e0004 */
[----:B------:R-:W-:Y:S01]  /*3df0*/  @P1 IMAD.MOV.U32 R17, RZ, RZ, R5 ;  /* 0x000000ffff111224 */ /* 0x000fe200078e0005 */
[----:B------:R-:W-:Y:S06]  /*3e00*/  BRA.U !UP0, `(.L_x_71) ;  /* 0x0000000d08987547 */ /* 0x000fec000b800000 */
[----:B------:R-:W-:Y:S01]  /*3e10*/  UIADD3 UR9, UP0, UPT, UR8, -0xa00, URZ ;  /* 0xfffff60008097890 */ /* 0x000fe2000ff1e0ff */
[----:B------:R-:W-:Y:S02]  /*3e20*/  IMAD.MOV.U32 R3, RZ, RZ, 0x500 ;  /* 0x00000500ff037424 */ /* 0x000fe400078e00ff */
[----:B------:R-:W-:Y:S01]  /*3e30*/  IMAD.MOV.U32 R2, RZ, RZ, RZ ;  /* 0x000000ffff027224 */ /* 0x000fe200078e00ff */
[----:B------:R-:W-:Y:S02]  /*3e40*/  ULEA.HI.X.SX32 UR8, UR8, 0xffffffff, 0x1, UP0 ;  /* 0xffffffff08087891 */ /* 0x000fe400080f0eff */
[----:B------:R-:W-:Y:S02]  /*3e50*/  UIMAD.WIDE.U32 UR12, UR9, -0x33333333, URZ ;  /* 0xcccccccd090c78a5 */ /* 0x000fe4000f8e00ff */
[----:B------:R-:W-:Y:S02]  /*3e60*/  UIMAD.WIDE.U32 UR4, UR8, -0x33333333, URZ ;  /* 0xcccccccd080478a5 */ /* 0x000fe4000f8e00ff */
[----:B------:R-:W-:-:S02]  /*3e70*/  UISETP.GE.U32.AND UP1, UPT, UR9, 0x500, UPT ;  /* 0x000005000900788c */ /* 0x000fc4000bf26070 */
[----:B------:R-:W-:Y:S02]  /*3e80*/  UIMAD.WIDE.U32 UR4, UP0, UR9, -0x33333334, UR4 ;  /* 0xcccccccc090478a5 */ /* 0x000fe4000f800004 */
[----:B------:R-:W-:Y:S02]  /*3e90*/  UISETP.GE.U32.AND.EX UP1, UPT, UR8, URZ, UPT, UP1 ;  /* 0x000000ff0800728c */ /* 0x000fe4000bf26110 */
[----:B------:R-:W-:Y:S02]  /*3ea0*/  UIADD3.X UR7, UPT, UPT, URZ, URZ, URZ, UP0, !UPT ;  /* 0x000000ffff077290 */ /* 0x000fe400087fe4ff */
[----:B------:R-:W-:Y:S01]  /*3eb0*/  UIADD3 URZ, UP0, UPT, UR13, UR4, URZ ;  /* 0x000000040dff7290 */ /* 0x000fe2000ff1e0ff */
[----:B------:R-:W-:-:S03]  /*3ec0*/  UMOV UR6, UR5 ;  /* 0x0000000500067c82 */ /* 0x000fc60008000000 */
[----:B------:R-:W-:-:S04]  /*3ed0*/  UIMAD.WIDE.U32.X UR4, UR8, -0x33333334, UR6, UP0 ;  /* 0xcccccccc080478a5 */ /* 0x000fc800080e0406 */
[----:B------:R-:W-:-:S04]  /*3ee0*/  USHF.R.U64 UR6, UR4, 0xa, UR5 ;  /* 0x0000000a04067899 */ /* 0x000fc80008001205 */
[----:B------:R-:W-:-:S04]  /*3ef0*/  ULOP3.LUT UR7, UR6, 0x1, URZ, 0xc0, !UPT ;  /* 0x0000000106077892 */ /* 0x000fc8000f8ec0ff */
[----:B------:R-:W-:-:S04]  /*3f00*/  UISETP.NE.U32.AND UP0, UPT, UR7, 0x1, UPT ;  /* 0x000000010700788c */ /* 0x000fc8000bf05070 */
[----:B------:R-:W-:Y:S01]  /*3f10*/  UISETP.NE.U32.AND.EX UP0, UPT, URZ, URZ, UPT, UP0 ;  /* 0x000000ffff00728c */ /* 0x000fe2000bf05100 */
[----:B------:R-:W-:Y:S10]  /*3f20*/  BRA.U !UP1, `(.L_x_72) ;  /* 0x00000009093c7547 */ /* 0x000ff4000b800000 */
[----:B------:R-:W0:Y:S01]  /*3f30*/  LDCU.64 UR8, c[0x0][0x380] ;  /* 0x00007000ff0877ac */ /* 0x000e220008000a00 */
[----:B------:R-:W-:Y:S02]  /*3f40*/  IMAD.MOV.U32 R3, RZ, RZ, 0x500 ;  /* 0x00000500ff037424 */ /* 0x000fe400078e00ff */
[----:B------:R-:W-:Y:S01]  /*3f50*/  IMAD.MOV.U32 R2, RZ, RZ, RZ ;  /* 0x000000ffff027224 */ /* 0x000fe200078e00ff */
[----:B------:R-:W-:-:S04]  /*3f60*/  UIADD3 UR4, UP1, UPT, UR6, 0x1, URZ ;  /* 0x0000000106047890 */ /* 0x000fc8000ff3e0ff */
[----:B------:R-:W-:Y:S02]  /*3f70*/  ULEA.HI.X UR5, UR5, URZ, URZ, 0x16, UP1 ;  /* 0x000000ff05057291 */ /* 0x000fe400088fb4ff */
[----:B------:R-:W-:Y:S02]  /*3f80*/  ULOP3.LUT UR4, UR4, 0xfffffffe, URZ, 0xc0, !UPT ;  /* 0xfffffffe04047892 */ /* 0x000fe4000f8ec0ff */
[----:B------:R-:W-:Y:S01]  /*3f90*/  ULOP3.LUT UR5, UR5, 0x7fffff, URZ, 0xc0, !UPT ;  /* 0x007fffff05057892 */ /* 0x000fe2000f8ec0ff */
[----:B0-----:R-:W-:-:S04]  /*3fa0*/  LEA R6, P0, R0, UR8, 0x4 ;  /* 0x0000000800067c11 */ /* 0x001fc8000f8020ff */
[----:B------:R-:W-:Y:S02]  /*3fb0*/  IADD3 R6, P1, PT, R6, 0xe008, RZ ;  /* 0x0000e00806067810 */ /* 0x000fe40007f3e0ff */
[----:B------:R-:W-:-:S05]  /*3fc0*/  LEA.HI.X R5, R0, UR9, RZ, 0x4, P0 ;  /* 0x0000000900057c11 */ /* 0x000fca00080f24ff */
[----:B------:R-:W-:-:S07]  /*3fd0*/  IMAD.X R5, RZ, RZ, R5, P1 ;  /* 0x000000ffff057224 */ /* 0x000fce00008e0605 */
.L_x_73:
[----:B------:R-:W-:-:S05]  /*3fe0*/  IMAD.MOV.U32 R4, RZ, RZ, R6 ;  /* 0x000000ffff047224 */ /* 0x000fca00078e0006 */
[----:B------:R-:W2:Y:S04]  /*3ff0*/  LDG.E.64.CONSTANT R12, desc[UR10][R4.64+-0x9008] ;  /* 0xff6ff80a040c7981 */ /* 0x000ea8000c1e9b00 */
[----:B------:R-:W3:Y:S04]  /*4000*/  LDG.E.64.CONSTANT R8, desc[UR10][R4.64+-0x9000] ;  /* 0xff70000a04087981 */ /* 0x000ee8000c1e9b00 */
[----:B------:R-:W4:Y:S04]  /*4010*/  LDG.E.64.CONSTANT R10, desc[UR10][R4.64+-0x8008] ;  /* 0xff7ff80a040a7981 */ /* 0x000f28000c1e9b00 */
[----:B------:R-:W5:Y:S04]  /*4020*/  LDG.E.64.CONSTANT R6, desc[UR10][R4.64+-0x8000] ;  /* 0xff80000a04067981 */ /* 0x000f68000c1e9b00 */
[----:B------:R-:W5:Y:S04]  /*4030*/  LDG.E.64.CONSTANT R26, desc[UR10][R4.64+-0x7008] ;  /* 0xff8ff80a041a7981 */ /* 0x000f68000c1e9b00 */
[----:B------:R-:W5:Y:S04]  /*4040*/  LDG.E.64.CONSTANT R24, desc[UR10][R4.64+-0x7000] ;  /* 0xff90000a04187981 */ /* 0x000f68000c1e9b00 */
[----:B------:R-:W5:Y:S04]  /*4050*/  LDG.E.64.CONSTANT R20, desc[UR10][R4.64+-0x6008] ;  /* 0xff9ff80a04147981 */ /* 0x000f68000c1e9b00 */
[----:B------:R-:W5:Y:S01]  /*4060*/  LDG.E.64.CONSTANT R18, desc[UR10][R4.64+-0x6000] ;  /* 0xffa0000a04127981 */ /* 0x000f62000c1e9b00 */
[----:B--2---:R-:W-:-:S14]  /*4070*/  DSETP.GEU.AND P2, PT, |R16|, |R12|, PT ;  /* 0x4000000c1000722a */ /* 0x004fdc0003f4e200 */
[----:B---3--:R-:W-:-:S04]  /*4080*/  @P2 ISETP.GE.U32.AND P0, PT, R22, R8, PT ;  /* 0x000000081600220c */ /* 0x008fc80003f06070 */
[----:B------:R-:W-:-:S13]  /*4090*/  @P2 ISETP.GE.AND.EX P0, PT, R23, R9, PT, P0 ;  /* 0x000000091700220c */ /* 0x000fda0003f06300 */
[----:B------:R-:W-:-:S06]  /*40a0*/  @P2 DSETP.LT.OR P0, PT, |R12|, |R16|, !P0 ;  /* 0x400000100c00222a */ /* 0x000fcc0004701600 */
[----:B------:R-:W-:Y:S02]  /*40b0*/  @P2 FSEL R17, R17, R13, P0 ;  /* 0x0000000d11112208 */ /* 0x000fe40000000000 */
[----:B------:R-:W-:-:S03]  /*40c0*/  @P2 FSEL R14, R16, R12, P0 ;  /* 0x0000000c100e2208 */ /* 0x000fc60000000000 */
[----:B------:R-:W-:Y:S02]  /*40d0*/  @P2 IMAD.MOV.U32 R13, RZ, RZ, R17 ;  /* 0x000000ffff0d2224 */ /* 0x000fe400078e0011 */
[----:B------:R-:W2:Y:S01]  /*40e0*/  LDG.E.64.CONSTANT R16, desc[UR10][R4.64+-0x5008] ;  /* 0xffaff80a04107981 */ /* 0x000ea2000c1e9b00 */
[----:B------:R-:W-:-:S03]  /*40f0*/  @P2 IMAD.MOV.U32 R12, RZ, RZ, R14 ;  /* 0x000000ffff0c2224 */ /* 0x000fc600078e000e */
[----:B------:R-:W3:Y:S03]  /*4100*/  LDG.E.64.CONSTANT R14, desc[UR10][R4.64+-0x5000] ;  /* 0xffb0000a040e7981 */ /* 0x000ee6000c1e9b00 */
[----:B----4-:R-:W-:Y:S01]  /*4110*/  DSETP.GEU.AND P1, PT, |R12|, |R10|, PT ;  /* 0x4000000a0c00722a */ /* 0x010fe20003f2e200 */
[----:B------:R-:W-:Y:S02]  /*4120*/  @P2 SEL R8, R22, R8, P0 ;  /* 0x0000000816082207 */ /* 0x000fe40000000000 */
[----:B------:R-:W-:Y:S02]  /*4130*/  @P2 SEL R9, R23, R9, P0 ;  /* 0x0000000917092207 */ /* 0x000fe40000000000 */
[----:B------:R-:W4:Y:S09]  /*4140*/  LDG.E.64.CONSTANT R22, desc[UR10][R4.64+-0x4008] ;  /* 0xffbff80a04167981 */ /* 0x000f32000c1e9b00 */
[----:B-----5:R-:W-:-:S04]  /*4150*/  @P1 ISETP.GE.U32.AND P0, PT, R8, R6, PT ;  /* 0x000000060800120c */ /* 0x020fc80003f06070 */
[----:B------:R-:W-:-:S13]  /*4160*/  @P1 ISETP.GE.AND.EX P0, PT, R9, R7, PT, P0 ;  /* 0x000000070900120c */ /* 0x000fda0003f06300 */
[----:B------:R-:W-:-:S06]  /*4170*/  @P1 DSETP.LT.OR P0, PT, |R10|, |R12|, !P0 ;  /* 0x4000000c0a00122a */ /* 0x000fcc0004701600 */
[----:B------:R-:W-:Y:S02]  /*4180*/  @P1 FSEL R12, R12, R10, P0 ;  /* 0x0000000a0c0c1208 */ /* 0x000fe40000000000 */
[----:B------:R-:W-:-:S03]  /*4190*/  @P1 FSEL R13, R13, R11, P0 ;  /* 0x0000000b0d0d1208 */ /* 0x000fc60000000000 */
[----:B------:R-:W-:Y:S02]  /*41a0*/  @P1 IMAD.MOV.U32 R10, RZ, RZ, R12 ;  /* 0x000000ffff0a1224 */ /* 0x000fe400078e000c */
[----:B------:R-:W-:Y:S02]  /*41b0*/  @P1 IMAD.MOV.U32 R11, RZ, RZ, R13 ;  /* 0x000000ffff0b1224 */ /* 0x000fe400078e000d */
[----:B------:R-:W5:Y:S04]  /*41c0*/  LDG.E.64.CONSTANT R12, desc[UR10][R4.64+-0x4000] ;  /* 0xffc0000a040c7981 */ /* 0x000f68000c1e9b00 */
[----:B------:R-:W-:Y:S01]  /*41d0*/  DSETP.GEU.AND P2, PT, |R10|, |R26|, PT ;  /* 0x4000001a0a00722a */ /* 0x000fe20003f4e200 */
[----:B------:R-:W-:Y:S02]  /*41e0*/  @P1 SEL R6, R8, R6, P0 ;  /* 0x0000000608061207 */ /* 0x000fe40000000000 */
[----:B------:R-:W-:-:S11]  /*41f0*/  @P1 SEL R7, R9, R7, P0 ;  /* 0x0000000709071207 */ /* 0x000fd60000000000 */
[----:B------:R-:W-:-:S04]  /*4200*/  @P2 ISETP.GE.U32.AND P0, PT, R6, R24, PT ;  /* 0x000000180600220c */ /* 0x000fc80003f06070 */
[----:B------:R-:W-:-:S13]  /*4210*/  @P2 ISETP.GE.AND.EX P0, PT, R7, R25, PT, P0 ;  /* 0x000000190700220c */ /* 0x000fda0003f06300 */
[----:B------:R-:W-:-:S06]  /*4220*/  @P2 DSETP.LT.OR P0, PT, |R26|, |R10|, !P0 ;  /* 0x4000000a1a00222a */ /* 0x000fcc0004701600 */
[----:B------:R-:W-:Y:S02]  /*4230*/  @P2 FSEL R8, R10, R26, P0 ;  /* 0x0000001a0a082208 */ /* 0x000fe40000000000 */
[----:B------:R-:W-:-:S03]  /*4240*/  @P2 FSEL R11, R11, R27, P0 ;  /* 0x0000001b0b0b2208 */ /* 0x000fc60000000000 */
[----:B------:R-:W-:Y:S02]  /*4250*/  @P2 IMAD.MOV.U32 R26, RZ, RZ, R8 ;  /* 0x000000ffff1a2224 */ /* 0x000fe400078e0008 */
[----:B------:R-:W-:Y:S01]  /*4260*/  @P2 IMAD.MOV.U32 R27, RZ, RZ, R11 ;  /* 0x000000ffff1b2224 */ /* 0x000fe200078e000b */
[----:B------:R-:W5:Y:S04]  /*4270*/  LDG.E.64.CONSTANT R8, desc[UR10][R4.64+-0x3000] ;  /* 0xffd0000a04087981 */ /* 0x000f68000c1e9b00 */
[----:B------:R-:W5:Y:S01]  /*4280*/  LDG.E.64.CONSTANT R10, desc[UR10][R4.64+-0x3008] ;  /* 0xffcff80a040a7981 */ /* 0x000f62000c1e9b00 */
        /* <DEDUP_REMOVED lines=10> */
[----:B------:R-:W5:Y:S01]  /*4330*/  LDG.E.64.CONSTANT R6, desc[UR10][R4.64+-0x2008] ;  /* 0xffdff80a04067981 */ /* 0x000f62000c1e9b00 */
[----:B------:R-:W-:Y:S02]  /*4340*/  @P1 SEL R18, R24, R18, P0 ;  /* 0x0000001218121207 */ /* 0x000fe40000000000 */
[----:B------:R-:W-:Y:S02]  /*4350*/  @P1 SEL R19, R25, R19, P0 ;  /* 0x0000001319131207 */ /* 0x000fe40000000000 */
        /* <DEDUP_REMOVED lines=8> */
[----:B------:R-:W-:Y:S02]  /*43e0*/  @P2 IMAD.MOV.U32 R17, RZ, RZ, R21 ;  /* 0x000000ffff112224 */ /* 0x000fe400078e0015 */
[----:B------:R-:W2:Y:S04]  /*43f0*/  LDG.E.64.CONSTANT R20, desc[UR10][R4.64+-0x1008] ;  /* 0xffeff80a04147981 */ /* 0x000ea8000c1e9b00 */
[----:B----4-:R-:W-:Y:S01]  /*4400*/  DSETP.GEU.AND P1, PT, |R16|, |R22|, PT ;  /* 0x400000161000722a */ /* 0x010fe20003f2e200 */
[----:B------:R-:W-:Y:S02]  /*4410*/  @P2 SEL R14, R18, R14, P0 ;  /* 0x0000000e120e2207 */ /* 0x000fe40000000000 */
[----:B------:R-:W-:-:S02]  /*4420*/  @P2 SEL R15, R19, R15, P0 ;  /* 0x0000000f130f2207 */ /* 0x000fc40000000000 */
[----:B------:R-:W3:Y:S09]  /*4430*/  LDG.E.64.CONSTANT R18, desc[UR10][R4.64+-0x1000] ;  /* 0xfff0000a04127981 */ /* 0x000ef2000c1e9b00 */
[----:B-----5:R-:W-:-:S04]  /*4440*/  @P1 ISETP.GE.U32.AND P0, PT, R14, R12, PT ;  /* 0x0000000c0e00120c */ /* 0x020fc80003f06070 */
[----:B------:R-:W-:Y:S01]  /*4450*/  @P1 ISETP.GE.AND.EX P0, PT, R15, R13, PT, P0 ;  /* 0x0000000d0f00120c */ /* 0x000fe20003f06300 */
[----:B------:R-:W-:Y:S02]  /*4460*/  IMAD.MOV.U32 R26, RZ, RZ, R22 ;  /* 0x000000ffff1a7224 */ /* 0x000fe400078e0016 */
[----:B------:R-:W-:-:S10]  /*4470*/  IMAD.MOV.U32 R27, RZ, RZ, R23 ;  /* 0x000000ffff1b7224 */ /* 0x000fd400078e0017 */
[----:B------:R-:W-:Y:S01]  /*4480*/  @P1 DSETP.LT.OR P0, PT, |R22|, |R16|, !P0 ;  /* 0x400000101600122a */ /* 0x000fe20004701600 */
[----:B------:R-:W4:Y:S05]  /*4490*/  LDG.E.64.CONSTANT R22, desc[UR10][R4.64] ;  /* 0x0000000a04167981 */ /* 0x000f2a000c1e9b00 */
        /* <DEDUP_REMOVED lines=14> */
[----:B------:R-:W-:-:S06]  /*4580*/  @P2 IMAD.MOV.U32 R11, RZ, RZ, R27 ;  /* 0x000000ffff0b2224 */ /* 0x000fcc00078e001b */
        /* <DEDUP_REMOVED lines=10> */
[----:B------:R-:W-:Y:S02]  /*4630*/  @P1 SEL R24, R8, R24, P0 ;  /* 0x0000001808181207 */ /* 0x000fe40000000000 */
[----:B------:R-:W-:Y:S01]  /*4640*/  @P1 SEL R25, R9, R25, P0 ;  /* 0x0000001909191207 */ /* 0x000fe20000000000 */
[----:B------:R-:W-:-:S04]  /*4650*/  UIADD3 UR4, UP1, UPT, UR4, -0x2, URZ ;  /* 0xfffffffe04047890 */ /* 0x000fc8000ff3e0ff */
[----:B------:R-:W-:Y:S02]  /*4660*/  UIADD3.X UR5, UPT, UPT, UR5, -0x1, URZ, UP1, !UPT ;  /* 0xffffffff05057890 */ /* 0x000fe40008ffe4ff */
[----:B------:R-:W-:-:S04]  /*4670*/  UISETP.NE.U32.AND UP1, UPT, UR4, URZ, UPT ;  /* 0x000000ff0400728c */ /* 0x000fc8000bf25070 */
[----:B------:R-:W-:Y:S01]  /*4680*/  UISETP.NE.AND.EX UP1, UPT, UR5, URZ, UPT, UP1 ;  /* 0x000000ff0500728c */ /* 0x000fe2000bf25310 */
[----:B--2---:R-:W-:-:S14]  /*4690*/  DSETP.GEU.AND P2, PT, |R6|, |R20|, PT ;  /* 0x400000140600722a */ /* 0x004fdc0003f4e200 */
[----:B---3--:R-:W-:-:S04]  /*46a0*/  @P2 ISETP.GE.U32.AND P0, PT, R24, R18, PT ;  /* 0x000000121800220c */ /* 0x008fc80003f06070 */
[----:B------:R-:W-:-:S13]  /*46b0*/  @P2 ISETP.GE.AND.EX P0, PT, R25, R19, PT, P0 ;  /* 0x000000131900220c */ /* 0x000fda0003f06300 */
[----:B------:R-:W-:-:S06]  /*46c0*/  @P2 DSETP.LT.OR P0, PT, |R20|, |R6|, !P0 ;  /* 0x400000061400222a */ /* 0x000fcc0004701600 */
[----:B------:R-:W-:Y:S02]  /*46d0*/  @P2 FSEL R6, R6, R20, P0 ;  /* 0x0000001406062208 */ /* 0x000fe40000000000 */
[----:B------:R-:W-:-:S03]  /*46e0*/  @P2 FSEL R7, R7, R21, P0 ;  /* 0x0000001507072208 */ /* 0x000fc60000000000 */
[----:B------:R-:W-:Y:S02]  /*46f0*/  @P2 IMAD.MOV.U32 R20, RZ, RZ, R6 ;  /* 0x000000ffff142224 */ /* 0x000fe400078e0006 */
[----:B------:R-:W-:-:S06]  /*4700*/  @P2 IMAD.MOV.U32 R21, RZ, RZ, R7 ;  /* 0x000000ffff152224 */ /* 0x000fcc00078e0007 */
[----:B-----5:R-:W-:Y:S01]  /*4710*/  DSETP.GEU.AND P1, PT, |R20|, |R16|, PT ;  /* 0x400000101400722a */ /* 0x020fe20003f2e200 */
[----:B------:R-:W-:Y:S02]  /*4720*/  @P2 SEL R18, R24, R18, P0 ;  /* 0x0000001218122207 */ /* 0x000fe40000000000 */
[----:B------:R-:W-:-:S11]  /*4730*/  @P2 SEL R19, R25, R19, P0 ;  /* 0x0000001319132207 */ /* 0x000fd60000000000 */
[----:B----4-:R-:W-:-:S04]  /*4740*/  @P1 ISETP.GE.U32.AND P0, PT, R18, R22, PT ;  /* 0x000000161200120c */ /* 0x010fc80003f06070 */
[----:B------:R-:W-:Y:S02]  /*4750*/  @P1 ISETP.GE.AND.EX P0, PT, R19, R23, PT, P0 ;  /* 0x000000171300120c */ /* 0x000fe40003f06300 */
[----:B------:R-:W-:-:S05]  /*4760*/  IADD3 R6, P2, PT, R4, 0xa000, RZ ;  /* 0x0000a00004067810 */ /* 0x000fca0007f5e0ff */
[----:B------:R-:W-:-:S06]  /*4770*/  IMAD.X R5, RZ, RZ, R5, P2 ;  /* 0x000000ffff057224 */ /* 0x000fcc00010e0605 */
[----:B------:R-:W-:Y:S01]  /*4780*/  @P1 DSETP.LT.OR P0, PT, |R16|, |R20|, !P0 ;  /* 0x400000141000122a */ /* 0x000fe20004701600 */
[----:B------:R-:W-:-:S05]  /*4790*/  IADD3 R3, P2, PT, R3, 0xa00, RZ ;  /* 0x00000a0003037810 */ /* 0x000fca0007f5e0ff */
[----:B------:R-:W-:Y:S02]  /*47a0*/  @P1 FSEL R4, R20, R16, P0 ;  /* 0x0000001014041208 */ /* 0x000fe40000000000 */
[----:B------:R-:W-:Y:S01]  /*47b0*/  @P1 FSEL R21, R21, R17, P0 ;  /* 0x0000001115151208 */ /* 0x000fe20000000000 */
[----:B------:R-:W-:Y:S01]  /*47c0*/  IMAD.X R2, RZ, RZ, R2, P2 ;  /* 0x000000ffff027224 */ /* 0x000fe200010e0602 */
[----:B------:R-:W-:Y:S01]  /*47d0*/  @P1 SEL R22, R18, R22, P0 ;  /* 0x0000001612161207 */ /* 0x000fe20000000000 */
[----:B------:R-:W-:Y:S01]  /*47e0*/  @P1 IMAD.MOV.U32 R16, RZ, RZ, R4 ;  /* 0x000000ffff101224 */ /* 0x000fe200078e0004 */
[----:B------:R-:W-:Y:S01]  /*47f0*/  @P1 SEL R23, R19, R23, P0 ;  /* 0x0000001713171207 */ /* 0x000fe20000000000 */
[----:B------:R-:W-:Y:S01]  /*4800*/  @P1 IMAD.MOV.U32 R17, RZ, RZ, R21 ;  /* 0x000000ffff111224 */ /* 0x000fe200078e0015 */
[----:B------:R-:W-:Y:S06]  /*4810*/  BRA.U UP1, `(.L_x_73) ;  /* 0xfffffff501f07547 */ /* 0x000fec000b83ffff */
.L_x_72:
[----:B------:R-:W-:Y:S05]  /*4820*/  BRA.U !UP0, `(.L_x_71) ;  /* 0x0000000508107547 */ /* 0x000fea000b800000 */
[----:B------:R-:W0:Y:S02]  /*4830*/  LDC.64 R4, c[0x0][0x380] ;  /* 0x0000e000ff047b82 */ /* 0x000e240000000a00 */
[----:B0-----:R-:W-:-:S03]  /*4840*/  IMAD.WIDE.U32 R4, R0, 0x10, R4 ;  /* 0x0000001000047825 */ /* 0x001fc600078e0004 */
[----:B------:R-:W-:-:S04]  /*4850*/  LEA R24, P0, R3, R4, 0x4 ;  /* 0x0000000403187211 */ /* 0x000fc800078020ff */
[----:B------:R-:W-:-:S05]  /*4860*/  LEA.HI.X R25, R3, R5, R2, 0x4, P0 ;  /* 0x0000000503197211 */ /* 0x000fca00000f2402 */
[----:B------:R-:W2:Y:S04]  /*4870*/  LDG.E.64.CONSTANT R20, desc[UR10][R24.64] ;  /* 0x0000000a18147981 */ /* 0x000ea8000c1e9b00 */
[----:B------:R-:W3:Y:S04]  /*4880*/  LDG.E.64.CONSTANT R18, desc[UR10][R24.64+0x8] ;  /* 0x0000080a18127981 */ /* 0x000ee8000c1e9b00 */
[----:B------:R-:W4:Y:S04]  /*4890*/  LDG.E.64.CONSTANT R14, desc[UR10][R24.64+0x1000] ;  /* 0x0010000a180e7981 */ /* 0x000f28000c1e9b00 */
[----:B------:R-:W5:Y:S04]  /*48a0*/  LDG.E.64.CONSTANT R12, desc[UR10][R24.64+0x1008] ;  /* 0x0010080a180c7981 */ /* 0x000f68000c1e9b00 */
        /* <DEDUP_REMOVED lines=16> */
[----:B------:R-:W-:-:S11]  /*49b0*/  @P2 SEL R19, R23, R19, P0 ;  /* 0x0000001317132207 */ /* 0x000fd60000000000 */
[----:B-----5:R-:W-:-:S04]  /*49c0*/  @P1 ISETP.GE.U32.AND P0, PT, R18, R12, PT ;  /* 0x0000000c1200120c */ /* 0x020fc80003f06070 */
        /* <DEDUP_REMOVED lines=27> */
[----:B------:R-:W-:Y:S02]  /*4b80*/  @P1 SEL R5, R9, R5, P0 ;  /* 0x0000000509051207 */ /* 0x000fe40000000000 */
[----:B------:R-:W-:-:S05]  /*4b90*/  IADD3 R3, P1, PT, R3, 0x500, RZ ;  /* 0x0000050003037810 */ /* 0x000fca0007f3e0ff */
[----:B------:R-:W-:Y:S01]  /*4ba0*/  IMAD.X R2, RZ, RZ, R2, P1 ;  /* 0x000000ffff027224 */ /* 0x000fe200008e0602 */
[----:B--2---:R-:W-:-:S14]  /*4bb0*/  DSETP.GEU.AND P2, PT, |R6|, |R16|, PT ;  /* 0x400000100600722a */ /* 0x004fdc0003f4e200 */
[----:B------:R-:W-:-:S04]  /*4bc0*/  @P2 ISETP.GE.U32.AND P0, PT, R4, R26, PT ;  /* 0x0000001a0400220c */ /* 0x000fc80003f06070 */
[----:B------:R-:W-:-:S13]  /*4bd0*/  @P2 ISETP.GE.AND.EX P0, PT, R5, R27, PT, P0 ;  /* 0x0000001b0500220c */ /* 0x000fda0003f06300 */
[----:B------:R-:W-:-:S06]  /*4be0*/  @P2 DSETP.LT.OR P0, PT, |R16|, |R6|, !P0 ;  /* 0x400000061000222a */ /* 0x000fcc0004701600 */
[----:B------:R-:W-:Y:S02]  /*4bf0*/  @P2 FSEL R6, R6, R16, P0 ;  /* 0x0000001006062208 */ /* 0x000fe40000000000 */
[----:B------:R-:W-:Y:S02]  /*4c00*/  @P2 FSEL R7, R7, R17, P0 ;  /* 0x0000001107072208 */ /* 0x000fe40000000000 */
[----:B------:R-:W-:Y:S02]  /*4c10*/  @P2 SEL R26, R4, R26, P0 ;  /* 0x0000001a041a2207 */ /* 0x000fe40000000000 */
[----:B------:R-:W-:Y:S01]  /*4c20*/  @P2 SEL R27, R5, R27, P0 ;  /* 0x0000001b051b2207 */ /* 0x000fe20000000000 */
[----:B------:R-:W-:Y:S02]  /*4c30*/  @P2 IMAD.MOV.U32 R16, RZ, RZ, R6 ;  /* 0x000000ffff102224 */ /* 0x000fe400078e0006 */
[----:B------:R-:W-:Y:S02]  /*4c40*/  @P2 IMAD.MOV.U32 R17, RZ, RZ, R7 ;  /* 0x000000ffff112224 */ /* 0x000fe400078e0007 */
[----:B------:R-:W-:-:S02]  /*4c50*/  IMAD.MOV.U32 R22, RZ, RZ, R26 ;  /* 0x000000ffff167224 */ /* 0x000fc400078e001a */
[----:B------:R-:W-:-:S07]  /*4c60*/  IMAD.MOV.U32 R23, RZ, RZ, R27 ;  /* 0x000000ffff177224 */ /* 0x000fce00078e001b */
.L_x_71:
[----:B------:R-:W0:Y:S02]  /*4c70*/  LDCU UR4, c[0x0][0x390] ;  /* 0x00007200ff0477ac */ /* 0x000e240008000800 */
[----:B0-----:R-:W-:Y:S02]  /*4c80*/  USHF.R.S32.HI UR5, URZ, 0x1f, UR4 ;  /* 0x0000001fff057899 */ /* 0x001fe40008011404 */
[----:B------:R-:W-:-:S04]  /*4c90*/  ISETP.GE.U32.AND P0, PT, R3, UR4, PT ;  /* 0x0000000403007c0c */ /* 0x000fc8000bf06070 */
[----:B------:R-:W-:-:S13]  /*4ca0*/  ISETP.GE.AND.EX P0, PT, R2, UR5, PT, P0 ;  /* 0x0000000502007c0c */ /* 0x000fda000bf06300 */
[----:B------:R-:W-:Y:S05]  /*4cb0*/  @P0 BRA `(.L_x_74) ;  /* 0x00000008009c0947 */ /* 0x000fea0003800000 */
[----:B------:R-:W-:Y:S01]  /*4cc0*/  IADD3 R21, PT, PT, -R3, UR4, RZ ;  /* 0x0000000403157c10 */ /* 0x000fe2000fffe1ff */
[----:B------:R-:W-:Y:S03]  /*4cd0*/  BSSY.RECONVERGENT B1, `(.L_x_74) ;  /* 0x00000a5000017945 */ /* 0x000fe60003800200 */
[----:B------:R-:W-:-:S13]  /*4ce0*/  ISETP.GE.AND P0, PT, R0, R21, PT ;  /* 0x000000150000720c */ /* 0x000fda0003f06270 */
[----:B------:R-:W-:Y:S05]  /*4cf0*/  @P0 BRA `(.L_x_75) ;  /* 0x0000000800880947 */ /* 0x000fea0003800000 */
[----:B------:R-:W-:Y:S01]  /*4d00*/  LOP3.LUT R12, RZ, R0, RZ, 0x33, !PT ;  /* 0x00000000ff0c7212 */ /* 0x000fe200078e33ff */
[----:B------:R-:W-:Y:S01]  /*4d10*/  BSSY.RECONVERGENT B2, `(.L_x_76) ;  /* 0x0000032000027945 */ /* 0x000fe20003800200 */
[----:B------:R-:W-:Y:S02]  /*4d20*/  IMAD.MOV.U32 R20, RZ, RZ, R0 ;  /* 0x000000ffff147224 */ /* 0x000fe400078e0000 */
[----:B------:R-:W-:-:S04]  /*4d30*/  IADD3 R12, PT, PT, -R3, UR4, R12 ;  /* 0x00000004030c7c10 */ /* 0x000fc8000fffe10c */
[----:B------:R-:W-:-:S04]  /*4d40*/  LOP3.LUT R4, R12, 0x300, RZ, 0xc0, !PT ;  /* 0x000003000c047812 */ /* 0x000fc800078ec0ff */
[----:B------:R-:W-:-:S13]  /*4d50*/  ISETP.NE.AND P0, PT, R4, 0x300, PT ;  /* 0x000003000400780c */ /* 0x000fda0003f05270 */
[----:B------:R-:W-:Y:S05]  /*4d60*/  @!P0 BRA `(.L_x_77) ;  /* 0x0000000000b08947 */ /* 0x000fea0003800000 */
[----:B------:R-:W0:Y:S01]  /*4d70*/  LDCU.64 UR6, c[0x0][0x380] ;  /* 0x00007000ff0677ac */ /* 0x000e220008000a00 */
[----:B------:R-:W-:Y:S01]  /*4d80*/  IADD3 R5, P0, PT, R0, R3, RZ ;  /* 0x0000000300057210 */ /* 0x000fe20007f1e0ff */
[----:B------:R-:W-:Y:S01]  /*4d90*/  IMAD.MOV.U32 R20, RZ, RZ, R0 ;  /* 0x000000ffff147224 */ /* 0x000fe200078e0000 */
[----:B------:R-:W-:-:S03]  /*4da0*/  LEA.HI R4, R12, 0x1, RZ, 0x18 ;  /* 0x000000010c047811 */ /* 0x000fc600078fc0ff */
[----:B------:R-:W-:Y:S01]  /*4db0*/  IMAD.X R6, RZ, RZ, R2, P0 ;  /* 0x000000ffff067224 */ /* 0x000fe200000e0602 */
[----:B------:R-:W-:-:S05]  /*4dc0*/  LOP3.LUT R4, R4, 0x3, RZ, 0xc0, !PT ;  /* 0x0000000304047812 */ /* 0x000fca00078ec0ff */
[----:B------:R-:W-:Y:S01]  /*4dd0*/  IMAD.MOV R13, RZ, RZ, -R4 ;  /* 0x000000ffff0d7224 */ /* 0x000fe200078e0a04 */
[----:B0-----:R-:W-:-:S04]  /*4de0*/  LEA R14, P1, R5, UR6, 0x4 ;  /* 0x00000006050e7c11 */ /* 0x001fc8000f8220ff */
[----:B------:R-:W-:-:S09]  /*4df0*/  LEA.HI.X R5, R5, UR7, R6, 0x4, P1 ;  /* 0x0000000705057c11 */ /* 0x000fd200088f2406 */
.L_x_80:
[----:B------:R-:W-:-:S05]  /*4e00*/  IMAD.MOV.U32 R4, RZ, RZ, R14 ;  /* 0x000000ffff047224 */ /* 0x000fca00078e000e */
[----:B------:R-:W2:Y:S04]  /*4e10*/  LDG.E.64.CONSTANT R8, desc[UR10][R4.64] ;  /* 0x0000000a04087981 */ /* 0x000ea8000c1e9b00 */
[----:B------:R-:W3:Y:S01]  /*4e20*/  LDG.E.64.CONSTANT R6, desc[UR10][R4.64+0x8] ;  /* 0x0000080a04067981 */ /* 0x000ee2000c1e9b00 */
[----:B------:R-:W-:Y:S01]  /*4e30*/  VIADD R13, R13, 0x1 ;  /* 0x000000010d0d7836 */ /* 0x000fe20000000000 */
[----:B------:R-:W-:Y:S01]  /*4e40*/  BSSY.RECONVERGENT B3, `(.L_x_78) ;  /* 0x000001b000037945 */ /* 0x000fe20003800200 */
[----:B------:R-:W-:Y:S01]  /*4e50*/  IMAD.MOV.U32 R15, RZ, RZ, R22 ;  /* 0x000000ffff0f7224 */ /* 0x000fe200078e0016 */
        /* <DEDUP_REMOVED lines=25> */
.L_x_79:
[----:B------:R-:W-:Y:S05]  /*4ff0*/  BSYNC.RECONVERGENT B3 ;  /* 0x0000000000037941 */ /* 0x000fea0003800200 */
.L_x_78:
[----:B------:R-:W-:Y:S02]  /*5000*/  IMAD.X R5, RZ, RZ, R5, P3 ;  /* 0x000000ffff057224 */ /* 0x000fe400018e0605 */
[----:B------:R-:W-:Y:S01]  /*5010*/  VIADD R20, R20, 0x100 ;  /* 0x0000010014147836 */ /* 0x000fe20000000000 */
[----:B------:R-:W-:Y:S06]  /*5020*/  @P2 BRA `(.L_x_80) ;  /* 0xfffffffc00742947 */ /* 0x000fec000383ffff */
.L_x_77:
[----:B------:R-:W-:Y:S05]  /*5030*/  BSYNC.RECONVERGENT B2 ;  /* 0x0000000000027941 */ /* 0x000fea0003800200 */
.L_x_76:
[----:B------:R-:W-:-:S13]  /*5040*/  ISETP.GE.U32.AND P0, PT, R12, 0x300, PT ;  /* 0x000003000c00780c */ /* 0x000fda0003f06070 */
[----:B------:R-:W-:Y:S05]  /*5050*/  @!P0 BRA `(.L_x_75) ;  /* 0x0000000400b08947 */ /* 0x000fea0003800000 */
[----:B------:R-:W0:Y:S01]  /*5060*/  LDCU.64 UR6, c[0x0][0x380] ;  /* 0x00007000ff0677ac */ /* 0x000e220008000a00 */
[----:B------:R-:W-:-:S05]  /*5070*/  IADD3 R3, P0, PT, R20, R3, RZ ;  /* 0x0000000314037210 */ /* 0x000fca0007f1e0ff */
[----:B------:R-:W-:Y:S01]  /*5080*/  IMAD.X R2, RZ, RZ, R2, P0 ;  /* 0x000000ffff027224 */ /* 0x000fe200000e0602 */
[----:B0-----:R-:W-:-:S04]  /*5090*/  LEA R8, P1, R3, UR6, 0x4 ;  /* 0x0000000603087c11 */ /* 0x001fc8000f8220ff */
[----:B------:R-:W-:Y:S02]  /*50a0*/  IADD3 R8, P0, PT, R8, 0x3008, RZ ;  /* 0x0000300808087810 */ /* 0x000fe40007f1e0ff */
[----:B------:R-:W-:-:S05]  /*50b0*/  LEA.HI.X R9, R3, UR7, R2, 0x4, P1 ;  /* 0x0000000703097c11 */ /* 0x000fca00088f2402 */
[----:B------:R-:W-:-:S07]  /*50c0*/  IMAD.X R9, RZ, RZ, R9, P0 ;  /* 0x000000ffff097224 */ /* 0x000fce00000e0609 */
.L_x_89:
[----:B------:R-:W2:Y:S04]  /*50d0*/  LDG.E.64.CONSTANT R10, desc[UR10][R8.64+-0x3008] ;  /* 0xffcff80a080a7981 */ /* 0x000ea8000c1e9b00 */
[----:B------:R-:W3:Y:S04]  /*50e0*/  LDG.E.64.CONSTANT R12, desc[UR10][R8.64+-0x3000] ;  /* 0xffd0000a080c7981 */ /* 0x000ee8000c1e9b00 */
[----:B------:R0:W5:Y:S04]  /*50f0*/  LDG.E.64.CONSTANT R6, desc[UR10][R8.64+-0x2008] ;  /* 0xffdff80a08067981 */ /* 0x000168000c1e9b00 */
        /* <DEDUP_REMOVED lines=22> */
.L_x_82:
[----:B------:R-:W-:Y:S05]  /*5260*/  BSYNC.RECONVERGENT B2 ;  /* 0x0000000000027941 */ /* 0x000fea0003800200 */
.L_x_81:
        /* <DEDUP_REMOVED lines=25> */
.L_x_84:
[----:B------:R-:W-:Y:S05]  /*5400*/  BSYNC.RECONVERGENT B2 ;  /* 0x0000000000027941 */ /* 0x000fea0003800200 */
.L_x_83:
        /* <DEDUP_REMOVED lines=21> */
.L_x_86:
[----:B------:R-:W-:Y:S05]  /*5560*/  BSYNC.RECONVERGENT B2 ;  /* 0x0000000000027941 */ /* 0x000fea0003800200 */
.L_x_85:
        /* <DEDUP_REMOVED lines=21> */
.L_x_88:
[----:B------:R-:W-:Y:S05]  /*56c0*/  BSYNC.RECONVERGENT B2 ;  /* 0x0000000000027941 */ /* 0x000fea0003800200 */
.L_x_87:
[----:B------:R-:W-:Y:S01]  /*56d0*/  VIADD R20, R20, 0x400 ;  /* 0x0000040014147836 */ /* 0x000fe20000000000 */
[----:B------:R-:W-:-:S04]  /*56e0*/  IADD3 R8, P1, PT, R8, 0x4000, RZ ;  /* 0x0000400008087810 */ /* 0x000fc80007f3e0ff */
[----:B------:R-:W-:Y:S01]  /*56f0*/  ISETP.GE.AND P0, PT, R20, R21, PT ;  /* 0x000000151400720c */ /* 0x000fe20003f06270 */
[----:B------:R-:W-:-:S12]  /*5700*/  IMAD.X R9, RZ, RZ, R9, P1 ;  /* 0x000000ffff097224 */ /* 0x000fd800008e0609 */
[----:B------:R-:W-:Y:S05]  /*5710*/  @!P0 BRA `(.L_x_89) ;  /* 0xfffffff8006c8947 */ /* 0x000fea000383ffff */
.L_x_75:
[----:B------:R-:W-:Y:S05]  /*5720*/  BSYNC.RECONVERGENT B1 ;  /* 0x0000000000017941 */ /* 0x000fea0003800200 */
.L_x_74:
[----:B------:R-:W0:Y:S01]  /*5730*/  S2R R8, SR_LANEID ;  /* 0x0000000000087919 */ /* 0x000e220000000000 */
[----:B------:R-:W-:Y:S01]  /*5740*/  BSSY.RECONVERGENT B1, `(.L_x_90) ;  /* 0x000001f000017945 */ /* 0x000fe20003800200 */
[----:B------:R-:W-:Y:S01]  /*5750*/  IMAD.MOV.U32 R11, RZ, RZ, R22 ;  /* 0x000000ffff0b7224 */ /* 0x000fe200078e0016 */
[----:B------:R1:W2:Y:S01]  /*5760*/  SHFL.DOWN PT, R4, R16, 0x1, 0x1f ;  /* 0x08201f0010047f89 */ /* 0x0002a200000e0000 */
[----:B------:R-:W-:Y:S02]  /*5770*/  IMAD.MOV.U32 R12, RZ, RZ, R23 ;  /* 0x000000ffff0c7224 */ /* 0x000fe400078e0017 */
[----:B------:R-:W-:Y:S01]  /*5780*/  IMAD.MOV.U32 R2, RZ, RZ, R16 ;  /* 0x000000ffff027224 */ /* 0x000fe200078e0010 */
[----:B------:R1:W3:Y:S01]  /*5790*/  SHFL.DOWN PT, R5, R17, 0x1, 0x1f ;  /* 0x08201f0011057f89 */ /* 0x0002e200000e0000 */
        /* <DEDUP_REMOVED lines=25> */
.L_x_91:
[----:B------:R-:W-:Y:S05]  /*5930*/  BSYNC.RECONVERGENT B1 ;  /* 0x0000000000017941 */ /* 0x000fea0003800200 */
.L_x_90:
        /* <DEDUP_REMOVED lines=31> */
.L_x_93:
[----:B------:R-:W-:Y:S05]  /*5b30*/  BSYNC.RECONVERGENT B1 ;  /* 0x0000000000017941 */ /* 0x000fea0003800200 */
.L_x_92:
[----:B------:R-:W-:Y:S01]  /*5b40*/  ISETP.GT.AND P0, PT, R8, 0x1b, PT ;  /* 0x0000001b0800780c */ /* 0x000fe20003f04270 */
[----:B-1----:R1:W1:Y:S01]  /*5b50*/  SHFL.DOWN PT, R6, R4, 0x4, 0x1f ;  /* 0x08801f0004067f89 */ /* 0x00226200000e0000 */
[----:B------:R-:W-:Y:S01]  /*5b60*/  BSSY.RECONVERGENT B1, `(.L_x_94) ;  /* 0x000001d000017945 */ /* 0x000fe20003800200 */
[----:B0-----:R-:W-:Y:S02]  /*5b70*/  IMAD.MOV.U32 R11, RZ, RZ, R9 ;  /* 0x000000ffff0b7224 */ /* 0x001fe400078e0009 */
[----:B--2---:R0:W2:Y:S01]  /*5b80*/  SHFL.DOWN PT, R7, R5, 0x4, 0x1f ;  /* 0x08801f0005077f89 */ /* 0x0040a200000e0000 */
[----:B------:R-:W-:Y:S02]  /*5b90*/  IMAD.MOV.U32 R12, RZ, RZ, R10 ;  /* 0x000000ffff0c7224 */ /* 0x000fe400078e000a */
[----:B------:R-:W-:Y:S01]  /*5ba0*/  IMAD.MOV.U32 R2, RZ, RZ, R4 ;  /* 0x000000ffff027224 */ /* 0x000fe200078e0004 */
[----:B---3--:R0:W3:Y:S01]  /*5bb0*/  SHFL.DOWN PT, R14, R9, 0x4, 0x1f ;  /* 0x08801f00090e7f89 */ /* 0x0080e200000e0000 */
[----:B------:R-:W-:-:S03]  /*5bc0*/  IMAD.MOV.U32 R3, RZ, RZ, R5 ;  /* 0x000000ffff037224 */ /* 0x000fc600078e0005 */
[----:B----4-:R0:W4:Y:S01]  /*5bd0*/  SHFL.DOWN PT, R13, R10, 0x4, 0x1f ;  /* 0x08801f000a0d7f89 */ /* 0x01012200000e0000 */
        /* <DEDUP_REMOVED lines=21> */
.L_x_95:
[----:B------:R-:W-:Y:S05]  /*5d30*/  BSYNC.RECONVERGENT B1 ;  /* 0x0000000000017941 */ /* 0x000fea0003800200 */
.L_x_94:
        /* <DEDUP_REMOVED lines=31> */
.L_x_97:
[----:B------:R-:W-:Y:S05]  /*5f30*/  BSYNC.RECONVERGENT B1 ;  /* 0x0000000000017941 */ /* 0x000fea0003800200 */
.L_x_96:
[----:B------:R-:W-:Y:S01]  /*5f40*/  ISETP.GT.AND P0, PT, R8, 0xf, PT ;  /* 0x0000000f0800780c */ /* 0x000fe20003f04270 */
[----:B-1----:R1:W1:Y:S01]  /*5f50*/  SHFL.DOWN PT, R6, R4, 0x10, 0x1f ;  /* 0x0a001f0004067f89 */ /* 0x00226200000e0000 */
[----:B------:R-:W-:Y:S01]  /*5f60*/  BSSY.RECONVERGENT B1, `(.L_x_98) ;  /* 0x000001d000017945 */ /* 0x000fe20003800200 */
[----:B---3--:R-:W-:Y:S02]  /*5f70*/  IMAD.MOV.U32 R14, RZ, RZ, R9 ;  /* 0x000000ffff0e7224 */ /* 0x008fe400078e0009 */
[----:B--2---:R2:W3:Y:S01]  /*5f80*/  SHFL.DOWN PT, R7, R5, 0x10, 0x1f ;  /* 0x0a001f0005077f89 */ /* 0x0044e200000e0000 */
[----:B------:R-:W-:Y:S02]  /*5f90*/  IMAD.MOV.U32 R15, RZ, RZ, R10 ;  /* 0x000000ffff0f7224 */ /* 0x000fe400078e000a */
[----:B------:R-:W-:Y:S01]  /*5fa0*/  IMAD.MOV.U32 R2, RZ, RZ, R4 ;  /* 0x000000ffff027224 */ /* 0x000fe200078e0004 */
[----:B0-----:R2:W0:Y:S01]  /*5fb0*/  SHFL.DOWN PT, R12, R9, 0x10, 0x1f ;  /* 0x0a001f00090c7f89 */ /* 0x00142200000e0000 */
[----:B------:R-:W-:-:S03]  /*5fc0*/  IMAD.MOV.U32 R3, RZ, RZ, R5 ;  /* 0x000000ffff037224 */ /* 0x000fc600078e0005 */
[----:B------:R2:W0:Y:S01]  /*5fd0*/  SHFL.DOWN PT, R11, R10, 0x10, 0x1f ;  /* 0x0a001f000a0b7f89 */ /* 0x00042200000e0000 */
[----:B------:R-:W-:Y:S05]  /*5fe0*/  @P0 BRA `(.L_x_99) ;  /* 0x0000000000500947 */ /* 0x000fea0003800000 */
[----:B-1-3--:R-:W-:Y:S01]  /*5ff0*/  DSETP.GEU.AND P0, PT, |R4|, |R6|, PT ;  /* 0x400000060400722a */ /* 0x00afe20003f0e200 */
        /* <DEDUP_REMOVED lines=19> */
.L_x_99:
[----:B------:R-:W-:Y:S05]  /*6130*/  BSYNC.RECONVERGENT B1 ;  /* 0x0000000000017941 */ /* 0x000fea0003800200 */
.L_x_98:
[----:B------:R-:W-:Y:S01]  /*6140*/  ISETP.NE.AND P0, PT, R8, RZ, PT ;  /* 0x000000ff0800720c */ /* 0x000fe20003f05270 */
[----:B------:R-:W-:-:S12]  /*6150*/  BSSY.RECONVERGENT B1, `(.L_x_100) ;  /* 0x000000a000017945 */ /* 0x000fd80003800200 */
[----:B------:R-:W-:Y:S05]  /*6160*/  @P0 BRA `(.L_x_101) ;  /* 0x0000000000200947 */ /* 0x000fea0003800000 */
[----:B-1----:R-:W1:Y:S01]  /*6170*/  S2R R6, SR_CgaCtaId ;  /* 0x0000000000067919 */ /* 0x002e620000008800 */
[----:B--2---:R-:W-:Y:S02]  /*6180*/  MOV R5, 0x400 ;  /* 0x0000040000057802 */ /* 0x004fe40000000f00 */
[----:B------:R-:W-:-:S04]  /*6190*/  SHF.R.U32.HI R4, RZ, 0x1, R0 ;  /* 0x00000001ff047819 */ /* 0x000fc80000011600 */
[----:B------:R-:W-:Y:S02]  /*61a0*/  LOP3.LUT R4, R4, 0x1f0, RZ, 0xc0, !PT ;  /* 0x000001f004047812 */ /* 0x000fe400078ec0ff */
[----:B-1----:R-:W-:-:S05]  /*61b0*/  LEA R5, R6, R5, 0x18 ;  /* 0x0000000506057211 */ /* 0x002fca00078ec0ff */
[----:B------:R-:W-:-:S05]  /*61c0*/  IMAD.IADD R5, R4, 0x1, R5 ;  /* 0x0000000104057824 */ /* 0x000fca00078e0205 */
[----:B------:R1:W-:Y:S04]  /*61d0*/  STS.64 [R5+0x10], R14 ;  /* 0x0000100e05007388 */ /* 0x0003e80000000a00 */
[----:B------:R1:W-:Y:S02]  /*61e0*/  STS.64 [R5+0x8], R2 ;  /* 0x0000080205007388 */ /* 0x0003e40000000a00 */
.L_x_101:
[----:B------:R-:W-:Y:S05]  /*61f0*/  BSYNC.RECONVERGENT B1 ;  /* 0x0000000000017941 */ /* 0x000fea0003800200 */
.L_x_100:
[----:B------:R-:W-:Y:S01]  /*6200*/  BAR.SYNC.DEFER_BLOCKING 0x0 ;  /* 0x0000000000007b1d */ /* 0x000fe20000010000 */
[----:B------:R-:W-:-:S13]  /*6210*/  ISETP.NE.AND P1, PT, R0, RZ, PT ;  /* 0x000000ff0000720c */ /* 0x000fda0003f25270 */
[----:B------:R-:W-:Y:S05]  /*6220*/  @P1 BRA `(.L_x_34) ;  /* 0x00000008008c1947 */ /* 0x000fea0003800000 */
[----:B-12---:R-:W1:Y:S01]  /*6230*/  S2R R5, SR_CgaCtaId ;  /* 0x0000000000057919 */ /* 0x006e620000008800 */
[----:B------:R-:W-:Y:S01]  /*6240*/  MOV R0, 0x400 ;  /* 0x0000040000007802 */ /* 0x000fe20000000f00 */
[----:B------:R-:W-:Y:S03]  /*6250*/  BSSY.RECONVERGENT B1, `(.L_x_102) ;  /* 0x000001a000017945 */ /* 0x000fe60003800200 */
[----:B-1----:R-:W-:-:S05]  /*6260*/  LEA R0, R5, R0, 0x18 ;  /* 0x0000000005007211 */ /* 0x002fca00078ec0ff */
[----:B------:R-:W1:Y:S04]  /*6270*/  LDS.64 R16, [R0+0x18] ;  /* 0x0000180000107984 */ /* 0x000e680000000a00 */
[----:B---3--:R-:W2:Y:S04]  /*6280*/  LDS.128 R4, [R0+0x20] ;  /* 0x0000200000047984 */ /* 0x008ea80000000c00 */
[----:B0---4-:R0:W3:Y:S04]  /*6290*/  LDS.64 R12, [R0+0x80] ;  /* 0x00008000000c7984 */ /* 0x0110e80000000a00 */
[----:B------:R0:W4:Y:S01]  /*62a0*/  LDS.128 R8, [R0+0x30] ;  /* 0x0000300000087984 */ /* 0x0001220000000c00 */
[----:B-1----:R-:W-:Y:S01]  /*62b0*/  DSETP.GEU.AND P0, PT, |R2|, |R16|, PT ;  /* 0x400000100200722a */ /* 0x002fe20003f0e200 */
[----:B------:R-:W-:-:S02]  /*62c0*/  IMAD.MOV.U32 R24, RZ, RZ, R16 ;  /* 0x000000ffff187224 */ /* 0x000fc400078e0010 */
[----:B------:R-:W-:Y:S02]  /*62d0*/  IMAD.MOV.U32 R25, RZ, RZ, R17 ;  /* 0x000000ffff197224 */ /* 0x000fe400078e0011 */
[----:B--2---:R-:W-:Y:S02]  /*62e0*/  IMAD.MOV.U32 R27, RZ, RZ, R4 ;  /* 0x000000ffff1b7224 */ /* 0x004fe400078e0004 */
[----:B------:R-:W-:-:S07]  /*62f0*/  IMAD.MOV.U32 R29, RZ, RZ, R5 ;  /* 0x000000ffff1d7224 */ /* 0x000fce00078e0005 */
[----:B0--34-:R-:W-:Y:S05]  /*6300*/  @!P0 BRA `(.L_x_103) ;  /* 0x0000000000388947 */ /* 0x019fea0003800000 */
        /* <DEDUP_REMOVED lines=14> */
.L_x_103:
[----:B------:R-:W-:Y:S05]  /*63f0*/  BSYNC.RECONVERGENT B1 ;  /* 0x0000000000017941 */ /* 0x000fea0003800200 */
.L_x_102:
        /* <DEDUP_REMOVED lines=23> */
.L_x_105:
[----:B------:R-:W-:Y:S05]  /*6570*/  BSYNC.RECONVERGENT B1 ;  /* 0x0000000000017941 */ /* 0x000fea0003800200 */
.L_x_104:
        /* <DEDUP_REMOVED lines=21> */
.L_x_107:
[----:B------:R-:W-:Y:S05]  /*66d0*/  BSYNC.RECONVERGENT B1 ;  /* 0x0000000000017941 */ /* 0x000fea0003800200 */
.L_x_106:
        /* <DEDUP_REMOVED lines=23> */
.L_x_109:
[----:B------:R-:W-:Y:S05]  /*6850*/  BSYNC.RECONVERGENT B1 ;  /* 0x0000000000017941 */ /* 0x000fea0003800200 */
.L_x_108:
        /* <DEDUP_REMOVED lines=21> */
.L_x_111:
[----:B------:R-:W-:Y:S05]  /*69b0*/  BSYNC.RECONVERGENT B1 ;  /* 0x0000000000017941 */ /* 0x000fea0003800200 */
.L_x_110:
        /* <DEDUP_REMOVED lines=21> */
.L_x_113:
[----:B------:R-:W-:Y:S05]  /*6b10*/  BSYNC.RECONVERGENT B1 ;  /* 0x0000000000017941 */ /* 0x000fea0003800200 */
.L_x_112:
        /* <DEDUP_REMOVED lines=20> */
.L_x_34:
[----:B------:R-:W-:Y:S05]  /*6c60*/  BSYNC.RECONVERGENT B0 ;  /* 0x0000000000007941 */ /* 0x000fea0003800200 */
.L_x_1:
[----:B------:R-:W-:Y:S05]  /*6c70*/  @P1 EXIT ;  /* 0x000000000000194d */ /* 0x000fea0003800000 */
[----:B012---:R-:W0:Y:S02]  /*6c80*/  LDC.64 R4, c[0x0][0x388] ;  /* 0x0000e200ff047b82 */ /* 0x007e240000000a00 */
[----:B0-----:R-:W-:Y:S04]  /*6c90*/  STG.E.64 desc[UR10][R4.64], R2 ;  /* 0x0000000204007986 */ /* 0x001fe8000c101b0a */
[----:B------:R-:W-:Y:S01]  /*6ca0*/  STG.E.64 desc[UR10][R4.64+0x8], R14 ;  /* 0x0000080e04007986 */ /* 0x000fe2000c101b0a */
[----:B------:R-:W-:Y:S05]  /*6cb0*/  EXIT ;  /* 0x000000000000794d */ /* 0x000fea0003800000 */
.L_x_114:
        /* <DEDUP_REMOVED lines=12> */
.L_x_724:


//--------------------- .text._ZN6thrust24THRUST_300001_SM_1000_NS8cuda_cub4core6detail13_kernel_agentINS1_8__reduce10DrainAgentIlEEJN3cub18CUB_300001_SM_10009GridQueueIyEElEEEvDpT0_ --------------------------
	.section	.text._ZN6thrust24THRUST_300001_SM_1000_NS8cuda_cub4core6detail13_kernel_agentINS1_8__reduce10DrainAgentIlEEJN3cub18CUB_300001_SM_10009GridQueueIyEElEEEvDpT0_,"ax",@progbits
	.align	128
        .global         _ZN6thrust24THRUST_300001_SM_1000_NS8cuda_cub4core6detail13_kernel_agentINS1_8__reduce10DrainAgentIlEEJN3cub18CUB_300001_SM_10009GridQueueIyEElEEEvDpT0_
        .type           _ZN6thrust24THRUST_300001_SM_1000_NS8cuda_cub4core6detail13_kernel_agentINS1_8__reduce10DrainAgentIlEEJN3cub18CUB_300001_SM_10009GridQueueIyEElEEEvDpT0_,@function
        .size           _ZN6thrust24THRUST_300001_SM_1000_NS8cuda_cub4core6detail13_kernel_agentINS1_8__reduce10DrainAgentIlEEJN3cub18CUB_300001_SM_10009GridQueueIyEElEEEvDpT0_,(.L_x_725 - _ZN6thrust24THRUST_300001_SM_1000_NS8cuda_cub4core6detail13_kernel_agentINS1_8__reduce10DrainAgentIlEEJN3cub18CUB_300001_SM_10009GridQueueIyEElEEEvDpT0_)
        .other          _ZN6thrust24THRUST_300001_SM_1000_NS8cuda_cub4core6detail13_kernel_agentINS1_8__reduce10DrainAgentIlEEJN3cub18CUB_300001_SM_10009GridQueueIyEElEEEvDpT0_,@"STO_CUDA_ENTRY STV_DEFAULT"
_ZN6thrust24THRUST_300001_SM_1000_NS8cuda_cub4core6detail13_kernel_agentINS1_8__reduce10DrainAgentIlEEJN3cub18CUB_300001_SM_10009GridQueueIyEElEEEvDpT0_:
.text._ZN6thrust24THRUST_300001_SM_1000_NS8cuda_cub4core6detail13_kernel_agentINS1_8__reduce10DrainAgentIlEEJN3cub18CUB_300001_SM_10009GridQueueIyEElEEEvDpT0_:
[----:B------:R-:W-:Y:S08]  /*0000*/  LDC R1, c[0x0][0x37c] ;  /* 0x0000df00ff017b82 */ /* 0x000ff00000000800 */
[----:B------:R-:W0:Y:S01]  /*0010*/  LDC.64 R2, c[0x0][0x380] ;  /* 0x0000e000ff027b82 */ /* 0x000e220000000a00 */
[----:B------:R-:W0:Y:S07]  /*0020*/  LDCU.64 UR4, c[0x0][0x358] ;  /* 0x00006b00ff0477ac */ /* 0x000e2e0008000a00 */
[----:B------:R-:W1:Y:S01]  /*0030*/  LDC.64 R4, c[0x0][0x388] ;  /* 0x0000e200ff047b82 */ /* 0x000e620000000a00 */
[----:B0-----:R-:W-:Y:S04]  /*0040*/  STG.E.64 desc[UR4][R2.64+0x8], RZ ;  /* 0x000008ff02007986 */ /* 0x001fe8000c101b04 */
[----:B-1----:R-:W-:Y:S01]  /*0050*/  STG.E.64 desc[UR4][R2.64], R4 ;  /* 0x0000000402007986 */ /* 0x002fe2000c101b04 */
[----:B------:R-:W-:Y:S05]  /*0060*/  EXIT ;  /* 0x000000000000794d */ /* 0x000fea0003800000 */
.L_x_115:
        /* <DEDUP_REMOVED lines=9> */
.L_x_725:


//--------------------- .text._ZN6thrust24THRUST_300001_SM_1000_NS8cuda_cub4core6detail13_kernel_agentINS1_8__reduce11ReduceAgentINS0_12zip_iteratorIN4cuda3std3__45tupleIJNS0_10device_ptrIdEENS0_17counting_iteratorIlNS0_11use_defaultESF_SF_EEEEEEEPNSB_IJdlEEESJ_lNS1_9__extrema9arg_max_fIdl7CompareEEEEJSI_SK_lN3cub18CUB_300001_SM_100013GridEvenShareIlEENSR_9GridQueueIyEESO_EEEvDpT0_ --------------------------
	.section	.text._ZN6thrust24THRUST_300001_SM_1000_NS8cuda_cub4core6detail13_kernel_agentINS1_8__reduce11ReduceAgentINS0_12zip_iteratorIN4cuda3std3__45tupleIJNS0_10device_ptrIdEENS0_17counting_iteratorIlNS0_11use_defaultESF_SF_EEEEEEEPNSB_IJdlEEESJ_lNS1_9__extrema9arg_max_fIdl7CompareEEEEJSI_SK_lN3cub18CUB_300001_SM_100013GridEvenShareIlEENSR_9GridQueueIyEESO_EEEvDpT0_,"ax",@progbits
	.align	128
        .global         _ZN6thrust24THRUST_300001_SM_1000_NS8cuda_cub4core6detail13_kernel_agentINS1_8__reduce11ReduceAgentINS0_12zip_iteratorIN4cuda3std3__45tupleIJNS0_10device_ptrIdEENS0_17counting_iteratorIlNS0_11use_defaultESF_SF_EEEEEEEPNSB_IJdlEEESJ_lNS1_9__extrema9arg_max_fIdl7CompareEEEEJSI_SK_lN3cub18CUB_300001_SM_100013GridEvenShareIlEENSR_9GridQueueIyEESO_EEEvDpT0_
        .type           _ZN6thrust24THRUST_300001_SM_1000_NS8cuda_cub4core6detail13_kernel_agentINS1_8__reduce11ReduceAgentINS0_12zip_iteratorIN4cuda3std3__45tupleIJNS0_10device_ptrIdEENS0_17counting_iteratorIlNS0_11use_defaultESF_SF_EEEEEEEPNSB_IJdlEEESJ_lNS1_9__extrema9arg_max_fIdl7CompareEEEEJSI_SK_lN3cub18CUB_300001_SM_100013GridEvenShareIlEENSR_9GridQueueIyEESO_EEEvDpT0_,@function
        .size           _ZN6thrust24THRUST_300001_SM_1000_NS8cuda_cub4core6detail13_kernel_agentINS1_8__reduce11ReduceAgentINS0_12zip_iteratorIN4cuda3std3__45tupleIJNS0_10device_ptrIdEENS0_17counting_iteratorIlNS0_11use_defaultESF_SF_EEEEEEEPNSB_IJdlEEESJ_lNS1_9__extrema9arg_max_fIdl7CompareEEEEJSI_SK_lN3cub18CUB_300001_SM_100013GridEvenShareIlEENSR_9GridQueueIyEESO_EEEvDpT0_,(.L_x_726 - _ZN6thrust24THRUST_300001_SM_1000_NS8cuda_cub4core6detail13_kernel_agentINS1_8__reduce11ReduceAgentINS0_12zip_iteratorIN4cuda3std3__45tupleIJNS0_10device_ptrIdEENS0_17counting_iteratorIlNS0_11use_defaultESF_SF_EEEEEEEPNSB_IJdlEEESJ_lNS1_9__extrema9arg_max_fIdl7CompareEEEEJSI_SK_lN3cub18CUB_300001_SM_100013GridEvenShareIlEENSR_9GridQueueIyEESO_EEEvDpT0_)
        .other          _ZN6thrust24THRUST_300001_SM_1000_NS8cuda_cub4core6detail13_kernel_agentINS1_8__reduce11ReduceAgentINS0_12zip_iteratorIN4cuda3std3__45tupleIJNS0_10device_ptrIdEENS0_17counting_iteratorIlNS0_11use_defaultESF_SF_EEEEEEEPNSB_IJdlEEESJ_lNS1_9__extrema9arg_max_fIdl7CompareEEEEJSI_SK_lN3cub18CUB_300001_SM_100013GridEvenShareIlEENSR_9GridQueueIyEESO_EEEvDpT0_,@"STO_CUDA_ENTRY STV_DEFAULT"
_ZN6thrust24THRUST_300001_SM_1000_NS8cuda_cub4core6detail13_kernel_agentINS1_8__reduce11ReduceAgentINS0_12zip_iteratorIN4cuda3std3__45tupleIJNS0_10device_ptrIdEENS0_17counting_iteratorIlNS0_11use_defaultESF_SF_EEEEEEEPNSB_IJdlEEESJ_lNS1_9__extrema9arg_max_fIdl7CompareEEEEJSI_SK_lN3cub18CUB_300001_SM_100013GridEvenShareIlEENSR_9GridQueueIyEESO_EEEvDpT0_:
.text._ZN6thrust24THRUST_300001_SM_1000_NS8cuda_cub4core6detail13_kernel_agentINS1_8__reduce11ReduceAgentINS0_12zip_iteratorIN4cuda3std3__45tupleIJNS0_10device_ptrIdEENS0_17counting_iteratorIlNS0_11use_defaultESF_SF_EEEEEEEPNSB_IJdlEEESJ_lNS1_9__extrema9arg_max_fIdl7CompareEEEEJSI_SK_lN3cub18CUB_300001_SM_100013GridEvenShareIlEENSR_9GridQueueIyEESO_EEEvDpT0_:
[----:B------:R-:W-:Y:S01]  /*0000*/  LDC R1, c[0x0][0x37c] ;  /* 0x0000df00ff017b82 */ /* 0x000fe20000000800 */
[----:B------:R-:W0:Y:S01]  /*0010*/  S2R R0, SR_CTAID.X ;  /* 0x0000000000007919 */ /* 0x000e220000002500 */
[----:B------:R-:W1:Y:S01]  /*0020*/  LDCU.64 UR4, c[0x0][0x398] ;  /* 0x00007300ff0477ac */ /* 0x000e620008000a00 */
[----:B------:R-:W-:Y:S01]  /*0030*/  BSSY.RECONVERGENT B0, `(.L_x_116) ;  /* 0x0000689000007945 */ /* 0x000fe20003800200 */
[----:B------:R-:W2:Y:S01]  /*0040*/  LDCU UR6, c[0x0][0x370] ;  /* 0x00006e00ff0677ac */ /* 0x000ea20008000800 */
[----:B------:R-:W3:Y:S01]  /*0050*/  LDCU.64 UR10, c[0x0][0x358] ;  /* 0x00006b00ff0a77ac */ /* 0x000ee20008000a00 */
[----:B-1----:R-:W-:Y:S02]  /*0060*/  IMAD.U32 R25, RZ, RZ, UR4 ;  /* 0x00000004ff197e24 */ /* 0x002fe4000f8e00ff */
[----:B------:R-:W-:Y:S01]  /*0070*/  IMAD.U32 R16, RZ, RZ, UR5 ;  /* 0x00000005ff107e24 */ /* 0x000fe2000f8e00ff */
[----:B--2---:R-:W-:Y:S01]  /*0080*/  UIMAD UR6, UR6, 0x500, URZ ;  /* 0x00000500060678a4 */ /* 0x004fe2000f8e02ff */
[----:B0-----:R-:W-:-:S05]  /*0090*/  IMAD R8, R0, 0x500, RZ ;  /* 0x0000050000087824 */ /* 0x001fca00078e02ff */
[----:B------:R-:W-:-:S04]  /*00a0*/  IADD3 R2, P1, PT, R8, 0x500, RZ ;  /* 0x0000050008027810 */ /* 0x000fc80007f3e0ff */
[----:B------:R-:W-:Y:S01]  /*00b0*/  ISETP.GT.U32.AND P0, PT, R2, R25, PT ;  /* 0x000000190200720c */ /* 0x000fe20003f04070 */
[----:B------:R-:W-:-:S05]  /*00c0*/  IMAD.X R3, RZ, RZ, RZ, P1 ;  /* 0x000000ffff037224 */ /* 0x000fca00008e06ff */
[----:B------:R-:W-:-:S13]  /*00d0*/  ISETP.GT.AND.EX P0, PT, R3, R16, PT, P0 ;  /* 0x000000100300720c */ /* 0x000fda0003f04300 */
[----:B---3--:R-:W-:Y:S05]  /*00e0*/  @!P0 BRA `(.L_x_117) ;  /* 0x0000003800e48947 */ /* 0x008fea0003800000 */
[----:B------:R-:W0:Y:S01]  /*00f0*/  S2R R10, SR_TID.X ;  /* 0x00000000000a7919 */ /* 0x000e220000002100 */
[----:B------:R-:W-:Y:S01]  /*0100*/  IMAD.IADD R9, R25, 0x1, -R8 ;  /* 0x0000000119097824 */ /* 0x000fe200078e0a08 */
[----:B------:R-:W-:Y:S01]  /*0110*/  BSSY.RECONVERGENT B1, `(.L_x_118) ;  /* 0x000000f000017945 */ /* 0x000fe20003800200 */
[----:B------:R-:W-:Y:S02]  /*0120*/  CS2R R20, SRZ ;  /* 0x0000000000147805 */ /* 0x000fe4000001ff00 */
[----:B------:R-:W-:Y:S02]  /*0130*/  CS2R R14, SRZ ;  /* 0x00000000000e7805 */ /* 0x000fe4000001ff00 */
[----:B0-----:R-:W-:Y:S01]  /*0140*/  ISETP.GE.AND P0, PT, R10, R9, PT ;  /* 0x000000090a00720c */ /* 0x001fe20003f06270 */
[----:B------:R-:W-:-:S12]  /*0150*/  IMAD.MOV.U32 R6, RZ, RZ, R10 ;  /* 0x000000ffff067224 */ /* 0x000fd800078e000a */
[----:B------:R-:W-:Y:S05]  /*0160*/  @P0 BRA `(.L_x_119) ;  /* 0x0000000000240947 */ /* 0x000fea0003800000 */
[----:B------:R-:W0:Y:S01]  /*0170*/  LDCU.128 UR4, c[0x0][0x380] ;  /* 0x00007000ff0477ac */ /* 0x000e220008000c00 */
[----:B------:R-:W-:-:S05]  /*0180*/  IADD3 R21, P0, PT, R8, R10, RZ ;  /* 0x0000000a08157210 */ /* 0x000fca0007f1e0ff */
[----:B------:R-:W-:Y:S01]  /*0190*/  IMAD.X R20, RZ, RZ, RZ, P0 ;  /* 0x000000ffff147224 */ /* 0x000fe200000e06ff */
[----:B0-----:R-:W-:-:S04]  /*01a0*/  LEA R14, P1, R21, UR4, 0x3 ;  /* 0x00000004150e7c11 */ /* 0x001fc8000f8218ff */
[----:B------:R-:W-:-:S06]  /*01b0*/  LEA.HI.X R15, R21, UR5, R20, 0x3, P1 ;  /* 0x00000005150f7c11 */ /* 0x000fcc00088f1c14 */
[----:B------:R-:W5:Y:S01]  /*01c0*/  LDG.E.64 R14, desc[UR10][R14.64] ;  /* 0x0000000a0e0e7981 */ /* 0x000f62000c1e1b00 */
[----:B------:R-:W-:Y:S01]  /*01d0*/  IADD3 R21, P0, PT, R21, UR6, RZ ;  /* 0x0000000615157c10 */ /* 0x000fe2000ff1e0ff */
[----:B------:R-:W-:-:S03]  /*01e0*/  VIADD R6, R10, 0x100 ;  /* 0x000001000a067836 */ /* 0x000fc60000000000 */
[----:B------:R-:W-:-:S09]  /*01f0*/  IADD3.X R20, PT, PT, R20, UR7, RZ, P0, !PT ;  /* 0x0000000714147c10 */ /* 0x000fd200087fe4ff */
.L_x_119:
[----:B------:R-:W-:Y:S05]  /*0200*/  BSYNC.RECONVERGENT B1 ;  /* 0x0000000000017941 */ /* 0x000fea0003800200 */
.L_x_118:
[----:B------:R-:W-:Y:S01]  /*0210*/  ISETP.GE.AND P0, PT, R6, R9, PT ;  /* 0x000000090600720c */ /* 0x000fe20003f06270 */
[----:B------:R-:W-:-:S12]  /*0220*/  BSSY.RECONVERGENT B1, `(.L_x_120) ;  /* 0x00000af000017945 */ /* 0x000fd80003800200 */
[----:B------:R-:W-:Y:S05]  /*0230*/  @P0 BRA `(.L_x_121) ;  /* 0x0000000800b40947 */ /* 0x000fea0003800000 */
[----:B------:R-:W-:Y:S01]  /*0240*/  LOP3.LUT R2, RZ, R6, RZ, 0x33, !PT ;  /* 0x00000006ff027212 */ /* 0x000fe200078e33ff */
[----:B------:R-:W-:Y:S03]  /*0250*/  BSSY.RECONVERGENT B2, `(.L_x_122) ;  /* 0x0000034000027945 */ /* 0x000fe60003800200 */
[----:B------:R-:W-:-:S04]  /*0260*/  IADD3 R25, PT, PT, -R8, R25, R2 ;  /* 0x0000001908197210 */ /* 0x000fc80007ffe102 */
[----:B------:R-:W-:-:S04]  /*0270*/  LOP3.LUT R2, R25, 0x300, RZ, 0xc0, !PT ;  /* 0x0000030019027812 */ /* 0x000fc800078ec0ff */
[----:B------:R-:W-:-:S13]  /*0280*/  ISETP.NE.AND P0, PT, R2, 0x300, PT ;  /* 0x000003000200780c */ /* 0x000fda0003f05270 */
[----:B------:R-:W-:Y:S05]  /*0290*/  @!P0 BRA `(.L_x_123) ;  /* 0x0000000000bc8947 */ /* 0x000fea0003800000 */
[----:B------:R-:W0:Y:S01]  /*02a0*/  LDCU.128 UR4, c[0x0][0x380] ;  /* 0x00007000ff0477ac */ /* 0x000e220008000c00 */
[----:B------:R-:W-:Y:S02]  /*02b0*/  IADD3 R12, P0, PT, R8, R6, RZ ;  /* 0x00000006080c7210 */ /* 0x000fe40007f1e0ff */
[----:B------:R-:W-:-:S03]  /*02c0*/  LEA.HI R2, R25, 0x1, RZ, 0x18 ;  /* 0x0000000119027811 */ /* 0x000fc600078fc0ff */
[----:B------:R-:W-:Y:S01]  /*02d0*/  IMAD.X R3, RZ, RZ, RZ, P0 ;  /* 0x000000ffff037224 */ /* 0x000fe200000e06ff */
[----:B------:R-:W-:-:S05]  /*02e0*/  LOP3.LUT R2, R2, 0x3, RZ, 0xc0, !PT ;  /* 0x0000000302027812 */ /* 0x000fca00078ec0ff */
[----:B------:R-:W-:Y:S01]  /*02f0*/  IMAD.MOV R7, RZ, RZ, -R2 ;  /* 0x000000ffff077224 */ /* 0x000fe200078e0a02 */
[C---:B0-----:R-:W-:Y:S02]  /*0300*/  IADD3 R13, P1, PT, R12.reuse, UR6, RZ ;  /* 0x000000060c0d7c10 */ /* 0x041fe4000ff3e0ff */
[C---:B------:R-:W-:Y:S02]  /*0310*/  LEA R11, P2, R12.reuse, UR4, 0x3 ;  /* 0x000000040c0b7c11 */ /* 0x040fe4000f8418ff */
[----:B------:R-:W-:Y:S02]  /*0320*/  IADD3.X R16, PT, PT, R3, UR7, RZ, P1, !PT ;  /* 0x0000000703107c10 */ /* 0x000fe40008ffe4ff */
[----:B------:R-:W-:-:S09]  /*0330*/  LEA.HI.X R12, R12, UR5, R3, 0x3, P2 ;  /* 0x000000050c0c7c11 */ /* 0x000fd200090f1c03 */
.L_x_126:
[----:B------:R-:W-:Y:S02]  /*0340*/  IMAD.MOV.U32 R2, RZ, RZ, R11 ;  /* 0x000000ffff027224 */ /* 0x000fe400078e000b */
[----:B------:R-:W-:-:S06]  /*0350*/  IMAD.MOV.U32 R3, RZ, RZ, R12 ;  /* 0x000000ffff037224 */ /* 0x000fcc00078e000c */
[----:B------:R-:W2:Y:S01]  /*0360*/  LDG.E.64 R2, desc[UR10][R2.64] ;  /* 0x0000000a02027981 */ /* 0x000ea2000c1e1b00 */
[----:B------:R-:W-:Y:S01]  /*0370*/  VIADD R7, R7, 0x1 ;  /* 0x0000000107077836 */ /* 0x000fe20000000000 */
[----:B------:R-:W-:Y:S01]  /*0380*/  BSSY.RECONVERGENT B3, `(.L_x_124) ;  /* 0x000001b000037945 */ /* 0x000fe20003800200 */
[----:B------:R-:W-:Y:S01]  /*0390*/  IMAD.MOV.U32 R18, RZ, RZ, R21 ;  /* 0x000000ffff127224 */ /* 0x000fe200078e0015 */
[----:B------:R-:W-:Y:S01]  /*03a0*/  IADD3 R11, P3, PT, R11, 0x800, RZ ;  /* 0x000008000b0b7810 */ /* 0x000fe20007f7e0ff */
[----:B------:R-:W-:Y:S01]  /*03b0*/  IMAD.MOV.U32 R17, RZ, RZ, R20 ;  /* 0x000000ffff117224 */ /* 0x000fe200078e0014 */
[----:B------:R-:W-:Y:S01]  /*03c0*/  ISETP.NE.AND P2, PT, R7, RZ, PT ;  /* 0x000000ff0700720c */ /* 0x000fe20003f45270 */
[----:B-----5:R-:W-:Y:S02]  /*03d0*/  IMAD.MOV.U32 R4, RZ, RZ, R14 ;  /* 0x000000ffff047224 */ /* 0x020fe400078e000e */
[----:B------:R-:W-:Y:S02]  /*03e0*/  IMAD.MOV.U32 R5, RZ, RZ, R15 ;  /* 0x000000ffff057224 */ /* 0x000fe400078e000f */
[----:B------:R-:W-:-:S02]  /*03f0*/  IMAD.MOV.U32 R21, RZ, RZ, R13 ;  /* 0x000000ffff157224 */ /* 0x000fc400078e000d */
[----:B------:R-:W-:Y:S01]  /*0400*/  IMAD.MOV.U32 R20, RZ, RZ, R16 ;  /* 0x000000ffff147224 */ /* 0x000fe200078e0010 */
[----:B--2---:R-:W-:Y:S01]  /*0410*/  DSETP.GEU.AND P0, PT, |R14|, |R2|, PT ;  /* 0x400000020e00722a */ /* 0x004fe20003f0e200 */
[----:B------:R-:W-:Y:S02]  /*0420*/  IMAD.MOV.U32 R14, RZ, RZ, R2 ;  /* 0x000000ffff0e7224 */ /* 0x000fe400078e0002 */
[----:B------:R-:W-:-:S11]  /*0430*/  IMAD.MOV.U32 R15, RZ, RZ, R3 ;  /* 0x000000ffff0f7224 */ /* 0x000fd600078e0003 */
        /* <DEDUP_REMOVED lines=15> */
.L_x_125:
[----:B------:R-:W-:Y:S05]  /*0530*/  BSYNC.RECONVERGENT B3 ;  /* 0x0000000000037941 */ /* 0x000fea0003800200 */
.L_x_124:
[----:B------:R-:W-:Y:S01]  /*0540*/  IADD3 R13, P0, PT, R13, 0x100, RZ ;  /* 0x000001000d0d7810 */ /* 0x000fe20007f1e0ff */
[----:B------:R-:W-:Y:S02]  /*0550*/  VIADD R6, R6, 0x100 ;  /* 0x0000010006067836 */ /* 0x000fe40000000000 */
[----:B------:R-:W-:Y:S02]  /*0560*/  IMAD.X R12, RZ, RZ, R12, P3 ;  /* 0x000000ffff0c7224 */ /* 0x000fe400018e060c */
[----:B------:R-:W-:Y:S01]  /*0570*/  IMAD.X R16, RZ, RZ, R16, P0 ;  /* 0x000000ffff107224 */ /* 0x000fe200000e0610 */
[----:B------:R-:W-:Y:S07]  /*0580*/  @P2 BRA `(.L_x_126) ;  /* 0xfffffffc006c2947 */ /* 0x000fee000383ffff */
.L_x_123:
[----:B------:R-:W-:Y:S05]  /*0590*/  BSYNC.RECONVERGENT B2 ;  /* 0x0000000000027941 */ /* 0x000fea0003800200 */
.L_x_122:
[----:B------:R-:W-:-:S13]  /*05a0*/  ISETP.GE.U32.AND P0, PT, R25, 0x300, PT ;  /* 0x000003001900780c */ /* 0x000fda0003f06070 */
[----:B------:R-:W-:Y:S05]  /*05b0*/  @!P0 BRA `(.L_x_121) ;  /* 0x0000000400d48947 */ /* 0x000fea0003800000 */
[----:B------:R-:W0:Y:S01]  /*05c0*/  LDC.64 R4, c[0x0][0x380] ;  /* 0x0000e000ff047b82 */ /* 0x000e220000000a00 */
[----:B------:R-:W-:-:S07]  /*05d0*/  VIADD R11, R6, 0x200 ;  /* 0x00000200060b7836 */ /* 0x000fce0000000000 */
[----:B------:R-:W1:Y:S02]  /*05e0*/  LDC.64 R2, c[0x0][0x388] ;  /* 0x0000e200ff027b82 */ /* 0x000e640000000a00 */
.L_x_135:
[----:B------:R-:W-:-:S05]  /*05f0*/  VIADD R7, R11, 0xfffffe00 ;  /* 0xfffffe000b077836 */ /* 0x000fca0000000000 */
[----:B------:R-:W-:-:S04]  /*0600*/  IADD3 R13, P0, PT, R8, R7, RZ ;  /* 0x00000007080d7210 */ /* 0x000fc80007f1e0ff */
[----:B------:R-:W-:Y:S02]  /*0610*/  LEA.HI.X.SX32 R12, R7, RZ, 0x1, P0 ;  /* 0x000000ff070c7211 */ /* 0x000fe400000f0eff */
[----:B0-----:R-:W-:-:S04]  /*0620*/  LEA R16, P0, R13, R4, 0x3 ;  /* 0x000000040d107211 */ /* 0x001fc800078018ff */
[----:B------:R-:W-:-:S05]  /*0630*/  LEA.HI.X R17, R13, R5, R12, 0x3, P0 ;  /* 0x000000050d117211 */ /* 0x000fca00000f1c0c */
[----:B------:R-:W2:Y:S04]  /*0640*/  LDG.E.64 R18, desc[UR10][R16.64] ;  /* 0x0000000a10127981 */ /* 0x000ea8000c1e1b00 */
[----:B-----5:R0:W5:Y:S01]  /*0650*/  LDG.E.64 R6, desc[UR10][R16.64+0x800] ;  /* 0x0008000a10067981 */ /* 0x020162000c1e1b00 */
[----:B-1----:R-:W-:Y:S01]  /*0660*/  IADD3 R24, P1, PT, R13, R2, RZ ;  /* 0x000000020d187210 */ /* 0x002fe20007f3e0ff */
[----:B------:R-:W-:Y:S04]  /*0670*/  BSSY.RECONVERGENT B2, `(.L_x_127) ;  /* 0x0000016000027945 */ /* 0x000fe80003800200 */
[----:B------:R-:W-:-:S02]  /*0680*/  IMAD.X R25, R12, 0x1, R3, P1 ;  /* 0x000000010c197824 */ /* 0x000fc400008e0603 */
[----:B------:R-:W-:Y:S02]  /*0690*/  IMAD.MOV.U32 R23, RZ, RZ, R24 ;  /* 0x000000ffff177224 */ /* 0x000fe400078e0018 */
[----:B------:R-:W-:Y:S01]  /*06a0*/  IMAD.MOV.U32 R22, RZ, RZ, R25 ;  /* 0x000000ffff167224 */ /* 0x000fe200078e0019 */
[----:B--2---:R-:W-:Y:S01]  /*06b0*/  DSETP.GEU.AND P0, PT, |R14|, |R18|, PT ;  /* 0x400000120e00722a */ /* 0x004fe20003f0e200 */
[----:B------:R-:W-:Y:S02]  /*06c0*/  IMAD.MOV.U32 R12, RZ, RZ, R18 ;  /* 0x000000ffff0c7224 */ /* 0x000fe400078e0012 */
[----:B------:R-:W-:-:S11]  /*06d0*/  IMAD.MOV.U32 R13, RZ, RZ, R19 ;  /* 0x000000ffff0d7224 */ /* 0x000fd600078e0013 */
        /* <DEDUP_REMOVED lines=15> */
.L_x_128:
[----:B------:R-:W-:Y:S05]  /*07d0*/  BSYNC.RECONVERGENT B2 ;  /* 0x0000000000027941 */ /* 0x000fea0003800200 */
.L_x_127:
[----:B------:R0:W5:Y:S04]  /*07e0*/  LDG.E.64 R14, desc[UR10][R16.64+0x1000] ;  /* 0x0010000a100e7981 */ /* 0x000168000c1e1b00 */
[----:B------:R0:W5:Y:S02]  /*07f0*/  LDG.E.64 R18, desc[UR10][R16.64+0x1800] ;  /* 0x0018000a10127981 */ /* 0x000164000c1e1b00 */
[----:B-----5:R-:W-:Y:S01]  /*0800*/  DSETP.GEU.AND P0, PT, |R12|, |R6|, PT ;  /* 0x400000060c00722a */ /* 0x020fe20003f0e200 */
[----:B------:R-:W-:Y:S01]  /*0810*/  VIADD R21, R11, 0xffffff00 ;  /* 0xffffff000b157836 */ /* 0x000fe20000000000 */
[----:B------:R-:W-:Y:S04]  /*0820*/  BSSY.RECONVERGENT B2, `(.L_x_129) ;  /* 0x0000017000027945 */ /* 0x000fe80003800200 */
[----:B------:R-:W-:-:S02]  /*0830*/  SHF.R.S32.HI R20, RZ, 0x1f, R21 ;  /* 0x0000001fff147819 */ /* 0x000fc40000011415 */
[----:B------:R-:W-:Y:S01]  /*0840*/  IADD3 R26, P1, P2, R21, R2, R8 ;  /* 0x00000002151a7210 */ /* 0x000fe20007a3e008 */
[----:B------:R-:W-:-:S03]  /*0850*/  IMAD.MOV.U32 R21, RZ, RZ, R7 ;  /* 0x000000ffff157224 */ /* 0x000fc600078e0007 */
[----:B------:R-:W-:Y:S01]  /*0860*/  IADD3.X R27, PT, PT, R20, R3, RZ, P1, P2 ;  /* 0x00000003141b7210 */ /* 0x000fe20000fe44ff */
[----:B------:R-:W-:Y:S02]  /*0870*/  IMAD.MOV.U32 R24, RZ, RZ, R26 ;  /* 0x000000ffff187224 */ /* 0x000fe400078e001a */
[----:B------:R-:W-:Y:S02]  /*0880*/  IMAD.MOV.U32 R20, RZ, RZ, R6 ;  /* 0x000000ffff147224 */ /* 0x000fe400078e0006 */
[----:B------:R-:W-:Y:S01]  /*0890*/  IMAD.MOV.U32 R25, RZ, RZ, R27 ;  /* 0x000000ffff197224 */ /* 0x000fe200078e001b */
[----:B0-----:R-:W-:Y:S06]  /*08a0*/  @!P0 BRA `(.L_x_130) ;  /* 0x0000000000388947 */ /* 0x001fec0003800000 */
        /* <DEDUP_REMOVED lines=14> */
.L_x_130:
[----:B------:R-:W-:Y:S05]  /*0990*/  BSYNC.RECONVERGENT B2 ;  /* 0x0000000000027941 */ /* 0x000fea0003800200 */
.L_x_129:
[----:B------:R-:W-:Y:S01]  /*09a0*/  DSETP.GEU.AND P0, PT, |R20|, |R14|, PT ;  /* 0x4000000e1400722a */ /* 0x000fe20003f0e200 */
[----:B------:R-:W-:Y:S01]  /*09b0*/  SHF.R.S32.HI R6, RZ, 0x1f, R11 ;  /* 0x0000001fff067819 */ /* 0x000fe2000001140b */
[----:B------:R-:W-:Y:S01]  /*09c0*/  BSSY.RECONVERGENT B2, `(.L_x_131) ;  /* 0x0000017000027945 */ /* 0x000fe20003800200 */
[C---:B------:R-:W-:Y:S01]  /*09d0*/  IADD3 R23, P1, P2, R11.reuse, R2, R8 ;  /* 0x000000020b177210 */ /* 0x040fe20007a3e008 */
[----:B------:R-:W-:Y:S02]  /*09e0*/  VIADD R17, R11, 0x100 ;  /* 0x000001000b117836 */ /* 0x000fe40000000000 */
[----:B------:R-:W-:Y:S01]  /*09f0*/  IMAD.MOV.U32 R7, RZ, RZ, R15 ;  /* 0x000000ffff077224 */ /* 0x000fe200078e000f */
[----:B------:R-:W-:Y:S01]  /*0a00*/  IADD3.X R16, PT, PT, R6, R3, RZ, P1, P2 ;  /* 0x0000000306107210 */ /* 0x000fe20000fe44ff */
[----:B------:R-:W-:Y:S02]  /*0a10*/  IMAD.MOV.U32 R12, RZ, RZ, R23 ;  /* 0x000000ffff0c7224 */ /* 0x000fe400078e0017 */
[----:B------:R-:W-:-:S02]  /*0a20*/  IMAD.MOV.U32 R6, RZ, RZ, R14 ;  /* 0x000000ffff067224 */ /* 0x000fc400078e000e */
[----:B------:R-:W-:Y:S02]  /*0a30*/  IMAD.MOV.U32 R13, RZ, RZ, R16 ;  /* 0x000000ffff0d7224 */ /* 0x000fe400078e0010 */
        /* <DEDUP_REMOVED lines=15> */
.L_x_132:
[----:B------:R-:W-:Y:S05]  /*0b30*/  BSYNC.RECONVERGENT B2 ;  /* 0x0000000000027941 */ /* 0x000fea0003800200 */
.L_x_131:
[----:B------:R-:W-:Y:S01]  /*0b40*/  DSETP.GEU.AND P0, PT, |R6|, |R18|, PT ;  /* 0x400000120600722a */ /* 0x000fe20003f0e200 */
[----:B------:R-:W-:Y:S01]  /*0b50*/  SHF.R.S32.HI R14, RZ, 0x1f, R17 ;  /* 0x0000001fff0e7819 */ /* 0x000fe20000011411 */
[----:B------:R-:W-:Y:S01]  /*0b60*/  BSSY.RECONVERGENT B2, `(.L_x_133) ;  /* 0x0000016000027945 */ /* 0x000fe20003800200 */
[----:B------:R-:W-:Y:S01]  /*0b70*/  IADD3 R17, P1, P2, R17, R2, R8 ;  /* 0x0000000211117210 */ /* 0x000fe20007a3e008 */
[----:B------:R-:W-:-:S03]  /*0b80*/  IMAD.MOV.U32 R15, RZ, RZ, R19 ;  /* 0x000000ffff0f7224 */ /* 0x000fc600078e0013 */
[----:B------:R-:W-:Y:S01]  /*0b90*/  IADD3.X R16, PT, PT, R14, R3, RZ, P1, P2 ;  /* 0x000000030e107210 */ /* 0x000fe20000fe44ff */
[----:B------:R-:W-:Y:S02]  /*0ba0*/  IMAD.MOV.U32 R21, RZ, RZ, R17 ;  /* 0x000000ffff157224 */ /* 0x000fe400078e0011 */
[----:B------:R-:W-:Y:S02]  /*0bb0*/  IMAD.MOV.U32 R14, RZ, RZ, R18 ;  /* 0x000000ffff0e7224 */ /* 0x000fe400078e0012 */
        /* <DEDUP_REMOVED lines=16> */
.L_x_134:
[----:B------:R-:W-:Y:S05]  /*0cc0*/  BSYNC.RECONVERGENT B2 ;  /* 0x0000000000027941 */ /* 0x000fea0003800200 */
.L_x_133:
[C---:B------:R-:W-:Y:S02]  /*0cd0*/  VIADD R6, R11.reuse, 0x200 ;  /* 0x000002000b067836 */ /* 0x040fe40000000000 */
[----:B------:R-:W-:-:S03]  /*0ce0*/  VIADD R11, R11, 0x400 ;  /* 0x000004000b0b7836 */ /* 0x000fc60000000000 */
[----:B------:R-:W-:-:S13]  /*0cf0*/  ISETP.GE.AND P0, PT, R6, R9, PT ;  /* 0x000000090600720c */ /* 0x000fda0003f06270 */
[----:B------:R-:W-:Y:S05]  /*0d00*/  @!P0 BRA `(.L_x_135) ;  /* 0xfffffff800388947 */ /* 0x000fea000383ffff */
.L_x_121:
[----:B------:R-:W-:Y:S05]  /*0d10*/  BSYNC.RECONVERGENT B1 ;  /* 0x0000000000017941 */ /* 0x000fea0003800200 */
.L_x_120:
[----:B------:R-:W-:-:S13]  /*0d20*/  ISETP.GE.AND P0, PT, R9, 0x100, PT ;  /* 0x000001000900780c */ /* 0x000fda0003f06270 */
[----:B------:R-:W-:Y:S05]  /*0d30*/  @!P0 BRA `(.L_x_136) ;  /* 0x0000001400508947 */ /* 0x000fea0003800000 */
[----:B------:R-:W0:Y:S01]  /*0d40*/  S2R R11, SR_LANEID ;  /* 0x00000000000b7919 */ /* 0x000e220000000000 */
[----:B------:R-:W-:Y:S01]  /*0d50*/  BSSY.RECONVERGENT B1, `(.L_x_137) ;  /* 0x000001f000017945 */ /* 0x000fe20003800200 */
[----:B------:R-:W-:Y:S01]  /*0d60*/  IMAD.MOV.U32 R12, RZ, RZ, R21 ;  /* 0x000000ffff0c7224 */ /* 0x000fe200078e0015 */
[----:B-----5:R1:W2:Y:S01]  /*0d70*/  SHFL.DOWN PT, R4, R14, 0x1, 0x1f ;  /* 0x08201f000e047f89 */ /* 0x0202a200000e0000 */
        /* <DEDUP_REMOVED lines=9> */
[----:B------:R-:W-:Y:S01]  /*0e10*/  IMAD.MOV.U32 R12, RZ, RZ, R6 ;  /* 0x000000ffff0c7224 */ /* 0x000fe200078e0006 */
[----:B------:R-:W-:Y:S01]  /*0e20*/  MOV R13, R7 ;  /* 0x00000007000d7202 */ /* 0x000fe20000000f00 */
[----:B------:R-:W-:Y:S02]  /*0e30*/  IMAD.MOV.U32 R2, RZ, RZ, R4 ;  /* 0x000000ffff027224 */ /* 0x000fe400078e0004 */
[----:B------:R-:W-:-:S09]  /*0e40*/  IMAD.MOV.U32 R3, RZ, RZ, R5 ;  /* 0x000000ffff037224 */ /* 0x000fd200078e0005 */
        /* <DEDUP_REMOVED lines=15> */
.L_x_138:
[----:B------:R-:W-:Y:S05]  /*0f40*/  BSYNC.RECONVERGENT B1 ;  /* 0x0000000000017941 */ /* 0x000fea0003800200 */
.L_x_137:
        /* <DEDUP_REMOVED lines=31> */
.L_x_140:
[----:B------:R-:W-:Y:S05]  /*1140*/  BSYNC.RECONVERGENT B1 ;  /* 0x0000000000017941 */ /* 0x000fea0003800200 */
.L_x_139:
[----:B------:R-:W-:Y:S01]  /*1150*/  ISETP.GT.AND P0, PT, R11, 0x1b, PT ;  /* 0x0000001b0b00780c */ /* 0x000fe20003f04270 */
[----:B-1----:R1:W1:Y:S01]  /*1160*/  SHFL.DOWN PT, R6, R4, 0x4, 0x1f ;  /* 0x08801f0004067f89 */ /* 0x00226200000e0000 */
[----:B------:R-:W-:Y:S01]  /*1170*/  BSSY.RECONVERGENT B1, `(.L_x_141) ;  /* 0x000001d000017945 */ /* 0x000fe20003800200 */
[----:B----4-:R-:W-:Y:S02]  /*1180*/  IMAD.MOV.U32 R14, RZ, RZ, R8 ;  /* 0x000000ffff0e7224 */ /* 0x010fe400078e0008 */
[----:B--2---:R2:W4:Y:S01]  /*1190*/  SHFL.DOWN PT, R7, R5, 0x4, 0x1f ;  /* 0x08801f0005077f89 */ /* 0x00452200000e0000 */
[----:B---3--:R-:W-:Y:S02]  /*11a0*/  IMAD.MOV.U32 R15, RZ, RZ, R9 ;  /* 0x000000ffff0f7224 */ /* 0x008fe400078e0009 */
[----:B0-----:R-:W-:Y:S01]  /*11b0*/  IMAD.MOV.U32 R2, RZ, RZ, R4 ;  /* 0x000000ffff027224 */ /* 0x001fe200078e0004 */
[----:B------:R2:W0:Y:S01]  /*11c0*/  SHFL.DOWN PT, R13, R8, 0x4, 0x1f ;  /* 0x08801f00080d7f89 */ /* 0x00042200000e0000 */
[----:B------:R-:W-:-:S03]  /*11d0*/  IMAD.MOV.U32 R3, RZ, RZ, R5 ;  /* 0x000000ffff037224 */ /* 0x000fc600078e0005 */
[----:B------:R2:W3:Y:S01]  /*11e0*/  SHFL.DOWN PT, R12, R9, 0x4, 0x1f ;  /* 0x08801f00090c7f89 */ /* 0x0004e200000e0000 */
[----:B------:R-:W-:Y:S05]  /*11f0*/  @P0 BRA `(.L_x_142) ;  /* 0x0000000000500947 */ /* 0x000fea0003800000 */
[----:B-1--4-:R-:W-:Y:S01]  /*1200*/  DSETP.GEU.AND P0, PT, |R4|, |R6|, PT ;  /* 0x400000060400722a */ /* 0x012fe20003f0e200 */
[----:B0-----:R-:W-:Y:S02]  /*1210*/  IMAD.MOV.U32 R14, RZ, RZ, R13 ;  /* 0x000000ffff0e7224 */ /* 0x001fe400078e000d */
        /* <DEDUP_REMOVED lines=18> */
.L_x_142:
[----:B------:R-:W-:Y:S05]  /*1340*/  BSYNC.RECONVERGENT B1 ;  /* 0x0000000000017941 */ /* 0x000fea0003800200 */
.L_x_141:
[----:B------:R-:W-:Y:S01]  /*1350*/  ISETP.GT.AND P0, PT, R11, 0x17, PT ;  /* 0x000000170b00780c */ /* 0x000fe20003f04270 */
[----:B-1----:R1:W1:Y:S01]  /*1360*/  SHFL.DOWN PT, R4, R2, 0x8, 0x1f ;  /* 0x09001f0002047f89 */ /* 0x00226200000e0000 */
[----:B------:R-:W-:Y:S01]  /*1370*/  BSSY.RECONVERGENT B1, `(.L_x_143) ;  /* 0x000001d000017945 */ /* 0x000fe20003800200 */
[----:B---3--:R-:W-:Y:S02]  /*1380*/  IMAD.MOV.U32 R12, RZ, RZ, R14 ;  /* 0x000000ffff0c7224 */ /* 0x008fe400078e000e */
[----:B--2---:R2:W3:Y:S01]  /*1390*/  SHFL.DOWN PT, R5, R3, 0x8, 0x1f ;  /* 0x09001f0003057f89 */ /* 0x0044e200000e0000 */
[----:B0-----:R-:W-:Y:S02]  /*13a0*/  IMAD.MOV.U32 R13, RZ, RZ, R15 ;  /* 0x000000ffff0d7224 */ /* 0x001fe400078e000f */
[----:B------:R-:W-:Y:S01]  /*13b0*/  IMAD.MOV.U32 R8, RZ, RZ, R2 ;  /* 0x000000ffff087224 */ /* 0x000fe200078e0002 */
[----:B----4-:R2:W0:Y:S01]  /*13c0*/  SHFL.DOWN PT, R7, R14, 0x8, 0x1f ;  /* 0x09001f000e077f89 */ /* 0x01042200000e0000 */
[----:B------:R-:W-:-:S03]  /*13d0*/  IMAD.MOV.U32 R9, RZ, RZ, R3 ;  /* 0x000000ffff097224 */ /* 0x000fc600078e0003 */
[----:B------:R2:W4:Y:S01]  /*13e0*/  SHFL.DOWN PT, R6, R15, 0x8, 0x1f ;  /* 0x09001f000f067f89 */ /* 0x00052200000e0000 */
[----:B------:R-:W-:Y:S05]  /*13f0*/  @P0 BRA `(.L_x_144) ;  /* 0x0000000000500947 */ /* 0x000fea0003800000 */
[----:B-1-3--:R-:W-:Y:S01]  /*1400*/  DSETP.GEU.AND P0, PT, |R2|, |R4|, PT ;  /* 0x400000040200722a */ /* 0x00afe20003f0e200 */
[----:B0-----:R-:W-:Y:S02]  /*1410*/  IMAD.MOV.U32 R12, RZ, RZ, R7 ;  /* 0x000000ffff0c7224 */ /* 0x001fe400078e0007 */
        /* <DEDUP_REMOVED lines=18> */
.L_x_144:
[----:B------:R-:W-:Y:S05]  /*1540*/  BSYNC.RECONVERGENT B1 ;  /* 0x0000000000017941 */ /* 0x000fea0003800200 */
.L_x_143:
[----:B------:R-:W-:Y:S01]  /*1550*/  ISETP.GT.AND P0, PT, R11, 0xf, PT ;  /* 0x0000000f0b00780c */ /* 0x000fe20003f04270 */
[----:B-1----:R1:W1:Y:S01]  /*1560*/  SHFL.DOWN PT, R2, R8, 0x10, 0x1f ;  /* 0x0a001f0008027f89 */ /* 0x00226200000e0000 */
[----:B------:R-:W-:Y:S01]  /*1570*/  BSSY.RECONVERGENT B1, `(.L_x_145) ;  /* 0x000001d000017945 */ /* 0x000fe20003800200 */
[----:B------:R-:W-:Y:S02]  /*1580*/  IMAD.MOV.U32 R4, RZ, RZ, R12 ;  /* 0x000000ffff047224 */ /* 0x000fe400078e000c */
[----:B--2---:R2:W1:Y:S01]  /*1590*/  SHFL.DOWN PT, R3, R9, 0x10, 0x1f ;  /* 0x0a001f0009037f89 */ /* 0x00446200000e0000 */
[----:B---3--:R-:W-:Y:S02]  /*15a0*/  IMAD.MOV.U32 R5, RZ, RZ, R13 ;  /* 0x000000ffff057224 */ /* 0x008fe400078e000d */
[----:B----4-:R-:W-:Y:S01]  /*15b0*/  IMAD.MOV.U32 R6, RZ, RZ, R8 ;  /* 0x000000ffff067224 */ /* 0x010fe200078e0008 */
[----:B------:R2:W3:Y:S01]  /*15c0*/  SHFL.DOWN PT, R15, R12, 0x10, 0x1f ;  /* 0x0a001f000c0f7f89 */ /* 0x0004e200000e0000 */
[----:B0-----:R-:W-:-:S03]  /*15d0*/  IMAD.MOV.U32 R7, RZ, RZ, R9 ;  /* 0x000000ffff077224 */ /* 0x001fc600078e0009 */
[----:B------:R2:W0:Y:S01]  /*15e0*/  SHFL.DOWN PT, R14, R13, 0x10, 0x1f ;  /* 0x0a001f000d0e7f89 */ /* 0x00042200000e0000 */
[----:B------:R-:W-:Y:S05]  /*15f0*/  @P0 BRA `(.L_x_146) ;  /* 0x0000000000500947 */ /* 0x000fea0003800000 */
[----:B-1----:R-:W-:Y:S01]  /*1600*/  DSETP.GEU.AND P0, PT, |R8|, |R2|, PT ;  /* 0x400000020800722a */ /* 0x002fe20003f0e200 */
[----:B---3--:R-:W-:Y:S02]  /*1610*/  IMAD.MOV.U32 R4, RZ, RZ, R15 ;  /* 0x000000ffff047224 */ /* 0x008fe400078e000f */
        /* <DEDUP_REMOVED lines=18> */
.L_x_146:
[----:B------:R-:W-:Y:S05]  /*1740*/  BSYNC.RECONVERGENT B1 ;  /* 0x0000000000017941 */ /* 0x000fea0003800200 */
.L_x_145:
        /* <DEDUP_REMOVED lines=11> */
.L_x_148:
[----:B------:R-:W-:Y:S05]  /*1800*/  BSYNC.RECONVERGENT B1 ;  /* 0x0000000000017941 */ /* 0x000fea0003800200 */
.L_x_147:
[----:B------:R-:W-:Y:S01]  /*1810*/  BAR.SYNC.DEFER_BLOCKING 0x0 ;  /* 0x0000000000007b1d */ /* 0x000fe20000010000 */
[----:B------:R-:W-:-:S13]  /*1820*/  ISETP.NE.AND P1, PT, R10, RZ, PT ;  /* 0x000000ff0a00720c */ /* 0x000fda0003f25270 */
[----:B------:R-:W-:Y:S05]  /*1830*/  @P1 BRA `(.L_x_149) ;  /* 0x0000005000201947 */ /* 0x000fea0003800000 */
[----:B-1--4-:R-:W1:Y:S01]  /*1840*/  S2R R3, SR_CgaCtaId ;  /* 0x0000000000037919 */ /* 0x012e620000008800 */
[----:B------:R-:W-:Y:S01]  /*1850*/  MOV R20, 0x400 ;  /* 0x0000040000147802 */ /* 0x000fe20000000f00 */
[----:B------:R-:W-:Y:S03]  /*1860*/  BSSY.RECONVERGENT B1, `(.L_x_150) ;  /* 0x000001a000017945 */ /* 0x000fe60003800200 */
[----:B-1----:R-:W-:-:S05]  /*1870*/  LEA R20, R3, R20, 0x18 ;  /* 0x0000001403147211 */ /* 0x002fca00078ec0ff */
[----:B------:R-:W1:Y:S04]  /*1880*/  LDS.64 R16, [R20+0x18] ;  /* 0x0000180014107984 */ /* 0x000e680000000a00 */
[----:B--2---:R-:W2:Y:S04]  /*1890*/  LDS.128 R8, [R20+0x20] ;  /* 0x0000200014087984 */ /* 0x004ea80000000c00 */
[----:B------:R4:W4:Y:S04]  /*18a0*/  LDS.64 R2, [R20+0x80] ;  /* 0x0000800014027984 */ /* 0x0009280000000a00 */
[----:B0--3--:R0:W3:Y:S01]  /*18b0*/  LDS.128 R12, [R20+0x30] ;  /* 0x00003000140c7984 */ /* 0x0090e20000000c00 */
[----:B-1----:R-:W-:Y:S01]  /*18c0*/  DSETP.GEU.AND P0, PT, |R6|, |R16|, PT ;  /* 0x400000100600722a */ /* 0x002fe20003f0e200 */
[----:B------:R-:W-:-:S02]  /*18d0*/  IMAD.MOV.U32 R22, RZ, RZ, R16 ;  /* 0x000000ffff167224 */ /* 0x000fc400078e0010 */
[----:B------:R-:W-:Y:S02]  /*18e0*/  IMAD.MOV.U32 R23, RZ, RZ, R17 ;  /* 0x000000ffff177224 */ /* 0x000fe400078e0011 */
[----:B--2---:R-:W-:Y:S02]  /*18f0*/  IMAD.MOV.U32 R24, RZ, RZ, R8 ;  /* 0x000000ffff187224 */ /* 0x004fe400078e0008 */
[----:B------:R-:W-:-:S07]  /*1900*/  IMAD.MOV.U32 R25, RZ, RZ, R9 ;  /* 0x000000ffff197224 */ /* 0x000fce00078e0009 */
[----:B0--34-:R-:W-:Y:S05]  /*1910*/  @!P0 BRA `(.L_x_151) ;  /* 0x0000000000388947 */ /* 0x019fea0003800000 */
[----:B------:R-:W-:Y:S01]  /*1920*/  DSETP.GEU.AND P0, PT, |R16|, |R6|, PT ;  /* 0x400000061000722a */ /* 0x000fe20003f0e200 */
[----:B------:R-:W-:Y:S01]  /*1930*/  IMAD.MOV.U32 R22, RZ, RZ, R6 ;  /* 0x000000ffff167224 */ /* 0x000fe200078e0006 */
[----:B------:R-:W-:Y:S01]  /*1940*/  MOV R25, R5 ;  /* 0x0000000500197202 */ /* 0x000fe20000000f00 */
[----:B------:R-:W-:Y:S02]  /*1950*/  IMAD.MOV.U32 R23, RZ, RZ, R7 ;  /* 0x000000ffff177224 */ /* 0x000fe400078e0007 */
[----:B------:R-:W-:-:S09]  /*1960*/  IMAD.MOV.U32 R24, RZ, RZ, R4 ;  /* 0x000000ffff187224 */ /* 0x000fd200078e0004 */
        /* <DEDUP_REMOVED lines=9> */
.L_x_151:
[----:B------:R-:W-:Y:S05]  /*1a00*/  BSYNC.RECONVERGENT B1 ;  /* 0x0000000000017941 */ /* 0x000fea0003800200 */
.L_x_150:
        /* <DEDUP_REMOVED lines=23> */
.L_x_153:
[----:B------:R-:W-:Y:S05]  /*1b80*/  BSYNC.RECONVERGENT B1 ;  /* 0x0000000000017941 */ /* 0x000fea0003800200 */
.L_x_152:
        /* <DEDUP_REMOVED lines=21> */
.L_x_155:
[----:B------:R-:W-:Y:S05]  /*1ce0*/  BSYNC.RECONVERGENT B1 ;  /* 0x0000000000017941 */ /* 0x000fea0003800200 */
.L_x_154:
        /* <DEDUP_REMOVED lines=23> */
.L_x_157:
[----:B------:R-:W-:Y:S05]  /*1e60*/  BSYNC.RECONVERGENT B1 ;  /* 0x0000000000017941 */ /* 0x000fea0003800200 */
.L_x_156:
        /* <DEDUP_REMOVED lines=21> */
.L_x_159:
[----:B------:R-:W-:Y:S05]  /*1fc0*/  BSYNC.RECONVERGENT B1 ;  /* 0x0000000000017941 */ /* 0x000fea0003800200 */
.L_x_158:
        /* <DEDUP_REMOVED lines=21> */
.L_x_161:
[----:B------:R-:W-:Y:S05]  /*2120*/  BSYNC.RECONVERGENT B1 ;  /* 0x0000000000017941 */ /* 0x000fea0003800200 */
.L_x_160:
        /* <DEDUP_REMOVED lines=21> */
.L_x_136:
[----:B------:R-:W0:Y:S01]  /*2280*/  S2R R2, SR_LANEID ;  /* 0x0000000000027919 */ /* 0x000e220000000000 */
[----:B------:R-:W-:Y:S01]  /*2290*/  LOP3.LUT R3, R10, 0x3e0, RZ, 0xc0, !PT ;  /* 0x000003e00a037812 */ /* 0x000fe200078ec0ff */
[----:B------:R-:W-:Y:S01]  /*22a0*/  BSSY.RECONVERGENT B1, `(.L_x_162) ;  /* 0x0000024000017945 */ /* 0x000fe20003800200 */
[----:B------:R-:W-:Y:S02]  /*22b0*/  IMAD.MOV.U32 R18, RZ, RZ, R21 ;  /* 0x000000ffff127224 */ /* 0x000fe400078e0015 */
[----:B------:R-:W-:Y:S01]  /*22c0*/  LOP3.LUT R6, RZ, R3, RZ, 0x33, !PT ;  /* 0x00000003ff067212 */ /* 0x000fe200078e33ff */
[----:B------:R-:W-:Y:S02]  /*22d0*/  VIADD R4, R3, 0x20 ;  /* 0x0000002003047836 */ /* 0x000fe40000000000 */
[----:B------:R-:W-:Y:S02]  /*22e0*/  IMAD.MOV.U32 R22, RZ, RZ, R20 ;  /* 0x000000ffff167224 */ /* 0x000fe400078e0014 */
[----:B------:R-:W-:Y:S01]  /*22f0*/  IMAD.IADD R3, R9, 0x1, R6 ;  /* 0x0000000109037824 */ /* 0x000fe200078e0206 */
[----:B------:R-:W-:Y:S01]  /*2300*/  ISETP.GT.AND P0, PT, R4, R9, PT ;  /* 0x000000090400720c */ /* 0x000fe20003f04270 */
[----:B-----5:R-:W-:-:S02]  /*2310*/  IMAD.MOV.U32 R4, RZ, RZ, R14 ;  /* 0x000000ffff047224 */ /* 0x020fc400078e000e */
[----:B------:R-:W-:Y:S01]  /*2320*/  IMAD.MOV.U32 R5, RZ, RZ, R15 ;  /* 0x000000ffff057224 */ /* 0x000fe200078e000f */
[----:B------:R-:W-:-:S05]  /*2330*/  SEL R3, R3, 0x1f, P0 ;  /* 0x0000001f03037807 */ /* 0x000fca0000000000 */
[----:B------:R1:W2:Y:S04]  /*2340*/  SHFL.DOWN PT, R6, R14, 0x1, R3 ;  /* 0x082000000e067989 */ /* 0x0002a800000e0003 */
[----:B------:R1:W3:Y:S04]  /*2350*/  SHFL.DOWN PT, R7, R15, 0x1, R3 ;  /* 0x082000000f077989 */ /* 0x0002e800000e0003 */
[----:B------:R1:W4:Y:S01]  /*2360*/  SHFL.DOWN PT, R8, R21, 0x1, R3 ;  /* 0x0820000015087989 */ /* 0x00032200000e0003 */
[----:B0-----:R-:W-:-:S03]  /*2370*/  ISETP.GE.AND P0, PT, R2, R3, PT ;  /* 0x000000030200720c */ /* 0x001fc60003f06270 */
[----:B------:R1:W0:Y:S10]  /*2380*/  SHFL.DOWN PT, R11, R20, 0x1, R3 ;  /* 0x08200000140b7989 */ /* 0x00023400000e0003 */
[----:B-12---:R-:W-:Y:S05]  /*2390*/  @P0 BRA `(.L_x_163) ;  /* 0x0000000000500947 */ /* 0x006fea0003800000 */
[----:B---3--:R-:W-:Y:S01]  /*23a0*/  DSETP.GEU.AND P0, PT, |R14|, |R6|, PT ;  /* 0x400000060e00722a */ /* 0x008fe20003f0e200 */
        /* <DEDUP_REMOVED lines=19> */
.L_x_163:
[----:B------:R-:W-:Y:S05]  /*24e0*/  BSYNC.RECONVERGENT B1 ;  /* 0x0000000000017941 */ /* 0x000fea0003800200 */
.L_x_162:
[----:B------:R-:W-:Y:S01]  /*24f0*/  IADD3 R6, PT, PT, R2, 0x2, RZ ;  /* 0x0000000202067810 */ /* 0x000fe20007ffe0ff */
[----:B------:R1:W2:Y:S01]  /*2500*/  SHFL.DOWN PT, R12, R4, 0x2, R3 ;  /* 0x08400000040c7989 */ /* 0x0002a200000e0003 */
[----:B------:R-:W-:Y:S01]  /*2510*/  BSSY.RECONVERGENT B1, `(.L_x_164) ;  /* 0x000001e000017945 */ /* 0x000fe20003800200 */
[----:B----4-:R-:W-:Y:S01]  /*2520*/  IMAD.MOV.U32 R8, RZ, RZ, R18 ;  /* 0x000000ffff087224 */ /* 0x010fe200078e0012 */
[----:B------:R-:W-:Y:S01]  /*2530*/  ISETP.GT.AND P0, PT, R6, R3, PT ;  /* 0x000000030600720c */ /* 0x000fe20003f04270 */
[----:B------:R1:W4:Y:S01]  /*2540*/  SHFL.DOWN PT, R13, R5, 0x2, R3 ;  /* 0x08400000050d7989 */ /* 0x00032200000e0003 */
[----:B------:R-:W-:Y:S02]  /*2550*/  IMAD.MOV.U32 R16, RZ, RZ, R22 ;  /* 0x000000ffff107224 */ /* 0x000fe400078e0016 */
[----:B------:R-:W-:Y:S01]  /*2560*/  IMAD.MOV.U32 R6, RZ, RZ, R4 ;  /* 0x000000ffff067224 */ /* 0x000fe200078e0004 */
[----:B0-----:R1:W0:Y:S01]  /*2570*/  SHFL.DOWN PT, R11, R18, 0x2, R3 ;  /* 0x08400000120b7989 */ /* 0x00122200000e0003 */
[----:B---3--:R-:W-:-:S03]  /*2580*/  IMAD.MOV.U32 R7, RZ, RZ, R5 ;  /* 0x000000ffff077224 */ /* 0x008fc600078e0005 */
[----:B------:R1:W3:Y:S04]  /*2590*/  SHFL.DOWN PT, R15, R22, 0x2, R3 ;  /* 0x08400000160f7989 */ /* 0x0002e800000e0003 */
[----:B------:R-:W-:Y:S05]  /*25a0*/  @P0 BRA `(.L_x_165) ;  /* 0x0000000000500947 */ /* 0x000fea0003800000 */
[----:B--2-4-:R-:W-:Y:S01]  /*25b0*/  DSETP.GEU.AND P0, PT, |R4|, |R12|, PT ;  /* 0x4000000c0400722a */ /* 0x014fe20003f0e200 */
        /* <DEDUP_REMOVED lines=19> */
.L_x_165:
[----:B------:R-:W-:Y:S05]  /*26f0*/  BSYNC.RECONVERGENT B1 ;  /* 0x0000000000017941 */ /* 0x000fea0003800200 */
.L_x_164:
[----:B-1----:R-:W-:Y:S01]  /*2700*/  VIADD R4, R2, 0x4 ;  /* 0x0000000402047836 */ /* 0x002fe20000000000 */
[----:B--2---:R1:W2:Y:S01]  /*2710*/  SHFL.DOWN PT, R12, R6, 0x4, R3 ;  /* 0x08800000060c7989 */ /* 0x0042a200000e0003 */
[----:B------:R-:W-:Y:S01]  /*2720*/  BSSY.RECONVERGENT B1, `(.L_x_166) ;  /* 0x000001e000017945 */ /* 0x000fe20003800200 */
[----:B------:R-:W-:Y:S02]  /*2730*/  IMAD.MOV.U32 R14, RZ, RZ, R8 ;  /* 0x000000ffff0e7224 */ /* 0x000fe400078e0008 */
[----:B------:R-:W-:Y:S01]  /*2740*/  ISETP.GT.AND P0, PT, R4, R3, PT ;  /* 0x000000030400720c */ /* 0x000fe20003f04270 */
[----:B----4-:R1:W4:Y:S01]  /*2750*/  SHFL.DOWN PT, R13, R7, 0x4, R3 ;  /* 0x08800000070d7989 */ /* 0x01032200000e0003 */
[----:B------:R-:W-:Y:S02]  /*2760*/  IMAD.MOV.U32 R18, RZ, RZ, R16 ;  /* 0x000000ffff127224 */ /* 0x000fe400078e0010 */
[----:B------:R-:W-:Y:S01]  /*2770*/  IMAD.MOV.U32 R4, RZ, RZ, R6 ;  /* 0x000000ffff047224 */ /* 0x000fe200078e0006 */
[----:B0-----:R1:W0:Y:S01]  /*2780*/  SHFL.DOWN PT, R11, R8, 0x4, R3 ;  /* 0x08800000080b7989 */ /* 0x00122200000e0003 */
[----:B------:R-:W-:-:S03]  /*2790*/  IMAD.MOV.U32 R5, RZ, RZ, R7 ;  /* 0x000000ffff057224 */ /* 0x000fc600078e0007 */
[----:B---3--:R1:W3:Y:S04]  /*27a0*/  SHFL.DOWN PT, R15, R16, 0x4, R3 ;  /* 0x08800000100f7989 */ /* 0x0082e800000e0003 */
        /* <DEDUP_REMOVED lines=21> */
.L_x_167:
[----:B------:R-:W-:Y:S05]  /*2900*/  BSYNC.RECONVERGENT B1 ;  /* 0x0000000000017941 */ /* 0x000fea0003800200 */
.L_x_166:
[----:B-1----:R-:W-:Y:S01]  /*2910*/  VIADD R8, R2, 0x8 ;  /* 0x0000000802087836 */ /* 0x002fe20000000000 */
[----:B------:R1:W1:Y:S01]  /*2920*/  SHFL.DOWN PT, R6, R4, 0x8, R3 ;  /* 0x0900000004067989 */ /* 0x00026200000e0003 */
[----:B------:R-:W-:Y:S01]  /*2930*/  BSSY.RECONVERGENT B1, `(.L_x_168) ;  /* 0x000001e000017945 */ /* 0x000fe20003800200 */
[----:B------:R-:W-:Y:S02]  /*2940*/  IMAD.MOV.U32 R16, RZ, RZ, R18 ;  /* 0x000000ffff107224 */ /* 0x000fe400078e0012 */
[----:B------:R-:W-:Y:S01]  /*2950*/  ISETP.GT.AND P0, PT, R8, R3, PT ;  /* 0x000000030800720c */ /* 0x000fe20003f04270 */
[----:B------:R1:W1:Y:S01]  /*2960*/  SHFL.DOWN PT, R7, R5, 0x8, R3 ;  /* 0x0900000005077989 */ /* 0x00026200000e0003 */
[----:B------:R-:W-:Y:S02]  /*2970*/  IMAD.MOV.U32 R8, RZ, RZ, R14 ;  /* 0x000000ffff087224 */ /* 0x000fe400078e000e */
[----:B--2---:R-:W-:Y:S01]  /*2980*/  IMAD.MOV.U32 R12, RZ, RZ, R4 ;  /* 0x000000ffff0c7224 */ /* 0x004fe200078e0004 */
[----:B0-----:R0:W2:Y:S01]  /*2990*/  SHFL.DOWN PT, R11, R14, 0x8, R3 ;  /* 0x090000000e0b7989 */ /* 0x0010a200000e0003 */
[----:B----4-:R-:W-:-:S03]  /*29a0*/  IMAD.MOV.U32 R13, RZ, RZ, R5 ;  /* 0x000000ffff0d7224 */ /* 0x010fc600078e0005 */
[----:B---3--:R0:W3:Y:S04]  /*29b0*/  SHFL.DOWN PT, R15, R18, 0x8, R3 ;  /* 0x09000000120f7989 */ /* 0x0080e800000e0003 */
[----:B------:R-:W-:Y:S05]  /*29c0*/  @P0 BRA `(.L_x_169) ;  /* 0x0000000000500947 */ /* 0x000fea0003800000 */
[----:B-1----:R-:W-:Y:S01]  /*29d0*/  DSETP.GEU.AND P0, PT, |R4|, |R6|, PT ;  /* 0x400000060400722a */ /* 0x002fe20003f0e200 */
[----:B--2---:R-:W-:Y:S02]  /*29e0*/  IMAD.MOV.U32 R8, RZ, RZ, R11 ;  /* 0x000000ffff087224 */ /* 0x004fe400078e000b */
        /* <DEDUP_REMOVED lines=18> */
.L_x_169:
[----:B------:R-:W-:Y:S05]  /*2b10*/  BSYNC.RECONVERGENT B1 ;  /* 0x0000000000017941 */ /* 0x000fea0003800200 */
.L_x_168:
[----:B-1----:R-:W-:Y:S01]  /*2b20*/  VIADD R4, R2, 0x10 ;  /* 0x0000001002047836 */ /* 0x002fe20000000000 */
[----:B0-----:R0:W1:Y:S01]  /*2b30*/  SHFL.DOWN PT, R14, R12, 0x10, R3 ;  /* 0x0a0000000c0e7989 */ /* 0x00106200000e0003 */
[----:B------:R-:W-:Y:S01]  /*2b40*/  BSSY.RECONVERGENT B1, `(.L_x_170) ;  /* 0x000001e000017945 */ /* 0x000fe20003800200 */
[----:B------:R-:W-:Y:S02]  /*2b50*/  IMAD.MOV.U32 R5, RZ, RZ, R16 ;  /* 0x000000ffff057224 */ /* 0x000fe400078e0010 */
[----:B------:R-:W-:Y:S01]  /*2b60*/  ISETP.GT.AND P0, PT, R4, R3, PT ;  /* 0x000000030400720c */ /* 0x000fe20003f04270 */
[----:B---3--:R0:W3:Y:S01]  /*2b70*/  SHFL.DOWN PT, R15, R13, 0x10, R3 ;  /* 0x0a0000000d0f7989 */ /* 0x0080e200000e0003 */
[----:B------:R-:W-:Y:S02]  /*2b80*/  IMAD.MOV.U32 R4, RZ, RZ, R8 ;  /* 0x000000ffff047224 */ /* 0x000fe400078e0008 */
[----:B------:R-:W-:Y:S01]  /*2b90*/  IMAD.MOV.U32 R6, RZ, RZ, R12 ;  /* 0x000000ffff067224 */ /* 0x000fe200078e000c */
[----:B--2---:R0:W2:Y:S01]  /*2ba0*/  SHFL.DOWN PT, R11, R8, 0x10, R3 ;  /* 0x0a000000080b7989 */ /* 0x0040a200000e0003 */
[----:B------:R-:W-:-:S03]  /*2bb0*/  IMAD.MOV.U32 R7, RZ, RZ, R13 ;  /* 0x000000ffff077224 */ /* 0x000fc600078e000d */
[----:B------:R0:W4:Y:S04]  /*2bc0*/  SHFL.DOWN PT, R17, R16, 0x10, R3 ;  /* 0x0a00000010117989 */ /* 0x00012800000e0003 */
[----:B------:R-:W-:Y:S05]  /*2bd0*/  @P0 BRA `(.L_x_171) ;  /* 0x0000000000500947 */ /* 0x000fea0003800000 */
[----:B-1-3--:R-:W-:Y:S01]  /*2be0*/  DSETP.GEU.AND P0, PT, |R12|, |R14|, PT ;  /* 0x4000000e0c00722a */ /* 0x00afe20003f0e200 */
        /* <DEDUP_REMOVED lines=19> */
.L_x_171:
[----:B------:R-:W-:Y:S05]  /*2d20*/  BSYNC.RECONVERGENT B1 ;  /* 0x0000000000017941 */ /* 0x000fea0003800200 */
.L_x_170:
[----:B------:R-:W-:Y:S01]  /*2d30*/  ISETP.NE.AND P0, PT, R2, RZ, PT ;  /* 0x000000ff0200720c */ /* 0x000fe20003f05270 */
[----:B------:R-:W-:-:S12]  /*2d40*/  BSSY.RECONVERGENT B1, `(.L_x_172) ;  /* 0x000000a000017945 */ /* 0x000fd80003800200 */
[----:B------:R-:W-:Y:S05]  /*2d50*/  @P0 BRA `(.L_x_173) ;  /* 0x0000000000200947 */ /* 0x000fea0003800000 */
[----:B0-----:R-:W0:Y:S01]  /*2d60*/  S2R R8, SR_CgaCtaId ;  /* 0x0000000000087919 */ /* 0x001e220000008800 */
[----:B------:R-:W-:Y:S02]  /*2d70*/  MOV R3, 0x400 ;  /* 0x0000040000037802 */ /* 0x000fe40000000f00 */
[----:B------:R-:W-:-:S04]  /*2d80*/  SHF.R.U32.HI R2, RZ, 0x1, R10 ;  /* 0x00000001ff027819 */ /* 0x000fc8000001160a */
[----:B------:R-:W-:Y:S02]  /*2d90*/  LOP3.LUT R2, R2, 0x1f0, RZ, 0xc0, !PT ;  /* 0x000001f002027812 */ /* 0x000fe400078ec0ff */
[----:B0-----:R-:W-:-:S05]  /*2da0*/  LEA R3, R8, R3, 0x18 ;  /* 0x0000000308037211 */ /* 0x001fca00078ec0ff */
[----:B------:R-:W-:-:S05]  /*2db0*/  IMAD.IADD R3, R2, 0x1, R3 ;  /* 0x0000000102037824 */ /* 0x000fca00078e0203 */
[----:B------:R0:W-:Y:S04]  /*2dc0*/  STS.64 [R3+0x10], R4 ;  /* 0x0000100403007388 */ /* 0x0001e80000000a00 */
[----:B------:R0:W-:Y:S02]  /*2dd0*/  STS.64 [R3+0x8], R6 ;  /* 0x0000080603007388 */ /* 0x0001e40000000a00 */
.L_x_173:
[----:B------:R-:W-:Y:S05]  /*2de0*/  BSYNC.RECONVERGENT B1 ;  /* 0x0000000000017941 */ /* 0x000fea0003800200 */
.L_x_172:
[----:B------:R-:W-:Y:S01]  /*2df0*/  BAR.SYNC.DEFER_BLOCKING 0x0 ;  /* 0x0000000000007b1d */ /* 0x000fe20000010000 */
[----:B------:R-:W-:-:S13]  /*2e00*/  ISETP.NE.AND P1, PT, R10, RZ, PT ;  /* 0x000000ff0a00720c */ /* 0x000fda0003f25270 */
[----:B------:R-:W-:Y:S05]  /*2e10*/  @P1 BRA `(.L_x_149) ;  /* 0x0000003800a81947 */ /* 0x000fea0003800000 */
[----:B------:R-:W-:Y:S01]  /*2e20*/  ISETP.GE.AND P0, PT, R9, 0x21, PT ;  /* 0x000000210900780c */ /* 0x000fe20003f06270 */
[----:B0-----:R-:W-:Y:S02]  /*2e30*/  IMAD.MOV.U32 R13, RZ, RZ, R4 ;  /* 0x000000ffff0d7224 */ /* 0x001fe400078e0004 */
[----:B------:R-:W-:Y:S02]  /*2e40*/  IMAD.MOV.U32 R8, RZ, RZ, R5 ;  /* 0x000000ffff087224 */ /* 0x000fe400078e0005 */
[----:B------:R-:W-:Y:S02]  /*2e50*/  IMAD.MOV.U32 R2, RZ, RZ, R6 ;  /* 0x000000ffff027224 */ /* 0x000fe400078e0006 */
[----:B------:R-:W-:-:S06]  /*2e60*/  IMAD.MOV.U32 R3, RZ, RZ, R7 ;  /* 0x000000ffff037224 */ /* 0x000fcc00078e0007 */
[----:B------:R-:W-:Y:S05]  /*2e70*/  @!P0 BRA `(.L_x_174) ;  /* 0x00000000006c8947 */ /* 0x000fea0003800000 */
[----:B------:R-:W0:Y:S01]  /*2e80*/  S2UR UR5, SR_CgaCtaId ;  /* 0x00000000000579c3 */ /* 0x000e220000008800 */
[----:B------:R-:W-:Y:S01]  /*2e90*/  UMOV UR4, 0x400 ;  /* 0x0000040000047882 */ /* 0x000fe20000000000 */
[----:B------:R-:W-:Y:S01]  /*2ea0*/  BSSY.RECONVERGENT B1, `(.L_x_174) ;  /* 0x0000018000017945 */ /* 0x000fe20003800200 */
[----:B0-----:R-:W-:-:S09]  /*2eb0*/  ULEA UR4, UR5, UR4, 0x18 ;  /* 0x0000000405047291 */ /* 0x001fd2000f8ec0ff */
[----:B--2---:R-:W0:Y:S04]  /*2ec0*/  LDS.64 R10, [UR4+0x18] ;  /* 0x00001804ff0a7984 */ /* 0x004e280008000a00 */
[----:B-1-3--:R-:W1:Y:S01]  /*2ed0*/  LDS.64 R14, [UR4+0x20] ;  /* 0x00002004ff0e7984 */ /* 0x00ae620008000a00 */
[----:B0-----:R-:W-:Y:S01]  /*2ee0*/  DSETP.GEU.AND P0, PT, |R6|, |R10|, PT ;  /* 0x4000000a0600722a */ /* 0x001fe20003f0e200 */
[----:B------:R-:W-:Y:S02]  /*2ef0*/  IMAD.MOV.U32 R2, RZ, RZ, R10 ;  /* 0x000000ffff027224 */ /* 0x000fe400078e000a */
[----:B------:R-:W-:Y:S02]  /*2f00*/  IMAD.MOV.U32 R3, RZ, RZ, R11 ;  /* 0x000000ffff037224 */ /* 0x000fe400078e000b */
[----:B-1----:R-:W-:-:S02]  /*2f10*/  IMAD.MOV.U32 R13, RZ, RZ, R14 ;  /* 0x000000ffff0d7224 */ /* 0x002fc400078e000e */
[----:B------:R-:W-:-:S07]  /*2f20*/  IMAD.MOV.U32 R8, RZ, RZ, R15 ;  /* 0x000000ffff087224 */ /* 0x000fce00078e000f */
[----:B------:R-:W-:Y:S05]  /*2f30*/  @!P0 BRA `(.L_x_175) ;  /* 0x0000000000388947 */ /* 0x000fea0003800000 */
        /* <DEDUP_REMOVED lines=14> */
.L_x_175:
[----:B------:R-:W-:Y:S05]  /*3020*/  BSYNC.RECONVERGENT B1 ;  /* 0x0000000000017941 */ /* 0x000fea0003800200 */
.L_x_174:
[----:B------:R-:W-:Y:S01]  /*3030*/  ISETP.GE.AND P0, PT, R9, 0x41, PT ;  /* 0x000000410900780c */ /* 0x000fe20003f06270 */
[----:B--2---:R-:W-:Y:S02]  /*3040*/  IMAD.MOV.U32 R11, RZ, RZ, R13 ;  /* 0x000000ffff0b7224 */ /* 0x004fe400078e000d */
        /* <DEDUP_REMOVED lines=8> */
[----:B------:R-:W0:Y:S04]  /*30d0*/  LDS.64 R6, [UR4+0x28] ;  /* 0x00002804ff067984 */ /* 0x000e280008000a00 */
        /* <DEDUP_REMOVED lines=21> */
.L_x_177:
[----:B------:R-:W-:Y:S05]  /*3230*/  BSYNC.RECONVERGENT B1 ;  /* 0x0000000000017941 */ /* 0x000fea0003800200 */
.L_x_176:
[----:B------:R-:W-:Y:S01]  /*3240*/  ISETP.GE.AND P0, PT, R9, 0x61, PT ;  /* 0x000000610900780c */ /* 0x000fe20003f06270 */
[----:B------:R-:W-:Y:S02]  /*3250*/  IMAD.MOV.U32 R13, RZ, RZ, R11 ;  /* 0x000000ffff0d7224 */ /* 0x000fe400078e000b */
        /* <DEDUP_REMOVED lines=30> */
.L_x_179:
[----:B------:R-:W-:Y:S05]  /*3440*/  BSYNC.RECONVERGENT B1 ;  /* 0x0000000000017941 */ /* 0x000fea0003800200 */
.L_x_178:
        /* <DEDUP_REMOVED lines=32> */
.L_x_181:
[----:B------:R-:W-:Y:S05]  /*3650*/  BSYNC.RECONVERGENT B1 ;  /* 0x0000000000017941 */ /* 0x000fea0003800200 */
.L_x_180:
        /* <DEDUP_REMOVED lines=32> */
.L_x_183:
[----:B------:R-:W-:Y:S05]  /*3860*/  BSYNC.RECONVERGENT B1 ;  /* 0x0000000000017941 */ /* 0x000fea0003800200 */
.L_x_182:
        /* <DEDUP_REMOVED lines=32> */
.L_x_185:
[----:B------:R-:W-:Y:S05]  /*3a70*/  BSYNC.RECONVERGENT B1 ;  /* 0x0000000000017941 */ /* 0x000fea0003800200 */
.L_x_184:
[----:B------:R-:W-:Y:S01]  /*3a80*/  ISETP.GE.AND P0, PT, R9, 0xe1, PT ;  /* 0x000000e10900780c */ /* 0x000fe20003f06270 */
[----:B------:R-:W-:Y:S01]  /*3a90*/  IMAD.MOV.U32 R5, RZ, RZ, R10 ;  /* 0x000000ffff057224 */ /* 0x000fe200078e000a */
[----:B------:R-:W-:Y:S01]  /*3aa0*/  MOV R4, R11 ;  /* 0x0000000b00047202 */ /* 0x000fe20000000f00 */
[----:B------:R-:W-:Y:S02]  /*3ab0*/  IMAD.MOV.U32 R6, RZ, RZ, R2 ;  /* 0x000000ffff067224 */ /* 0x000fe400078e0002 */
[----:B------:R-:W-:-:S08]  /*3ac0*/  IMAD.MOV.U32 R7, RZ, RZ, R3 ;  /* 0x000000ffff077224 */ /* 0x000fd000078e0003 */
[----:B------:R-:W-:Y:S05]  /*3ad0*/  @!P0 BRA `(.L_x_149) ;  /* 0x0000002c00788947 */ /* 0x000fea0003800000 */
[----:B------:R-:W0:Y:S01]  /*3ae0*/  S2UR UR5, SR_CgaCtaId ;  /* 0x00000000000579c3 */ /* 0x000e220000008800 */
[----:B------:R-:W-:Y:S02]  /*3af0*/  UMOV UR4, 0x400 ;  /* 0x0000040000047882 */ /* 0x000fe40000000000 */
[----:B0-----:R-:W-:-:S09]  /*3b00*/  ULEA UR4, UR5, UR4, 0x18 ;  /* 0x0000000405047291 */ /* 0x001fd2000f8ec0ff */
[----:B------:R-:W0:Y:S04]  /*3b10*/  LDS.64 R8, [UR4+0x78] ;  /* 0x00007804ff087984 */ /* 0x000e280008000a00 */
[----:B------:R-:W2:Y:S01]  /*3b20*/  LDS.64 R12, [UR4+0x80] ;  /* 0x00008004ff0c7984 */ /* 0x000ea20008000a00 */
[----:B0-----:R-:W-:Y:S01]  /*3b30*/  DSETP.GEU.AND P0, PT, |R2|, |R8|, PT ;  /* 0x400000080200722a */ /* 0x001fe20003f0e200 */
        /* <DEDUP_REMOVED lines=20> */
.L_x_117:
[----:B------:R-:W0:Y:S01]  /*3c80*/  S2R R3, SR_TID.X ;  /* 0x0000000000037919 */ /* 0x000e220000002100 */
[----:B------:R-:W1:Y:S02]  /*3c90*/  LDCU.128 UR12, c[0x0][0x380] ;  /* 0x00007000ff0c77ac */ /* 0x000e640008000c00 */
[----:B-1----:R-:W-:Y:S02]  /*3ca0*/  IMAD.U32 R2, RZ, RZ, UR12 ;  /* 0x0000000cff027e24 */ /* 0x002fe4000f8e00ff */
[----:B------:R-:W-:Y:S01]  /*3cb0*/  IMAD.U32 R4, RZ, RZ, UR13 ;  /* 0x0000000dff047e24 */ /* 0x000fe2000f8e00ff */
[----:B0-----:R-:W-:-:S05]  /*3cc0*/  IADD3 R5, P0, PT, R8, R3, RZ ;  /* 0x0000000308057210 */ /* 0x001fca0007f1e0ff */
[----:B------:R-:W-:Y:S01]  /*3cd0*/  IMAD.X R6, RZ, RZ, RZ, P0 ;  /* 0x000000ffff067224 */ /* 0x000fe200000e06ff */
[----:B------:R-:W-:-:S04]  /*3ce0*/  LEA R20, P0, R5, R2, 0x3 ;  /* 0x0000000205147211 */ /* 0x000fc800078018ff */
[----:B------:R-:W-:-:S05]  /*3cf0*/  LEA.HI.X R21, R5, R4, R6, 0x3, P0 ;  /* 0x0000000405157211 */ /* 0x000fca00000f1c06 */
[----:B------:R-:W2:Y:S04]  /*3d00*/  LDG.E.64 R6, desc[UR10][R20.64] ;  /* 0x0000000a14067981 */ /* 0x000ea8000c1e1b00 */
[----:B------:R-:W2:Y:S04]  /*3d10*/  LDG.E.64 R14, desc[UR10][R20.64+0x800] ;  /* 0x0008000a140e7981 */ /* 0x000ea8000c1e1b00 */
[----:B------:R-:W3:Y:S04]  /*3d20*/  LDG.E.64 R18, desc[UR10][R20.64+0x1000] ;  /* 0x0010000a14127981 */ /* 0x000ee8000c1e1b00 */
[----:B------:R-:W4:Y:S04]  /*3d30*/  LDG.E.64 R12, desc[UR10][R20.64+0x1800] ;  /* 0x0018000a140c7981 */ /* 0x000f28000c1e1b00 */
[----:B------:R-:W5:Y:S01]  /*3d40*/  LDG.E.64 R10, desc[UR10][R20.64+0x2000] ;  /* 0x0020000a140a7981 */ /* 0x000f62000c1e1b00 */
[----:B------:R-:W-:Y:S01]  /*3d50*/  IMAD.U32 R5, RZ, RZ, UR14 ;  /* 0x0000000eff057e24 */ /* 0x000fe2000f8e00ff */
[----:B------:R-:W-:Y:S01]  /*3d60*/  LOP3.LUT R9, R3, 0x400, RZ, 0xfc, !PT ;  /* 0x0000040003097812 */ /* 0x000fe200078efcff */
[----:B------:R-:W-:Y:S01]  /*3d70*/  BSSY.RECONVERGENT B1, `(.L_x_186) ;  /* 0x0000020000017945 */ /* 0x000fe20003800200 */
[----:B------:R-:W-:-:S04]  /*3d80*/  ISETP.LE.U32.AND P0, PT, R25, UR6, PT ;  /* 0x0000000619007c0c */ /* 0x000fc8000bf03070 */
[----:B------:R-:W-:Y:S01]  /*3d90*/  ISETP.GE.U32.AND.EX P0, PT, RZ, R16, PT, P0 ;  /* 0x00000010ff00720c */ /* 0x000fe20003f06100 */
[----:B--2---:R-:W-:-:S06]  /*3da0*/  DSETP.GEU.AND P2, PT, |R6|, |R14|, PT ;  /* 0x4000000e0600722a */ /* 0x004fcc0003f4e200 */
[----:B------:R-:W-:Y:S02]  /*3db0*/  FSEL R6, R6, R14, P2 ;  /* 0x0000000e06067208 */ /* 0x000fe40001000000 */
[----:B------:R-:W-:-:S06]  /*3dc0*/  FSEL R7, R7, R15, P2 ;  /* 0x0000000f07077208 */ /* 0x000fcc0001000000 */
[----:B---3--:R-:W-:-:S06]  /*3dd0*/  DSETP.GEU.AND P3, PT, |R6|, |R18|, PT ;  /* 0x400000120600722a */ /* 0x008fcc0003f6e200 */
[----:B------:R-:W-:Y:S01]  /*3de0*/  FSEL R14, R6, R18, P3 ;  /* 0x00000012060e7208 */ /* 0x000fe20001800000 */
[----:B------:R-:W-:Y:S01]  /*3df0*/  IMAD.U32 R6, RZ, RZ, UR15 ;  /* 0x0000000fff067e24 */ /* 0x000fe2000f8e00ff */
[----:B------:R-:W-:Y:S01]  /*3e00*/  FSEL R15, R7, R19, P3 ;  /* 0x00000013070f7208 */ /* 0x000fe20001800000 */
[----:B------:R-:W-:-:S05]  /*3e10*/  VIADD R18, R3, 0x100 ;  /* 0x0000010003127836 */ /* 0x000fca0000000000 */
[----:B----4-:R-:W-:-:S06]  /*3e20*/  DSETP.GEU.AND P1, PT, |R14|, |R12|, PT ;  /* 0x4000000c0e00722a */ /* 0x010fcc0003f2e200 */
[----:B------:R-:W-:Y:S01]  /*3e30*/  FSEL R12, R14, R12, P1 ;  /* 0x0000000c0e0c7208 */ /* 0x000fe20000800000 */
[----:B------:R-:W-:Y:S01]  /*3e40*/  VIADD R14, R3, 0x200 ;  /* 0x00000200030e7836 */ /* 0x000fe20000000000 */
[----:B------:R-:W-:Y:S02]  /*3e50*/  FSEL R13, R15, R13, P1 ;  /* 0x0000000d0f0d7208 */ /* 0x000fe40000800000 */
[----:B------:R-:W-:Y:S02]  /*3e60*/  IADD3 R15, P5, PT, R8, R5, RZ ;  /* 0x00000005080f7210 */ /* 0x000fe40007fbe0ff */
[----:B------:R-:W-:Y:S02]  /*3e70*/  @P3 SEL R14, R3, R18, P2 ;  /* 0x00000012030e3207 */ /* 0x000fe40001000000 */
[----:B-----5:R-:W-:Y:S01]  /*3e80*/  DSETP.GEU.AND P4, PT, |R12|, |R10|, PT ;  /* 0x4000000a0c00722a */ /* 0x020fe20003f8e200 */
[----:B------:R-:W-:Y:S01]  /*3e90*/  IMAD.X R17, RZ, RZ, R6, P5 ;  /* 0x000000ffff117224 */ /* 0x000fe200028e0606 */
[----:B------:R-:W-:Y:S01]  /*3ea0*/  IADD3 R7, P5, PT, R9, R15, RZ ;  /* 0x0000000f09077210 */ /* 0x000fe20007fbe0ff */
[----:B------:R-:W-:-:S04]  /*3eb0*/  @!P1 VIADD R14, R3, 0x300 ;  /* 0x00000300030e9836 */ /* 0x000fc80000000000 */
[----:B------:R-:W-:-:S07]  /*3ec0*/  IMAD.X R8, RZ, RZ, R17, P5 ;  /* 0x000000ffff087224 */ /* 0x000fce00028e0611 */
[----:B------:R-:W-:Y:S05]  /*3ed0*/  @!P4 BRA `(.L_x_187) ;  /* 0x000000000024c947 */ /* 0x000fea0003800000 */
[C---:B------:R-:W-:Y:S02]  /*3ee0*/  ISETP.GE.U32.AND P1, PT, R14.reuse, R9, PT ;  /* 0x000000090e00720c */ /* 0x040fe40003f26070 */
[----:B------:R-:W-:Y:S02]  /*3ef0*/  IADD3 R14, P2, PT, R14, R15, RZ ;  /* 0x0000000f0e0e7210 */ /* 0x000fe40007f5e0ff */
[----:B------:R-:W-:-:S03]  /*3f00*/  ISETP.GE.U32.AND.EX P1, PT, RZ, RZ, PT, P1 ;  /* 0x000000ffff00720c */ /* 0x000fc60003f26110 */
[----:B------:R-:W-:-:S10]  /*3f10*/  IMAD.X R9, RZ, RZ, R17, P2 ;  /* 0x000000ffff097224 */ /* 0x000fd400010e0611 */
[----:B------:R-:W-:-:S06]  /*3f20*/  DSETP.LT.OR P1, PT, |R10|, |R12|, !P1 ;  /* 0x4000000c0a00722a */ /* 0x000fcc0004f21600 */
[----:B------:R-:W-:Y:S02]  /*3f30*/  FSEL R10, R12, R10, P1 ;  /* 0x0000000a0c0a7208 */ /* 0x000fe40000800000 */
[----:B------:R-:W-:Y:S02]  /*3f40*/  FSEL R11, R13, R11, P1 ;  /* 0x0000000b0d0b7208 */ /* 0x000fe40000800000 */
[----:B------:R-:W-:Y:S02]  /*3f50*/  SEL R7, R14, R7, P1 ;  /* 0x000000070e077207 */ /* 0x000fe40000800000 */
[----:B------:R-:W-:-:S07]  /*3f60*/  SEL R8, R9, R8, P1 ;  /* 0x0000000809087207 */ /* 0x000fce0000800000 */
.L_x_187:
[----:B------:R-:W-:Y:S05]  /*3f70*/  BSYNC.RECONVERGENT B1 ;  /* 0x0000000000017941 */ /* 0x000fea0003800200 */
.L_x_186:
[----:B------:R-:W-:Y:S05]  /*3f80*/  @P0 BRA `(.L_x_188) ;  /* 0x0000001400000947 */ /* 0x000fea0003800000 */
[----:B------:R-:W0:Y:S01]  /*3f90*/  LDCU.64 UR8, c[0x0][0x3e8] ;  /* 0x00007d00ff0877ac */ /* 0x000e220008000a00 */
[----:B------:R-:W-:Y:S01]  /*3fa0*/  ISETP.NE.AND P0, PT, R3, RZ, PT ;  /* 0x000000ff0300720c */ /* 0x000fe20003f05270 */
[----:B------:R-:W-:Y:S01]  /*3fb0*/  BSSY.RECONVERGENT B1, `(.L_x_189) ;  /* 0x0000012000017945 */ /* 0x000fe20003800200 */
[----:B------:R-:W-:Y:S01]  /*3fc0*/  UMOV UR4, 0x8 ;  /* 0x0000000800047882 */ /* 0x000fe20000000000 */
[----:B------:R-:W-:Y:S02]  /*3fd0*/  UMOV UR5, 0x0 ;  /* 0x0000000000057882 */ /* 0x000fe40000000000 */
[----:B0-----:R-:W-:-:S04]  /*3fe0*/  UIMAD.WIDE.U32 UR4, UR8, 0x1, UR4 ;  /* 0x00000001080478a5 */ /* 0x001fc8000f8e0004 */
[----:B------:R-:W-:Y:S02]  /*3ff0*/  UIADD3 UR7, UPT, UPT, UR5, UR9, URZ ;  /* 0x0000000905077290 */ /* 0x000fe4000fffe0ff */
[----:B------:R-:W-:Y:S02]  /*4000*/  IMAD.U32 R13, RZ, RZ, UR5 ;  /* 0x00000005ff0d7e24 */ /* 0x000fe4000f8e00ff */
[----:B------:R-:W-:Y:S02]  /*4010*/  IMAD.U32 R12, RZ, RZ, UR4 ;  /* 0x00000004ff0c7e24 */ /* 0x000fe4000f8e00ff */
[----:B------:R-:W-:Y:S01]  /*4020*/  IMAD.U32 R13, RZ, RZ, UR7 ;  /* 0x00000007ff0d7e24 */ /* 0x000fe2000f8e00ff */
[----:B------:R-:W-:Y:S06]  /*4030*/  @P0 BRA `(.L_x_190) ;  /* 0x0000000000240947 */ /* 0x000fec0003800000 */
[----:B------:R-:W-:Y:S02]  /*4040*/  IMAD.MOV.U32 R18, RZ, RZ, 0x500 ;  /* 0x00000500ff127424 */ /* 0x000fe400078e00ff */
[----:B------:R-:W-:-:S05]  /*4050*/  IMAD.MOV.U32 R19, RZ, RZ, 0x0 ;  /* 0x00000000ff137424 */ /* 0x000fca00078e00ff */
[----:B------:R-:W2:Y:S01]  /*4060*/  ATOMG.E.ADD.64.STRONG.GPU PT, R14, desc[UR10][R12.64], R18 ;  /* 0x800000120c0e79a8 */ /* 0x000ea200081ef50a */
[----:B------:R-:W0:Y:S01]  /*4070*/  S2UR UR5, SR_CgaCtaId ;  /* 0x00000000000579c3 */ /* 0x000e220000008800 */
[----:B------:R-:W-:Y:S02]  /*4080*/  UMOV UR4, 0x400 ;  /* 0x0000040000047882 */ /* 0x000fe40000000000 */
[----:B0-----:R-:W-:Y:S01]  /*4090*/  ULEA UR4, UR5, UR4, 0x18 ;  /* 0x0000000405047291 */ /* 0x001fe2000f8ec0ff */
[----:B--2---:R-:W-:-:S05]  /*40a0*/  IADD3 R14, P0, PT, R14, UR6, RZ ;  /* 0x000000060e0e7c10 */ /* 0x004fca000ff1e0ff */
[----:B------:R-:W-:-:S05]  /*40b0*/  IMAD.X R15, RZ, RZ, R15, P0 ;  /* 0x000000ffff0f7224 */ /* 0x000fca00000e060f */
[----:B------:R0:W-:Y:S03]  /*40c0*/  STS.64 [UR4+0x98], R14 ;  /* 0x0000980eff007988 */ /* 0x0001e60008000a04 */
.L_x_190:
[----:B------:R-:W-:Y:S05]  /*40d0*/  BSYNC.RECONVERGENT B1 ;  /* 0x0000000000017941 */ /* 0x000fea0003800200 */
.L_x_189:
[----:B------:R-:W1:Y:S08]  /*40e0*/  S2UR UR5, SR_CgaCtaId ;  /* 0x00000000000579c3 */ /* 0x000e700000008800 */
[----:B------:R-:W-:Y:S06]  /*40f0*/  BAR.SYNC.DEFER_BLOCKING 0x0 ;  /* 0x0000000000007b1d */ /* 0x000fec0000010000 */
[----:B------:R-:W-:-:S02]  /*4100*/  UMOV UR4, 0x400 ;  /* 0x0000040000047882 */ /* 0x000fc40000000000 */
[----:B-1----:R-:W-:-:S06]  /*4110*/  ULEA UR4, UR5, UR4, 0x18 ;  /* 0x0000000405047291 */ /* 0x002fcc000f8ec0ff */
[----:B------:R-:W-:-:S05]  /*4120*/  IMAD.U32 R9, RZ, RZ, UR4 ;  /* 0x00000004ff097e24 */ /* 0x000fca000f8e00ff */
[----:B------:R-:W0:Y:S02]  /*4130*/  LDS.64 R18, [R9+0x98] ;  /* 0x0000980009127984 */ /* 0x000e240000000a00 */
[----:B0-----:R-:W-:-:S04]  /*4140*/  IADD3 R14, P1, PT, R18, 0x500, RZ ;  /* 0x00000500120e7810 */ /* 0x001fc80007f3e0ff */
[----:B------:R-:W-:Y:S01]  /*4150*/  ISETP.GT.U32.AND P0, PT, R14, R25, PT ;  /* 0x000000190e00720c */ /* 0x000fe20003f04070 */
[----:B------:R-:W-:-:S05]  /*4160*/  IMAD.X R15, RZ, RZ, R19, P1 ;  /* 0x000000ffff0f7224 */ /* 0x000fca00008e0613 */
[----:B------:R-:W-:-:S13]  /*4170*/  ISETP.GT.AND.EX P0, PT, R15, R16, PT, P0 ;  /* 0x000000100f00720c */ /* 0x000fda0003f04300 */
[----:B------:R-:W-:Y:S05]  /*4180*/  @P0 BRA `(.L_x_191) ;  /* 0x0000000400b40947 */ /* 0x000fea0003800000 */
[----:B------:R-:W-:Y:S01]  /*4190*/  BSSY.RECONVERGENT B1, `(.L_x_191) ;  /* 0x000006c000017945 */ /* 0x000fe20003800200 */
[----:B------:R-:W-:Y:S01]  /*41a0*/  IMAD.MOV.U32 R20, RZ, RZ, R10 ;  /* 0x000000ffff147224 */ /* 0x000fe200078e000a */
[----:B------:R-:W0:Y:S01]  /*41b0*/  LDCU.64 UR8, c[0x0][0x398] ;  /* 0x00007300ff0877ac */ /* 0x000e220008000a00 */
[----:B------:R-:W-:Y:S02]  /*41c0*/  IMAD.MOV.U32 R21, RZ, RZ, R11 ;  /* 0x000000ffff157224 */ /* 0x000fe400078e000b */
[----:B------:R-:W-:Y:S01]  /*41d0*/  IMAD.MOV.U32 R15, RZ, RZ, R7 ;  /* 0x000000ffff0f7224 */ /* 0x000fe200078e0007 */
[----:B------:R-:W1:Y:S01]  /*41e0*/  LDCU.128 UR12, c[0x0][0x380] ;  /* 0x00007000ff0c77ac */ /* 0x000e620008000c00 */
[----:B------:R-:W-:-:S07]  /*41f0*/  IMAD.MOV.U32 R14, RZ, RZ, R8 ;  /* 0x000000ffff0e7224 */ /* 0x000fce00078e0008 */
.L_x_194:
[----:B------:R-:W-:Y:S01]  /*4200*/  IADD3 R7, P0, PT, R3, R18, RZ ;  /* 0x0000001203077210 */ /* 0x000fe20007f1e0ff */
[----:B-1----:R-:W-:Y:S02]  /*4210*/  IMAD.U32 R2, RZ, RZ, UR12 ;  /* 0x0000000cff027e24 */ /* 0x002fe4000f8e00ff */
[----:B------:R-:W-:Y:S02]  /*4220*/  IMAD.U32 R4, RZ, RZ, UR13 ;  /* 0x0000000dff047e24 */ /* 0x000fe4000f8e00ff */
[----:B------:R-:W-:Y:S01]  /*4230*/  IMAD.X R25, RZ, RZ, R19, P0 ;  /* 0x000000ffff197224 */ /* 0x000fe200000e0613 */
[----:B------:R-:W-:-:S04]  /*4240*/  LEA R10, P0, R7, R2, 0x3 ;  /* 0x00000002070a7211 */ /* 0x000fc800078018ff */
[----:B------:R-:W-:-:S05]  /*4250*/  LEA.HI.X R11, R7, R4, R25, 0x3, P0 ;  /* 0x00000004070b7211 */ /* 0x000fca00000f1c19 */
[----:B------:R-:W2:Y:S04]  /*4260*/  LDG.E.64 R16, desc[UR10][R10.64] ;  /* 0x0000000a0a107981 */ /* 0x000ea8000c1e1b00 */
[----:B------:R-:W3:Y:S01]  /*4270*/  LDG.E.64 R18, desc[UR10][R10.64+0x800] ;  /* 0x0008000a0a127981 */ /* 0x000ee2000c1e1b00 */
[----:B------:R-:W-:Y:S02]  /*4280*/  IMAD.U32 R5, RZ, RZ, UR14 ;  /* 0x0000000eff057e24 */ /* 0x000fe4000f8e00ff */
[----:B------:R-:W-:-:S03]  /*4290*/  IMAD.U32 R6, RZ, RZ, UR15 ;  /* 0x0000000fff067e24 */ /* 0x000fc6000f8e00ff */
[----:B------:R-:W-:-:S04]  /*42a0*/  IADD3 R24, P0, PT, R7, R5, RZ ;  /* 0x0000000507187210 */ /* 0x000fc80007f1e0ff */
[----:B------:R-:W-:Y:S01]  /*42b0*/  IADD3 R27, P3, PT, R24, 0x100, RZ ;  /* 0x00000100181b7810 */ /* 0x000fe20007f7e0ff */
[----:B------:R-:W-:-:S04]  /*42c0*/  IMAD.X R25, R25, 0x1, R6, P0 ;  /* 0x0000000119197824 */ /* 0x000fc800000e0606 */
[----:B------:R-:W-:Y:S01]  /*42d0*/  IMAD.X R26, RZ, RZ, R25, P3 ;  /* 0x000000ffff1a7224 */ /* 0x000fe200018e0619 */
[----:B--2---:R-:W-:-:S14]  /*42e0*/  DSETP.GEU.AND P2, PT, |R20|, |R16|, PT ;  /* 0x400000101400722a */ /* 0x004fdc0003f4e200 */
[----:B------:R-:W-:-:S04]  /*42f0*/  @P2 ISETP.GE.U32.AND P0, PT, R15, R24, PT ;  /* 0x000000180f00220c */ /* 0x000fc80003f06070 */
[----:B------:R-:W-:-:S13]  /*4300*/  @P2 ISETP.GE.AND.EX P0, PT, R14, R25, PT, P0 ;  /* 0x000000190e00220c */ /* 0x000fda0003f06300 */
[----:B------:R-:W-:-:S06]  /*4310*/  @P2 DSETP.LT.OR P0, PT, |R16|, |R20|, !P0 ;  /* 0x400000141000222a */ /* 0x000fcc0004701600 */
[----:B------:R-:W-:Y:S02]  /*4320*/  @P2 FSEL R7, R20, R16, P0 ;  /* 0x0000001014072208 */ /* 0x000fe40000000000 */
[----:B------:R-:W-:Y:S02]  /*4330*/  @P2 FSEL R20, R21, R17, P0 ;  /* 0x0000001115142208 */ /* 0x000fe40000000000 */
[C---:B------:R-:W-:Y:S01]  /*4340*/  IADD3 R21, P5, PT, R24.reuse, 0x300, RZ ;  /* 0x0000030018157810 */ /* 0x040fe20007fbe0ff */
[----:B------:R-:W-:Y:S01]  /*4350*/  @P2 IMAD.MOV.U32 R16, RZ, RZ, R7 ;  /* 0x000000ffff102224 */ /* 0x000fe200078e0007 */
[C---:B------:R-:W-:Y:S01]  /*4360*/  IADD3 R7, P6, PT, R24.reuse, 0x400, RZ ;  /* 0x0000040018077810 */ /* 0x040fe20007fde0ff */
[----:B------:R-:W-:Y:S01]  /*4370*/  @P2 IMAD.MOV.U32 R17, RZ, RZ, R20 ;  /* 0x000000ffff112224 */ /* 0x000fe200078e0014 */
[----:B------:R-:W-:Y:S01]  /*4380*/  IADD3 R20, P4, PT, R24, 0x200, RZ ;  /* 0x0000020018147810 */ /* 0x000fe20007f9e0ff */
[--C-:B------:R-:W-:Y:S01]  /*4390*/  IMAD.X R23, RZ, RZ, R25.reuse, P5 ;  /* 0x000000ffff177224 */ /* 0x100fe200028e0619 */
[----:B------:R-:W-:Y:S01]  /*43a0*/  @P2 SEL R24, R15, R24, P0 ;  /* 0x000000180f182207 */ /* 0x000fe20000000000 */
[----:B------:R-:W-:-:S02]  /*43b0*/  IMAD.X R8, RZ, RZ, R25, P6 ;  /* 0x000000ffff087224 */ /* 0x000fc400030e0619 */
[----:B------:R-:W-:Y:S01]  /*43c0*/  IMAD.X R22, RZ, RZ, R25, P4 ;  /* 0x000000ffff167224 */ /* 0x000fe200020e0619 */
[----:B------:R-:W-:Y:S01]  /*43d0*/  @P2 SEL R25, R14, R25, P0 ;  /* 0x000000190e192207 */ /* 0x000fe20000000000 */
[----:B---3--:R-:W-:Y:S01]  /*43e0*/  DSETP.GEU.AND P1, PT, |R16|, |R18|, PT ;  /* 0x400000121000722a */ /* 0x008fe20003f2e200 */
[----:B------:R-:W2:-:S13]  /*43f0*/  LDG.E.64 R14, desc[UR10][R10.64+0x1000] ;  /* 0x0010000a0a0e7981 */ /* 0x000e9a000c1e1b00 */
[----:B------:R-:W-:-:S04]  /*4400*/  @P1 ISETP.GE.U32.AND P0, PT, R24, R27, PT ;  /* 0x0000001b1800120c */ /* 0x000fc80003f06070 */
[----:B------:R-:W-:-:S13]  /*4410*/  @P1 ISETP.GE.AND.EX P0, PT, R25, R26, PT, P0 ;  /* 0x0000001a1900120c */ /* 0x000fda0003f06300 */
[----:B------:R-:W-:-:S06]  /*4420*/  @P1 DSETP.LT.OR P0, PT, |R18|, |R16|, !P0 ;  /* 0x400000101200122a */ /* 0x000fcc0004701600 */
[----:B------:R-:W-:Y:S02]  /*4430*/  @P1 FSEL R28, R16, R18, P0 ;  /* 0x00000012101c1208 */ /* 0x000fe40000000000 */
[----:B------:R-:W-:Y:S02]  /*4440*/  @P1 FSEL R29, R17, R19, P0 ;  /* 0x00000013111d1208 */ /* 0x000fe40000000000 */
[----:B------:R-:W3:Y:S01]  /*4450*/  LDG.E.64 R16, desc[UR10][R10.64+0x1800] ;  /* 0x0018000a0a107981 */ /* 0x000ee2000c1e1b00 */
[----:B------:R-:W-:Y:S02]  /*4460*/  @P1 IMAD.MOV.U32 R18, RZ, RZ, R28 ;  /* 0x000000ffff121224 */ /* 0x000fe400078e001c */
[----:B------:R-:W-:Y:S01]  /*4470*/  @P1 IMAD.MOV.U32 R19, RZ, RZ, R29 ;  /* 0x000000ffff131224 */ /* 0x000fe200078e001d */
[----:B------:R-:W-:Y:S02]  /*4480*/  @P1 SEL R27, R24, R27, P0 ;  /* 0x0000001b181b1207 */ /* 0x000fe40000000000 */
[----:B------:R-:W-:Y:S01]  /*4490*/  @P1 SEL R26, R25, R26, P0 ;  /* 0x0000001a191a1207 */ /* 0x000fe20000000000 */
[----:B------:R-:W-:Y:S01]  /*44a0*/  BSSY.RECONVERGENT B2, `(.L_x_192) ;  /* 0x000001d000027945 */ /* 0x000fe20003800200 */
[----:B------:R-:W5:Y:S01]  /*44b0*/  LDG.E.64 R10, desc[UR10][R10.64+0x2000] ;  /* 0x0020000a0a0a7981 */ /* 0x000f62000c1e1b00 */
[----:B------:R-:W-:Y:S06]  /*44c0*/  BAR.SYNC.DEFER_BLOCKING 0x0 ;  /* 0x0000000000007b1d */ /* 0x000fec0000010000 */
[----:B--2---:R-:W-:-:S14]  /*44d0*/  DSETP.GEU.AND P2, PT, |R18|, |R14|, PT ;  /* 0x4000000e1200722a */ /* 0x004fdc0003f4e200 */
[----:B------:R-:W-:-:S04]  /*44e0*/  @P2 ISETP.GE.U32.AND P0, PT, R27, R20, PT ;  /* 0x000000141b00220c */ /* 0x000fc80003f06070 */
[----:B------:R-:W-:-:S13]  /*44f0*/  @P2 ISETP.GE.AND.EX P0, PT, R26, R22, PT, P0 ;  /* 0x000000161a00220c */ /* 0x000fda0003f06300 */
[----:B------:R-:W-:-:S06]  /*4500*/  @P2 DSETP.LT.OR P0, PT, |R14|, |R18|, !P0 ;  /* 0x400000120e00222a */ /* 0x000fcc0004701600 */
[----:B------:R-:W-:Y:S02]  /*4510*/  @P2 FSEL R18, R18, R14, P0 ;  /* 0x0000000e12122208 */ /* 0x000fe40000000000 */
[----:B------:R-:W-:-:S03]  /*4520*/  @P2 FSEL R19, R19, R15, P0 ;  /* 0x0000000f13132208 */ /* 0x000fc60000000000 */
[----:B------:R-:W-:Y:S02]  /*4530*/  @P2 IMAD.MOV.U32 R14, RZ, RZ, R18 ;  /* 0x000000ffff0e2224 */ /* 0x000fe400078e0012 */
[----:B------:R-:W-:-:S06]  /*4540*/  @P2 IMAD.MOV.U32 R15, RZ, RZ, R19 ;  /* 0x000000ffff0f2224 */ /* 0x000fcc00078e0013 */
[----:B---3--:R-:W-:Y:S01]  /*4550*/  DSETP.GEU.AND P1, PT, |R14|, |R16|, PT ;  /* 0x400000100e00722a */ /* 0x008fe20003f2e200 */
[----:B------:R-:W-:Y:S02]  /*4560*/  @P2 SEL R20, R27, R20, P0 ;  /* 0x000000141b142207 */ /* 0x000fe40000000000 */
[----:B------:R-:W-:Y:S02]  /*4570*/  @P2 SEL R22, R26, R22, P0 ;  /* 0x000000161a162207 */ /* 0x000fe40000000000 */
[----:B------:R-:W-:-:S09]  /*4580*/  ISETP.NE.AND P2, PT, R3, RZ, PT ;  /* 0x000000ff0300720c */ /* 0x000fd20003f45270 */
[----:B------:R-:W-:-:S04]  /*4590*/  @P1 ISETP.GE.U32.AND P0, PT, R20, R21, PT ;  /* 0x000000151400120c */ /* 0x000fc80003f06070 */
[----:B------:R-:W-:-:S13]  /*45a0*/  @P1 ISETP.GE.AND.EX P0, PT, R22, R23, PT, P0 ;  /* 0x000000171600120c */ /* 0x000fda0003f06300 */
[----:B------:R-:W-:Y:S01]  /*45b0*/  @P1 DSETP.LT.OR P0, PT, |R16|, |R14|, !P0 ;  /* 0x4000000e1000122a */ /* 0x000fe20004701600 */
[----:B------:R-:W-:-:S13]  /*45c0*/  @P2 BRA `(.L_x_193) ;  /* 0x0000000000282947 */ /* 0x000fda0003800000 */
[----:B------:R-:W-:Y:S02]  /*45d0*/  IMAD.MOV.U32 R24, RZ, RZ, 0x500 ;  /* 0x00000500ff187424 */ /* 0x000fe400078e00ff */
[----:B------:R-:W-:-:S06]  /*45e0*/  IMAD.MOV.U32 R25, RZ, RZ, 0x0 ;  /* 0x00000000ff197424 */ /* 0x000fcc00078e00ff */
[----:B------:R-:W2:Y:S01]  /*45f0*/  ATOMG.E.ADD.64.STRONG.GPU PT, R24, desc[UR10][R12.64], R24 ;  /* 0x800000180c1879a8 */ /* 0x000ea200081ef50a */
[----:B------:R-:W1:Y:S01]  /*4600*/  S2UR UR5, SR_CgaCtaId ;  /* 0x00000000000579c3 */ /* 0x000e620000008800 */
[----:B------:R-:W-:Y:S02]  /*4610*/  UMOV UR4, 0x400 ;  /* 0x0000040000047882 */ /* 0x000fe40000000000 */
[----:B-1----:R-:W-:-:S06]  /*4620*/  ULEA UR4, UR5, UR4, 0x18 ;  /* 0x0000000405047291 */ /* 0x002fcc000f8ec0ff */
[----:B------:R-:W-:Y:S01]  /*4630*/  IMAD.U32 R9, RZ, RZ, UR4 ;  /* 0x00000004ff097e24 */ /* 0x000fe2000f8e00ff */
[----:B--2---:R-:W-:-:S05]  /*4640*/  IADD3 R18, P2, PT, R24, UR6, RZ ;  /* 0x0000000618127c10 */ /* 0x004fca000ff5e0ff */
[----:B------:R-:W-:-:S05]  /*4650*/  IMAD.X R19, RZ, RZ, R25, P2 ;  /* 0x000000ffff137224 */ /* 0x000fca00010e0619 */
[----:B------:R1:W-:Y:S03]  /*4660*/  STS.64 [R9+0x98], R18 ;  /* 0x0000981209007388 */ /* 0x0003e60000000a00 */
.L_x_193:
[----:B0-----:R-:W-:Y:S05]  /*4670*/  BSYNC.RECONVERGENT B2 ;  /* 0x0000000000027941 */ /* 0x001fea0003800200 */
.L_x_192:
[----:B------:R-:W-:Y:S01]  /*4680*/  BAR.SYNC.DEFER_BLOCKING 0x0 ;  /* 0x0000000000007b1d */ /* 0x000fe20000010000 */
[----:B------:R-:W-:Y:S01]  /*4690*/  @P1 FSEL R14, R14, R16, P0 ;  /* 0x000000100e0e1208 */ /* 0x000fe20000000000 */
[----:B------:R-:W-:Y:S01]  /*46a0*/  IMAD.U32 R25, RZ, RZ, UR8 ;  /* 0x00000008ff197e24 */ /* 0x000fe2000f8e00ff */
[----:B------:R-:W-:Y:S02]  /*46b0*/  @P1 FSEL R15, R15, R17, P0 ;  /* 0x000000110f0f1208 */ /* 0x000fe40000000000 */
[----:B------:R-:W-:Y:S01]  /*46c0*/  @P1 SEL R21, R20, R21, P0 ;  /* 0x0000001514151207 */ /* 0x000fe20000000000 */
[----:B------:R-:W-:Y:S01]  /*46d0*/  @P1 IMAD.MOV.U32 R16, RZ, RZ, R14 ;  /* 0x000000ffff101224 */ /* 0x000fe200078e000e */
[----:B------:R-:W-:Y:S01]  /*46e0*/  @P1 SEL R23, R22, R23, P0 ;  /* 0x0000001716171207 */ /* 0x000fe20000000000 */
[----:B------:R-:W-:-:S06]  /*46f0*/  @P1 IMAD.MOV.U32 R17, RZ, RZ, R15 ;  /* 0x000000ffff111224 */ /* 0x000fcc00078e000f */
[----:B-----5:R-:W-:Y:S01]  /*4700*/  DSETP.GEU.AND P2, PT, |R16|, |R10|, PT ;  /* 0x4000000a1000722a */ /* 0x020fe20003f4e200 */
[----:B-1----:R-:W0:-:S13]  /*4710*/  LDS.64 R18, [R9+0x98] ;  /* 0x0000980009127984 */ /* 0x002e1a0000000a00 */
[----:B------:R-:W-:-:S04]  /*4720*/  @P2 ISETP.GE.U32.AND P0, PT, R21, R7, PT ;  /* 0x000000071500220c */ /* 0x000fc80003f06070 */
[----:B------:R-:W-:-:S13]  /*4730*/  @P2 ISETP.GE.AND.EX P0, PT, R23, R8, PT, P0 ;  /* 0x000000081700220c */ /* 0x000fda0003f06300 */
[----:B------:R-:W-:-:S06]  /*4740*/  @P2 DSETP.LT.OR P0, PT, |R10|, |R16|, !P0 ;  /* 0x400000100a00222a */ /* 0x000fcc0004701600 */
[----:B------:R-:W-:Y:S02]  /*4750*/  @P2 FSEL R17, R17, R11, P0 ;  /* 0x0000000b11112208 */ /* 0x000fe40000000000 */
[----:B------:R-:W-:Y:S02]  /*4760*/  @P2 SEL R7, R21, R7, P0 ;  /* 0x0000000715072207 */ /* 0x000fe40000000000 */
[----:B------:R-:W-:Y:S01]  /*4770*/  @P2 SEL R8, R23, R8, P0 ;  /* 0x0000000817082207 */ /* 0x000fe20000000000 */
[----:B------:R-:W-:-:S04]  /*4780*/  @P2 IMAD.MOV.U32 R11, RZ, RZ, R17 ;  /* 0x000000ffff0b2224 */ /* 0x000fc800078e0011 */
[----:B------:R-:W-:Y:S01]  /*4790*/  IMAD.MOV.U32 R21, RZ, RZ, R11 ;  /* 0x000000ffff157224 */ /* 0x000fe200078e000b */
[----:B0-----:R-:W-:-:S04]  /*47a0*/  IADD3 R14, P3, PT, R18, 0x500, RZ ;  /* 0x00000500120e7810 */ /* 0x001fc80007f7e0ff */
[----:B------:R-:W-:Y:S01]  /*47b0*/  ISETP.GT.U32.AND P1, PT, R14, R25, PT ;  /* 0x000000190e00720c */ /* 0x000fe20003f24070 */
[----:B------:R-:W-:Y:S01]  /*47c0*/  IMAD.X R15, RZ, RZ, R19, P3 ;  /* 0x000000ffff0f7224 */ /* 0x000fe200018e0613 */
[----:B------:R-:W-:Y:S01]  /*47d0*/  @P2 FSEL R14, R16, R10, P0 ;  /* 0x0000000a100e2208 */ /* 0x000fe20000000000 */
[----:B------:R-:W-:-:S04]  /*47e0*/  IMAD.U32 R16, RZ, RZ, UR9 ;  /* 0x00000009ff107e24 */ /* 0x000fc8000f8e00ff */
[----:B------:R-:W-:Y:S01]  /*47f0*/  @P2 IMAD.MOV.U32 R10, RZ, RZ, R14 ;  /* 0x000000ffff0a2224 */ /* 0x000fe200078e000e */
[----:B------:R-:W-:Y:S01]  /*4800*/  ISETP.GT.AND.EX P0, PT, R15, R16, PT, P1 ;  /* 0x000000100f00720c */ /* 0x000fe20003f04310 */
[----:B------:R-:W-:Y:S01]  /*4810*/  IMAD.MOV.U32 R14, RZ, RZ, R8 ;  /* 0x000000ffff0e7224 */ /* 0x000fe200078e0008 */
[----:B------:R-:W-:Y:S01]  /*4820*/  MOV R15, R7 ;  /* 0x00000007000f7202 */ /* 0x000fe20000000f00 */
[----:B------:R-:W-:-:S10]  /*4830*/  IMAD.MOV.U32 R20, RZ, RZ, R10 ;  /* 0x000000ffff147224 */ /* 0x000fd400078e000a */
[----:B------:R-:W-:Y:S05]  /*4840*/  @!P0 BRA `(.L_x_194) ;  /* 0xfffffff8006c8947 */ /* 0x000fea000383ffff */
[----:B------:R-:W-:Y:S05]  /*4850*/  BSYNC.RECONVERGENT B1 ;  /* 0x0000000000017941 */ /* 0x000fea0003800200 */
.L_x_191:
[----:B------:R-:W-:Y:S01]  /*4860*/  ISETP.GE.U32.AND P0, PT, R18, R25, PT ;  /* 0x000000191200720c */ /* 0x000fe20003f06070 */
[----:B------:R-:W-:Y:S03]  /*4870*/  BSSY.RECONVERGENT B1, `(.L_x_188) ;  /* 0x00000b1000017945 */ /* 0x000fe60003800200 */
[----:B------:R-:W-:-:S13]  /*4880*/  ISETP.GE.AND.EX P0, PT, R19, R16, PT, P0 ;  /* 0x000000101300720c */ /* 0x000fda0003f06300 */
[----:B------:R-:W-:Y:S05]  /*4890*/  @P0 BRA `(.L_x_195) ;  /* 0x0000000800b80947 */ /* 0x000fea0003800000 */
[----:B------:R-:W-:-:S05]  /*48a0*/  IMAD.IADD R20, R25, 0x1, -R18 ;  /* 0x0000000119147824 */ /* 0x000fca00078e0a12 */
[----:B------:R-:W-:-:S13]  /*48b0*/  ISETP.GE.AND P0, PT, R3, R20, PT ;  /* 0x000000140300720c */ /* 0x000fda0003f06270 */
[----:B------:R-:W-:Y:S05]  /*48c0*/  @P0 BRA `(.L_x_195) ;  /* 0x0000000800ac0947 */ /* 0x000fea0003800000 */
[----:B------:R-:W-:Y:S01]  /*48d0*/  LOP3.LUT R9, RZ, R3, RZ, 0x33, !PT ;  /* 0x00000003ff097212 */ /* 0x000fe200078e33ff */
[----:B------:R-:W-:Y:S03]  /*48e0*/  BSSY.RECONVERGENT B2, `(.L_x_196) ;  /* 0x0000035000027945 */ /* 0x000fe60003800200 */
[----:B------:R-:W-:-:S04]  /*48f0*/  IADD3 R25, PT, PT, -R18, R25, R9 ;  /* 0x0000001912197210 */ /* 0x000fc80007ffe109 */
[----:B------:R-:W-:-:S04]  /*4900*/  LOP3.LUT R9, R25, 0x300, RZ, 0xc0, !PT ;  /* 0x0000030019097812 */ /* 0x000fc800078ec0ff */
[----:B------:R-:W-:Y:S01]  /*4910*/  ISETP.NE.AND P0, PT, R9, 0x300, PT ;  /* 0x000003000900780c */ /* 0x000fe20003f05270 */
[----:B------:R-:W-:-:S12]  /*4920*/  IMAD.MOV.U32 R9, RZ, RZ, R3 ;  /* 0x000000ffff097224 */ /* 0x000fd800078e0003 */
[----:B------:R-:W-:Y:S05]  /*4930*/  @!P0 BRA `(.L_x_197) ;  /* 0x0000000000bc8947 */ /* 0x000fea0003800000 */
[----:B------:R-:W-:Y:S02]  /*4940*/  IADD3 R15, P0, PT, R3, R18, RZ ;  /* 0x00000012030f7210 */ /* 0x000fe40007f1e0ff */
[----:B------:R-:W-:Y:S02]  /*4950*/  LEA.HI R9, R25, 0x1, RZ, 0x18 ;  /* 0x0000000119097811 */ /* 0x000fe400078fc0ff */
[C---:B------:R-:W-:Y:S01]  /*4960*/  LEA R2, P1, R15.reuse, R2, 0x3 ;  /* 0x000000020f027211 */ /* 0x040fe200078218ff */
[----:B------:R-:W-:Y:S01]  /*4970*/  IMAD.X R13, RZ, RZ, R19, P0 ;  /* 0x000000ffff0d7224 */ /* 0x000fe200000e0613 */
[----:B------:R-:W-:Y:S02]  /*4980*/  IADD3 R14, P0, PT, R15, R5, RZ ;  /* 0x000000050f0e7210 */ /* 0x000fe40007f1e0ff */
[----:B------:R-:W-:Y:S01]  /*4990*/  LOP3.LUT R5, R9, 0x3, RZ, 0xc0, !PT ;  /* 0x0000000309057812 */ /* 0x000fe200078ec0ff */
[----:B------:R-:W-:Y:S01]  /*49a0*/  IMAD.MOV.U32 R9, RZ, RZ, R3 ;  /* 0x000000ffff097224 */ /* 0x000fe200078e0003 */
[----:B------:R-:W-:Y:S01]  /*49b0*/  LEA.HI.X R15, R15, R4, R13, 0x3, P1 ;  /* 0x000000040f0f7211 */ /* 0x000fe200008f1c0d */
[----:B------:R-:W-:-:S02]  /*49c0*/  IMAD.X R16, R13, 0x1, R6, P0 ;  /* 0x000000010d107824 */ /* 0x000fc400000e0606 */
[----:B------:R-:W-:-:S07]  /*49d0*/  IMAD.MOV R6, RZ, RZ, -R5 ;  /* 0x000000ffff067224 */ /* 0x000fce00078e0a05 */
.L_x_200:
        /* <DEDUP_REMOVED lines=9> */
[----:B------:R-:W-:Y:S02]  /*4a70*/  IMAD.MOV.U32 R4, RZ, RZ, R10 ;  /* 0x000000ffff047224 */ /* 0x000fe400078e000a */
        /* <DEDUP_REMOVED lines=21> */
.L_x_199:
[----:B------:R-:W-:Y:S05]  /*4bd0*/  BSYNC.RECONVERGENT B3 ;  /* 0x0000000000037941 */ /* 0x000fea0003800200 */
.L_x_198:
[----:B------:R-:W-:Y:S01]  /*4be0*/  IADD3 R14, P0, PT, R14, 0x100, RZ ;  /* 0x000001000e0e7810 */ /* 0x000fe20007f1e0ff */
[----:B------:R-:W-:Y:S02]  /*4bf0*/  VIADD R9, R9, 0x100 ;  /* 0x0000010009097836 */ /* 0x000fe40000000000 */
[----:B------:R-:W-:Y:S02]  /*4c00*/  IMAD.X R15, RZ, RZ, R15, P3 ;  /* 0x000000ffff0f7224 */ /* 0x000fe400018e060f */
[----:B------:R-:W-:Y:S01]  /*4c10*/  IMAD.X R16, RZ, RZ, R16, P0 ;  /* 0x000000ffff107224 */ /* 0x000fe200000e0610 */
[----:B------:R-:W-:Y:S07]  /*4c20*/  @P2 BRA `(.L_x_200) ;  /* 0xfffffffc006c2947 */ /* 0x000fee000383ffff */
.L_x_197:
[----:B------:R-:W-:Y:S05]  /*4c30*/  BSYNC.RECONVERGENT B2 ;  /* 0x0000000000027941 */ /* 0x000fea0003800200 */
.L_x_196:
[----:B------:R-:W-:-:S13]  /*4c40*/  ISETP.GE.U32.AND P0, PT, R25, 0x300, PT ;  /* 0x000003001900780c */ /* 0x000fda0003f06070 */
[----:B------:R-:W-:Y:S05]  /*4c50*/  @!P0 BRA `(.L_x_195) ;  /* 0x0000000400c88947 */ /* 0x000fea0003800000 */
[----:B------:R-:W0:Y:S01]  /*4c60*/  LDC.64 R16, c[0x0][0x380] ;  /* 0x0000e000ff107b82 */ /* 0x000e220000000a00 */
[----:B------:R-:W-:-:S07]  /*4c70*/  VIADD R21, R9, 0x200 ;  /* 0x0000020009157836 */ /* 0x000fce0000000000 */
[----:B------:R-:W1:Y:S02]  /*4c80*/  LDC.64 R14, c[0x0][0x388] ;  /* 0x0000e200ff0e7b82 */ /* 0x000e640000000a00 */
.L_x_209:
[----:B------:R-:W-:-:S05]  /*4c90*/  VIADD R5, R21, 0xfffffe00 ;  /* 0xfffffe0015057836 */ /* 0x000fca0000000000 */
[----:B------:R-:W-:-:S05]  /*4ca0*/  IADD3 R5, P0, PT, R5, R18, RZ ;  /* 0x0000001205057210 */ /* 0x000fca0007f1e0ff */
[----:B------:R-:W-:Y:S01]  /*4cb0*/  IMAD.X R2, RZ, RZ, R19, P0 ;  /* 0x000000ffff027224 */ /* 0x000fe200000e0613 */
[----:B0-----:R-:W-:-:S04]  /*4cc0*/  LEA R22, P0, R5, R16, 0x3 ;  /* 0x0000001005167211 */ /* 0x001fc800078018ff */
[----:B------:R-:W-:-:S05]  /*4cd0*/  LEA.HI.X R23, R5, R17, R2, 0x3, P0 ;  /* 0x0000001105177211 */ /* 0x000fca00000f1c02 */
[----:B------:R-:W2:Y:S04]  /*4ce0*/  LDG.E.64 R24, desc[UR10][R22.64] ;  /* 0x0000000a16187981 */ /* 0x000ea8000c1e1b00 */
[----:B------:R0:W5:Y:S01]  /*4cf0*/  LDG.E.64 R12, desc[UR10][R22.64+0x800] ;  /* 0x0008000a160c7981 */ /* 0x000162000c1e1b00 */
        /* <DEDUP_REMOVED lines=23> */
.L_x_202:
[----:B------:R-:W-:Y:S05]  /*4e70*/  BSYNC.RECONVERGENT B2 ;  /* 0x0000000000027941 */ /* 0x000fea0003800200 */
.L_x_201:
[----:B------:R0:W5:Y:S04]  /*4e80*/  LDG.E.64 R6, desc[UR10][R22.64+0x1000] ;  /* 0x0010000a16067981 */ /* 0x000168000c1e1b00 */
[----:B------:R0:W5:Y:S02]  /*4e90*/  LDG.E.64 R24, desc[UR10][R22.64+0x1800] ;  /* 0x0018000a16187981 */ /* 0x000164000c1e1b00 */
[----:B-----5:R-:W-:Y:S01]  /*4ea0*/  DSETP.GEU.AND P0, PT, |R4|, |R12|, PT ;  /* 0x4000000c0400722a */ /* 0x020fe20003f0e200 */
[----:B------:R-:W-:Y:S01]  /*4eb0*/  VIADD R11, R21, 0xffffff00 ;  /* 0xffffff00150b7836 */ /* 0x000fe20000000000 */
[----:B------:R-:W-:Y:S01]  /*4ec0*/  BSSY.RECONVERGENT B2, `(.L_x_203) ;  /* 0x0000016000027945 */ /* 0x000fe20003800200 */
[----:B------:R-:W-:-:S03]  /*4ed0*/  IMAD.MOV.U32 R10, RZ, RZ, R12 ;  /* 0x000000ffff0a7224 */ /* 0x000fc600078e000c */
[----:B------:R-:W-:Y:S01]  /*4ee0*/  IADD3 R28, P1, P2, R18, R14, R11 ;  /* 0x0000000e121c7210 */ /* 0x000fe20007a3e00b */
[----:B------:R-:W-:-:S03]  /*4ef0*/  IMAD.MOV.U32 R11, RZ, RZ, R13 ;  /* 0x000000ffff0b7224 */ /* 0x000fc600078e000d */
[----:B------:R-:W-:Y:S01]  /*4f00*/  IADD3.X R27, PT, PT, R19, R15, RZ, P1, P2 ;  /* 0x0000000f131b7210 */ /* 0x000fe20000fe44ff */
[----:B------:R-:W-:-:S04]  /*4f10*/  IMAD.MOV.U32 R8, RZ, RZ, R28 ;  /* 0x000000ffff087224 */ /* 0x000fc800078e001c */
        /* <DEDUP_REMOVED lines=16> */
.L_x_204:
[----:B------:R-:W-:Y:S05]  /*5020*/  BSYNC.RECONVERGENT B2 ;  /* 0x0000000000027941 */ /* 0x000fea0003800200 */
.L_x_203:
[----:B------:R-:W-:Y:S01]  /*5030*/  DSETP.GEU.AND P0, PT, |R10|, |R6|, PT ;  /* 0x400000060a00722a */ /* 0x000fe20003f0e200 */
[----:B------:R-:W-:Y:S01]  /*5040*/  IADD3 R23, P1, P2, R18, R14, R21 ;  /* 0x0000000e12177210 */ /* 0x000fe20007a3e015 */
[----:B------:R-:W-:Y:S01]  /*5050*/  BSSY.RECONVERGENT B2, `(.L_x_205) ;  /* 0x0000016000027945 */ /* 0x000fe20003800200 */
[----:B------:R-:W-:Y:S02]  /*5060*/  VIADD R13, R21, 0x100 ;  /* 0x00000100150d7836 */ /* 0x000fe40000000000 */
[----:B------:R-:W-:Y:S01]  /*5070*/  IADD3.X R27, PT, PT, R19, R15, RZ, P1, P2 ;  /* 0x0000000f131b7210 */ /* 0x000fe20000fe44ff */
[----:B------:R-:W-:Y:S02]  /*5080*/  IMAD.MOV.U32 R2, RZ, RZ, R23 ;  /* 0x000000ffff027224 */ /* 0x000fe400078e0017 */
        /* <DEDUP_REMOVED lines=18> */
.L_x_206:
[----:B------:R-:W-:Y:S05]  /*51b0*/  BSYNC.RECONVERGENT B2 ;  /* 0x0000000000027941 */ /* 0x000fea0003800200 */
.L_x_205:
[----:B------:R-:W-:Y:S01]  /*51c0*/  DSETP.GEU.AND P0, PT, |R4|, |R24|, PT ;  /* 0x400000180400722a */ /* 0x000fe20003f0e200 */
[----:B------:R-:W-:Y:S01]  /*51d0*/  IADD3 R13, P1, P2, R18, R14, R13 ;  /* 0x0000000e120d7210 */ /* 0x000fe20007a3e00d */
[----:B------:R-:W-:Y:S01]  /*51e0*/  BSSY.RECONVERGENT B2, `(.L_x_207) ;  /* 0x0000015000027945 */ /* 0x000fe20003800200 */
[----:B------:R-:W-:Y:S02]  /*51f0*/  IMAD.MOV.U32 R10, RZ, RZ, R24 ;  /* 0x000000ffff0a7224 */ /* 0x000fe400078e0018 */
[----:B------:R-:W-:Y:S01]  /*5200*/  IADD3.X R6, PT, PT, R19, R15, RZ, P1, P2 ;  /* 0x0000000f13067210 */ /* 0x000fe20000fe44ff */
[----:B------:R-:W-:Y:S02]  /*5210*/  IMAD.MOV.U32 R7, RZ, RZ, R13 ;  /* 0x000000ffff077224 */ /* 0x000fe400078e000d */
[----:B------:R-:W-:Y:S02]  /*5220*/  IMAD.MOV.U32 R11, RZ, RZ, R25 ;  /* 0x000000ffff0b7224 */ /* 0x000fe400078e0019 */
[----:B------:R-:W-:-:S04]  /*5230*/  IMAD.MOV.U32 R8, RZ, RZ, R6 ;  /* 0x000000ffff087224 */ /* 0x000fc800078e0006 */
[----:B------:R-:W-:Y:S05]  /*5240*/  @!P0 BRA `(.L_x_208) ;  /* 0x0000000000388947 */ /* 0x000fea0003800000 */
[----:B------:R-:W-:Y:S01]  /*5250*/  DSETP.GEU.AND P0, PT, |R24|, |R4|, PT ;  /* 0x400000041800722a */ /* 0x000fe20003f0e200 */
[----:B------:R-:W-:Y:S01]  /*5260*/  MOV R7, R2 ;  /* 0x0000000200077202 */ /* 0x000fe20000000f00 */
[----:B------:R-:W-:Y:S02]  /*5270*/  IMAD.MOV.U32 R8, RZ, RZ, R9 ;  /* 0x000000ffff087224 */ /* 0x000fe400078e0009 */
[----:B------:R-:W-:Y:S02]  /*5280*/  IMAD.MOV.U32 R10, RZ, RZ, R4 ;  /* 0x000000ffff0a7224 */ /* 0x000fe400078e0004 */
[----:B------:R-:W-:-:S08]  /*5290*/  IMAD.MOV.U32 R11, RZ, RZ, R5 ;  /* 0x000000ffff0b7224 */ /* 0x000fd000078e0005 */
        /* <DEDUP_REMOVED lines=9> */
.L_x_208:
[----:B------:R-:W-:Y:S05]  /*5330*/  BSYNC.RECONVERGENT B2 ;  /* 0x0000000000027941 */ /* 0x000fea0003800200 */
.L_x_207:
[C---:B------:R-:W-:Y:S02]  /*5340*/  VIADD R5, R21.reuse, 0x200 ;  /* 0x0000020015057836 */ /* 0x040fe40000000000 */
[----:B------:R-:W-:-:S03]  /*5350*/  VIADD R21, R21, 0x400 ;  /* 0x0000040015157836 */ /* 0x000fc60000000000 */
[----:B------:R-:W-:-:S13]  /*5360*/  ISETP.GE.AND P0, PT, R5, R20, PT ;  /* 0x000000140500720c */ /* 0x000fda0003f06270 */
[----:B------:R-:W-:Y:S05]  /*5370*/  @!P0 BRA `(.L_x_209) ;  /* 0xfffffff800448947 */ /* 0x000fea000383ffff */
.L_x_195:
[----:B------:R-:W-:Y:S05]  /*5380*/  BSYNC.RECONVERGENT B1 ;  /* 0x0000000000017941 */ /* 0x000fea0003800200 */
.L_x_188:
        /* <DEDUP_REMOVED lines=32> */
.L_x_211:
[----:B------:R-:W-:Y:S05]  /*5590*/  BSYNC.RECONVERGENT B1 ;  /* 0x0000000000017941 */ /* 0x000fea0003800200 */
.L_x_210:
        /* <DEDUP_REMOVED lines=31> */
.L_x_213:
[----:B------:R-:W-:Y:S05]  /*5790*/  BSYNC.RECONVERGENT B1 ;  /* 0x0000000000017941 */ /* 0x000fea0003800200 */
.L_x_212:
        /* <DEDUP_REMOVED lines=31> */
.L_x_215:
[----:B------:R-:W-:Y:S05]  /*5990*/  BSYNC.RECONVERGENT B1 ;  /* 0x0000000000017941 */ /* 0x000fea0003800200 */
.L_x_214:
[----:B------:R-:W-:Y:S01]  /*59a0*/  ISETP.GT.AND P0, PT, R2, 0x17, PT ;  /* 0x000000170200780c */ /* 0x000fe20003f04270 */
[----:B-1----:R1:W1:Y:S01]  /*59b0*/  SHFL.DOWN PT, R6, R4, 0x8, 0x1f ;  /* 0x09001f0004067f89 */ /* 0x00226200000e0000 */
[----:B------:R-:W-:Y:S01]  /*59c0*/  BSSY.RECONVERGENT B1, `(.L_x_216) ;  /* 0x000001d000017945 */ /* 0x000fe20003800200 */
[----:B--2---:R-:W-:Y:S02]  /*59d0*/  IMAD.MOV.U32 R12, RZ, RZ, R10 ;  /* 0x000000ffff0c7224 */ /* 0x004fe400078e000a */
[----:B------:R2:W1:Y:S01]  /*59e0*/  SHFL.DOWN PT, R7, R5, 0x8, 0x1f ;  /* 0x09001f0005077f89 */ /* 0x00046200000e0000 */
[----:B------:R-:W-:Y:S02]  /*59f0*/  IMAD.MOV.U32 R13, RZ, RZ, R11 ;  /* 0x000000ffff0d7224 */ /* 0x000fe400078e000b */
[----:B------:R-:W-:Y:S01]  /*5a00*/  IMAD.MOV.U32 R8, RZ, RZ, R4 ;  /* 0x000000ffff087224 */ /* 0x000fe200078e0004 */
[----:B0-----:R2:W0:Y:S01]  /*5a10*/  SHFL.DOWN PT, R15, R10, 0x8, 0x1f ;  /* 0x09001f000a0f7f89 */ /* 0x00142200000e0000 */
[----:B----4-:R-:W-:-:S03]  /*5a20*/  IMAD.MOV.U32 R9, RZ, RZ, R5 ;  /* 0x000000ffff097224 */ /* 0x010fc600078e0005 */
[----:B---3--:R2:W3:Y:S01]  /*5a30*/  SHFL.DOWN PT, R14, R11, 0x8, 0x1f ;  /* 0x09001f000b0e7f89 */ /* 0x0084e200000e0000 */
[----:B------:R-:W-:Y:S05]  /*5a40*/  @P0 BRA `(.L_x_217) ;  /* 0x0000000000500947 */ /* 0x000fea0003800000 */
[----:B-1----:R-:W-:Y:S01]  /*5a50*/  DSETP.GEU.AND P0, PT, |R4|, |R6|, PT ;  /* 0x400000060400722a */ /* 0x002fe20003f0e200 */
        /* <DEDUP_REMOVED lines=19> */
.L_x_217:
[----:B------:R-:W-:Y:S05]  /*5b90*/  BSYNC.RECONVERGENT B1 ;  /* 0x0000000000017941 */ /* 0x000fea0003800200 */
.L_x_216:
[----:B------:R-:W-:Y:S01]  /*5ba0*/  ISETP.GT.AND P0, PT, R2, 0xf, PT ;  /* 0x0000000f0200780c */ /* 0x000fe20003f04270 */
[----:B--2---:R2:W4:Y:S01]  /*5bb0*/  SHFL.DOWN PT, R10, R8, 0x10, 0x1f ;  /* 0x0a001f00080a7f89 */ /* 0x00452200000e0000 */
[----:B------:R-:W-:Y:S01]  /*5bc0*/  BSSY.RECONVERGENT B1, `(.L_x_218) ;  /* 0x000001d000017945 */ /* 0x000fe20003800200 */
[----:B-1----:R-:W-:Y:S02]  /*5bd0*/  IMAD.MOV.U32 R4, RZ, RZ, R12 ;  /* 0x000000ffff047224 */ /* 0x002fe400078e000c */
[----:B------:R2:W1:Y:S01]  /*5be0*/  SHFL.DOWN PT, R11, R9, 0x10, 0x1f ;  /* 0x0a001f00090b7f89 */ /* 0x00046200000e0000 */
[----:B------:R-:W-:Y:S02]  /*5bf0*/  IMAD.MOV.U32 R5, RZ, RZ, R13 ;  /* 0x000000ffff057224 */ /* 0x000fe400078e000d */
[----:B------:R-:W-:Y:S01]  /*5c00*/  IMAD.MOV.U32 R6, RZ, RZ, R8 ;  /* 0x000000ffff067224 */ /* 0x000fe200078e0008 */
[----:B0-----:R2:W0:Y:S01]  /*5c10*/  SHFL.DOWN PT, R15, R12, 0x10, 0x1f ;  /* 0x0a001f000c0f7f89 */ /* 0x00142200000e0000 */
[----:B------:R-:W-:-:S03]  /*5c20*/  IMAD.MOV.U32 R7, RZ, RZ, R9 ;  /* 0x000000ffff077224 */ /* 0x000fc600078e0009 */
[----:B---3--:R2:W3:Y:S01]  /*5c30*/  SHFL.DOWN PT, R14, R13, 0x10, 0x1f ;  /* 0x0a001f000d0e7f89 */ /* 0x0084e200000e0000 */
        /* <DEDUP_REMOVED lines=21> */
.L_x_219:
[----:B------:R-:W-:Y:S05]  /*5d90*/  BSYNC.RECONVERGENT B1 ;  /* 0x0000000000017941 */ /* 0x000fea0003800200 */
.L_x_218:
[----:B------:R-:W-:Y:S01]  /*5da0*/  ISETP.NE.AND P0, PT, R2, RZ, PT ;  /* 0x000000ff0200720c */ /* 0x000fe20003f05270 */
[----:B------:R-:W-:-:S12]  /*5db0*/  BSSY.RECONVERGENT B1, `(.L_x_220) ;  /* 0x000000a000017945 */ /* 0x000fd80003800200 */
[----:B------:R-:W-:Y:S05]  /*5dc0*/  @P0 BRA `(.L_x_221) ;  /* 0x0000000000200947 */ /* 0x000fea0003800000 */
[----:B--2---:R-:W2:Y:S01]  /*5dd0*/  S2R R9, SR_CgaCtaId ;  /* 0x0000000000097919 */ /* 0x004ea20000008800 */
[----:B------:R-:W-:Y:S02]  /*5de0*/  MOV R8, 0x400 ;  /* 0x0000040000087802 */ /* 0x000fe40000000f00 */
[----:B------:R-:W-:-:S04]  /*5df0*/  SHF.R.U32.HI R2, RZ, 0x1, R3 ;  /* 0x00000001ff027819 */ /* 0x000fc80000011603 */
[----:B------:R-:W-:Y:S02]  /*5e00*/  LOP3.LUT R2, R2, 0x1f0, RZ, 0xc0, !PT ;  /* 0x000001f002027812 */ /* 0x000fe400078ec0ff */
[----:B--2---:R-:W-:-:S05]  /*5e10*/  LEA R9, R9, R8, 0x18 ;  /* 0x0000000809097211 */ /* 0x004fca00078ec0ff */
[----:B------:R-:W-:-:S05]  /*5e20*/  IMAD.IADD R9, R2, 0x1, R9 ;  /* 0x0000000102097824 */ /* 0x000fca00078e0209 */
[----:B------:R2:W-:Y:S04]  /*5e30*/  STS.64 [R9+0x10], R4 ;  /* 0x0000100409007388 */ /* 0x0005e80000000a00 */
[----:B------:R2:W-:Y:S02]  /*5e40*/  STS.64 [R9+0x8], R6 ;  /* 0x0000080609007388 */ /* 0x0005e40000000a00 */
.L_x_221:
[----:B------:R-:W-:Y:S05]  /*5e50*/  BSYNC.RECONVERGENT B1 ;  /* 0x0000000000017941 */ /* 0x000fea0003800200 */
.L_x_220:
[----:B------:R-:W-:Y:S01]  /*5e60*/  BAR.SYNC.DEFER_BLOCKING 0x0 ;  /* 0x0000000000007b1d */ /* 0x000fe20000010000 */
[----:B------:R-:W-:-:S13]  /*5e70*/  ISETP.NE.AND P1, PT, R3, RZ, PT ;  /* 0x000000ff0300720c */ /* 0x000fda0003f25270 */
[----:B------:R-:W-:Y:S05]  /*5e80*/  @P1 BRA `(.L_x_149) ;  /* 0x00000008008c1947 */ /* 0x000fea0003800000 */
[----:B------:R-:W5:Y:S01]  /*5e90*/  S2R R3, SR_CgaCtaId ;  /* 0x0000000000037919 */ /* 0x000f620000008800 */
[----:B------:R-:W-:Y:S01]  /*5ea0*/  MOV R20, 0x400 ;  /* 0x0000040000147802 */ /* 0x000fe20000000f00 */
[----:B------:R-:W-:Y:S03]  /*5eb0*/  BSSY.RECONVERGENT B1, `(.L_x_222) ;  /* 0x000001a000017945 */ /* 0x000fe60003800200 */
[----:B-----5:R-:W-:-:S05]  /*5ec0*/  LEA R20, R3, R20, 0x18 ;  /* 0x0000001403147211 */ /* 0x020fca00078ec0ff */
[----:B------:R-:W5:Y:S04]  /*5ed0*/  LDS.64 R16, [R20+0x18] ;  /* 0x0000180014107984 */ /* 0x000f680000000a00 */
[----:B-12-4-:R-:W1:Y:S04]  /*5ee0*/  LDS.128 R8, [R20+0x20] ;  /* 0x0000200014087984 */ /* 0x016e680000000c00 */
[----:B------:R2:W4:Y:S04]  /*5ef0*/  LDS.64 R2, [R20+0x80] ;  /* 0x0000800014027984 */ /* 0x0005280000000a00 */
[----:B0--3--:R2:W0:Y:S01]  /*5f00*/  LDS.128 R12, [R20+0x30] ;  /* 0x00003000140c7984 */ /* 0x0094220000000c00 */
[----:B-----5:R-:W-:Y:S01]  /*5f10*/  DSETP.GEU.AND P0, PT, |R6|, |R16|, PT ;  /* 0x400000100600722a */ /* 0x020fe20003f0e200 */
[----:B------:R-:W-:-:S02]  /*5f20*/  IMAD.MOV.U32 R22, RZ, RZ, R16 ;  /* 0x000000ffff167224 */ /* 0x000fc400078e0010 */
[----:B------:R-:W-:Y:S02]  /*5f30*/  IMAD.MOV.U32 R23, RZ, RZ, R17 ;  /* 0x000000ffff177224 */ /* 0x000fe400078e0011 */
[----:B-1----:R-:W-:Y:S02]  /*5f40*/  IMAD.MOV.U32 R25, RZ, RZ, R8 ;  /* 0x000000ffff197224 */ /* 0x002fe400078e0008 */
[----:B------:R-:W-:-:S07]  /*5f50*/  IMAD.MOV.U32 R21, RZ, RZ, R9 ;  /* 0x000000ffff157224 */ /* 0x000fce00078e0009 */
[----:B0-2-4-:R-:W-:Y:S05]  /*5f60*/  @!P0 BRA `(.L_x_223) ;  /* 0x0000000000388947 */ /* 0x015fea0003800000 */
        /* <DEDUP_REMOVED lines=14> */
.L_x_223:
[----:B------:R-:W-:Y:S05]  /*6050*/  BSYNC.RECONVERGENT B1 ;  /* 0x0000000000017941 */ /* 0x000fea0003800200 */
.L_x_222:
        /* <DEDUP_REMOVED lines=23> */
.L_x_225:
[----:B------:R-:W-:Y:S05]  /*61d0*/  BSYNC.RECONVERGENT B1 ;  /* 0x0000000000017941 */ /* 0x000fea0003800200 */
.L_x_224:
        /* <DEDUP_REMOVED lines=21> */
.L_x_227:
[----:B------:R-:W-:Y:S05]  /*6330*/  BSYNC.RECONVERGENT B1 ;  /* 0x0000000000017941 */ /* 0x000fea0003800200 */
.L_x_226:
        /* <DEDUP_REMOVED lines=23> */
.L_x_229:
[----:B------:R-:W-:Y:S05]  /*64b0*/  BSYNC.RECONVERGENT B1 ;  /* 0x0000000000017941 */ /* 0x000fea0003800200 */
.L_x_228:
        /* <DEDUP_REMOVED lines=21> */
.L_x_231:
[----:B------:R-:W-:Y:S05]  /*6610*/  BSYNC.RECONVERGENT B1 ;  /* 0x0000000000017941 */ /* 0x000fea0003800200 */
.L_x_230:
        /* <DEDUP_REMOVED lines=21> */
.L_x_233:
[----:B------:R-:W-:Y:S05]  /*6770*/  BSYNC.RECONVERGENT B1 ;  /* 0x0000000000017941 */ /* 0x000fea0003800200 */
.L_x_232:
        /* <DEDUP_REMOVED lines=20> */
.L_x_149:
[----:B------:R-:W-:Y:S05]  /*68c0*/  BSYNC.RECONVERGENT B0 ;  /* 0x0000000000007941 */ /* 0x000fea0003800200 */
.L_x_116:
[----:B------:R-:W-:Y:S05]  /*68d0*/  @P1 EXIT ;  /* 0x000000000000194d */ /* 0x000fea0003800000 */
[----:B01--4-:R-:W0:Y:S02]  /*68e0*/  LDC.64 R2, c[0x0][0x390] ;  /* 0x0000e400ff027b82 */ /* 0x013e240000000a00 */
[----:B0-----:R-:W-:-:S05]  /*68f0*/  IMAD.WIDE.U32 R2, R0, 0x10, R2 ;  /* 0x0000001000027825 */ /* 0x001fca00078e0002 */
[----:B------:R-:W-:Y:S04]  /*6900*/  STG.E.64 desc[UR10][R2.64], R6 ;  /* 0x0000000602007986 */ /* 0x000fe8000c101b0a */
[----:B------:R-:W-:Y:S01]  /*6910*/  STG.E.64 desc[UR10][R2.64+0x8], R4 ;  /* 0x0000080402007986 */ /* 0x000fe2000c101b0a */
[----:B------:R-:W-:Y:S05]  /*6920*/  EXIT ;  /* 0x000000000000794d */ /* 0x000fea0003800000 */
.L_x_234:
        /* <DEDUP_REMOVED lines=13> */
.L_x_726:


//--------------------- .text._ZN6thrust24THRUST_300001_SM_1000_NS8cuda_cub4core6detail13_kernel_agentINS1_8__reduce11ReduceAgentINS0_12zip_iteratorIN4cuda3std3__45tupleIJNS0_10device_ptrIdEENS0_17counting_iteratorIlNS0_11use_defaultESF_SF_EEEEEEEPNSB_IJdlEEESJ_lNS1_9__extrema9arg_max_fIdl7CompareEEEEJSI_SK_lSO_EEEvDpT0_ --------------------------
	.section	.text._ZN6thrust24THRUST_300001_SM_1000_NS8cuda_cub4core6detail13_kernel_agentINS1_8__reduce11ReduceAgentINS0_12zip_iteratorIN4cuda3std3__45tupleIJNS0_10device_ptrIdEENS0_17counting_iteratorIlNS0_11use_defaultESF_SF_EEEEEEEPNSB_IJdlEEESJ_lNS1_9__extrema9arg_max_fIdl7CompareEEEEJSI_SK_lSO_EEEvDpT0_,"ax",@progbits
	.align	128
        .global         _ZN6thrust24THRUST_300001_SM_1000_NS8cuda_cub4core6detail13_kernel_agentINS1_8__reduce11ReduceAgentINS0_12zip_iteratorIN4cuda3std3__45tupleIJNS0_10device_ptrIdEENS0_17counting_iteratorIlNS0_11use_defaultESF_SF_EEEEEEEPNSB_IJdlEEESJ_lNS1_9__extrema9arg_max_fIdl7CompareEEEEJSI_SK_lSO_EEEvDpT0_
        .type           _ZN6thrust24THRUST_300001_SM_1000_NS8cuda_cub4core6detail13_kernel_agentINS1_8__reduce11ReduceAgentINS0_12zip_iteratorIN4cuda3std3__45tupleIJNS0_10device_ptrIdEENS0_17counting_iteratorIlNS0_11use_defaultESF_SF_EEEEEEEPNSB_IJdlEEESJ_lNS1_9__extrema9arg_max_fIdl7CompareEEEEJSI_SK_lSO_EEEvDpT0_,@function
        .size           _ZN6thrust24THRUST_300001_SM_1000_NS8cuda_cub4core6detail13_kernel_agentINS1_8__reduce11ReduceAgentINS0_12zip_iteratorIN4cuda3std3__45tupleIJNS0_10device_ptrIdEENS0_17counting_iteratorIlNS0_11use_defaultESF_SF_EEEEEEEPNSB_IJdlEEESJ_lNS1_9__extrema9arg_max_fIdl7CompareEEEEJSI_SK_lSO_EEEvDpT0_,(.L_x_727 - _ZN6thrust24THRUST_300001_SM_1000_NS8cuda_cub4core6detail13_kernel_agentINS1_8__reduce11ReduceAgentINS0_12zip_iteratorIN4cuda3std3__45tupleIJNS0_10device_ptrIdEENS0_17counting_iteratorIlNS0_11use_defaultESF_SF_EEEEEEEPNSB_IJdlEEESJ_lNS1_9__extrema9arg_max_fIdl7CompareEEEEJSI_SK_lSO_EEEvDpT0_)
        .other          _ZN6thrust24THRUST_300001_SM_1000_NS8cuda_cub4core6detail13_kernel_agentINS1_8__reduce11ReduceAgentINS0_12zip_iteratorIN4cuda3std3__45tupleIJNS0_10device_ptrIdEENS0_17counting_iteratorIlNS0_11use_defaultESF_SF_EEEEEEEPNSB_IJdlEEESJ_lNS1_9__extrema9arg_max_fIdl7CompareEEEEJSI_SK_lSO_EEEvDpT0_,@"STO_CUDA_ENTRY STV_DEFAULT"
_ZN6thrust24THRUST_300001_SM_1000_NS8cuda_cub4core6detail13_kernel_agentINS1_8__reduce11ReduceAgentINS0_12zip_iteratorIN4cuda3std3__45tupleIJNS0_10device_ptrIdEENS0_17counting_iteratorIlNS0_11use_defaultESF_SF_EEEEEEEPNSB_IJdlEEESJ_lNS1_9__extrema9arg_max_fIdl7CompareEEEEJSI_SK_lSO_EEEvDpT0_:
.text._ZN6thrust24THRUST_300001_SM_1000_NS8cuda_cub4core6detail13_kernel_agentINS1_8__reduce11ReduceAgentINS0_12zip_iteratorIN4cuda3std3__45tupleIJNS0_10device_ptrIdEENS0_17counting_iteratorIlNS0_11use_defaultESF_SF_EEEEEEEPNSB_IJdlEEESJ_lNS1_9__extrema9arg_max_fIdl7CompareEEEEJSI_SK_lSO_EEEvDpT0_:
[----:B------:R-:W-:Y:S01]  /*0000*/  LDC R1, c[0x0][0x37c] ;  /* 0x0000df00ff017b82 */ /* 0x000fe20000000800 */
[----:B------:R-:W0:Y:S02]  /*0010*/  LDCU.64 UR4, c[0x0][0x398] ;  /* 0x00007300ff0477ac */ /* 0x000e240008000a00 */
[----:B0-----:R-:W-:-:S04]  /*0020*/  ISETP.NE.U32.AND P0, PT, RZ, UR4, PT ;  /* 0x00000004ff007c0c */ /* 0x001fc8000bf05070 */
[----:B------:R-:W-:-:S13]  /*0030*/  ISETP.NE.AND.EX P0, PT, RZ, UR5, PT, P0 ;  /* 0x00000005ff007c0c */ /* 0x000fda000bf05300 */
[----:B------:R-:W-:Y:S05]  /*0040*/  @!P0 EXIT ;  /* 0x000000000000894d */ /* 0x000fea0003800000 */
[----:B------:R-:W-:Y:S01]  /*0050*/  UISETP.GT.U32.AND UP0, UPT, UR4, 0x4ff, UPT ;  /* 0x000004ff0400788c */ /* 0x000fe2000bf04070 */
[----:B------:R-:W-:Y:S01]  /*0060*/  BSSY.RECONVERGENT B0, `(.L_x_235) ;  /* 0x000063e000007945 */ /* 0x000fe20003800200 */
[----:B------:R-:W0:Y:S02]  /*0070*/  LDCU.64 UR8, c[0x0][0x358] ;  /* 0x00006b00ff0877ac */ /* 0x000e240008000a00 */
[----:B------:R-:W-:-:S09]  /*0080*/  UISETP.GT.AND.EX UP0, UPT, UR5, URZ, UPT, UP0 ;  /* 0x000000ff0500728c */ /* 0x000fd2000bf04300 */
        /* <DEDUP_REMOVED lines=9> */
[----:B------:R-:W1:Y:S01]  /*0120*/  LDC.64 R2, c[0x0][0x380] ;  /* 0x0000e000ff027b82 */ /* 0x000e620000000a00 */
[----:B------:R-:W2:Y:S01]  /*0130*/  LDCU.64 UR6, c[0x0][0x388] ;  /* 0x00007100ff0677ac */ /* 0x000ea20008000a00 */
[----:B-1----:R-:W-:-:S06]  /*0140*/  IMAD.WIDE.U32 R2, R0, 0x8, R2 ;  /* 0x0000000800027825 */ /* 0x002fcc00078e0002 */
[----:B0-----:R-:W5:Y:S01]  /*0150*/  LDG.E.64 R2, desc[UR8][R2.64] ;  /* 0x0000000802027981 */ /* 0x001f62000c1e1b00 */
[C---:B--2---:R-:W-:Y:S01]  /*0160*/  IADD3 R9, P0, PT, R0.reuse, UR6, RZ ;  /* 0x0000000600097c10 */ /* 0x044fe2000ff1e0ff */
[----:B------:R-:W-:-:S04]  /*0170*/  VIADD R10, R0, 0x100 ;  /* 0x00000100000a7836 */ /* 0x000fc80000000000 */
[----:B------:R-:W-:-:S08]  /*0180*/  IMAD.X R8, RZ, RZ, UR7, P0 ;  /* 0x00000007ff087e24 */ /* 0x000fd000080e06ff */
.L_x_238:
[----:B0-----:R-:W-:Y:S05]  /*0190*/  BSYNC.RECONVERGENT B1 ;  /* 0x0000000000017941 */ /* 0x001fea0003800200 */
.L_x_237:
[----:B------:R-:W-:Y:S01]  /*01a0*/  ISETP.GE.AND P0, PT, R10, UR4, PT ;  /* 0x000000040a007c0c */ /* 0x000fe2000bf06270 */
[----:B------:R-:W-:-:S12]  /*01b0*/  BSSY.RECONVERGENT B1, `(.L_x_239) ;  /* 0x00000a9000017945 */ /* 0x000fd80003800200 */
[----:B------:R-:W-:Y:S05]  /*01c0*/  @P0 BRA `(.L_x_240) ;  /* 0x00000008009c0947 */ /* 0x000fea0003800000 */
[----:B------:R-:W-:Y:S01]  /*01d0*/  LOP3.LUT R4, RZ, R10, RZ, 0x33, !PT ;  /* 0x0000000aff047212 */ /* 0x000fe200078e33ff */
[----:B------:R-:W-:Y:S04]  /*01e0*/  BSSY.RECONVERGENT B2, `(.L_x_241) ;  /* 0x0000034000027945 */ /* 0x000fe80003800200 */
[----:B------:R-:W-:-:S05]  /*01f0*/  VIADD R16, R4, UR4 ;  /* 0x0000000404107c36 */ /* 0x000fca0008000000 */
[----:B------:R-:W-:-:S04]  /*0200*/  LOP3.LUT R4, R16, 0x300, RZ, 0xc0, !PT ;  /* 0x0000030010047812 */ /* 0x000fc800078ec0ff */
[----:B------:R-:W-:-:S13]  /*0210*/  ISETP.NE.AND P0, PT, R4, 0x300, PT ;  /* 0x000003000400780c */ /* 0x000fda0003f05270 */
[----:B------:R-:W-:Y:S05]  /*0220*/  @!P0 BRA `(.L_x_242) ;  /* 0x0000000000bc8947 */ /* 0x000fea0003800000 */
[----:B------:R-:W0:Y:S01]  /*0230*/  LDC.64 R4, c[0x0][0x380] ;  /* 0x0000e000ff047b82 */ /* 0x000e220000000a00 */
[----:B------:R-:W1:Y:S01]  /*0240*/  LDCU.64 UR6, c[0x0][0x388] ;  /* 0x00007100ff0677ac */ /* 0x000e620008000a00 */
[----:B------:R-:W-:-:S04]  /*0250*/  LEA.HI R6, R16, 0x1, RZ, 0x18 ;  /* 0x0000000110067811 */ /* 0x000fc800078fc0ff */
[----:B------:R-:W-:-:S05]  /*0260*/  LOP3.LUT R6, R6, 0x3, RZ, 0xc0, !PT ;  /* 0x0000000306067812 */ /* 0x000fca00078ec0ff */
[----:B------:R-:W-:Y:S01]  /*0270*/  IMAD.MOV R11, RZ, RZ, -R6 ;  /* 0x000000ffff0b7224 */ /* 0x000fe200078e0a06 */
[C---:B-1----:R-:W-:Y:S01]  /*0280*/  IADD3 R14, P0, PT, R10.reuse, UR6, RZ ;  /* 0x000000060a0e7c10 */ /* 0x042fe2000ff1e0ff */
[----:B0-----:R-:W-:-:S04]  /*0290*/  IMAD.WIDE.U32 R4, R10, 0x8, R4 ;  /* 0x000000080a047825 */ /* 0x001fc800078e0004 */
[----:B------:R-:W-:Y:S02]  /*02a0*/  IMAD.MOV.U32 R12, RZ, RZ, R4 ;  /* 0x000000ffff0c7224 */ /* 0x000fe400078e0004 */
[----:B------:R-:W-:Y:S02]  /*02b0*/  IMAD.MOV.U32 R13, RZ, RZ, R5 ;  /* 0x000000ffff0d7224 */ /* 0x000fe400078e0005 */
[----:B------:R-:W-:-:S07]  /*02c0*/  IMAD.X R15, RZ, RZ, UR7, P0 ;  /* 0x00000007ff0f7e24 */ /* 0x000fce00080e06ff */
.L_x_245:
        /* <DEDUP_REMOVED lines=31> */
.L_x_244:
[----:B------:R-:W-:Y:S05]  /*04c0*/  BSYNC.RECONVERGENT B3 ;  /* 0x0000000000037941 */ /* 0x000fea0003800200 */
.L_x_243:
[----:B------:R-:W-:Y:S01]  /*04d0*/  IADD3 R14, P0, PT, R14, 0x100, RZ ;  /* 0x000001000e0e7810 */ /* 0x000fe20007f1e0ff */
[----:B------:R-:W-:Y:S02]  /*04e0*/  VIADD R10, R10, 0x100 ;  /* 0x000001000a0a7836 */ /* 0x000fe40000000000 */
[----:B------:R-:W-:Y:S02]  /*04f0*/  IMAD.X R13, RZ, RZ, R13, P3 ;  /* 0x000000ffff0d7224 */ /* 0x000fe400018e060d */
[----:B------:R-:W-:Y:S01]  /*0500*/  IMAD.X R15, RZ, RZ, R15, P0 ;  /* 0x000000ffff0f7224 */ /* 0x000fe200000e060f */
[----:B------:R-:W-:Y:S07]  /*0510*/  @P2 BRA `(.L_x_245) ;  /* 0xfffffffc006c2947 */ /* 0x000fee000383ffff */
.L_x_242:
[----:B------:R-:W-:Y:S05]  /*0520*/  BSYNC.RECONVERGENT B2 ;  /* 0x0000000000027941 */ /* 0x000fea0003800200 */
.L_x_241:
[----:B------:R-:W-:-:S13]  /*0530*/  ISETP.GE.U32.AND P0, PT, R16, 0x300, PT ;  /* 0x000003001000780c */ /* 0x000fda0003f06070 */
[----:B------:R-:W-:Y:S05]  /*0540*/  @!P0 BRA `(.L_x_240) ;  /* 0x0000000400bc8947 */ /* 0x000fea0003800000 */
[----:B------:R-:W0:Y:S01]  /*0550*/  LDC.64 R4, c[0x0][0x380] ;  /* 0x0000e000ff047b82 */ /* 0x000e220000000a00 */
[----:B------:R-:W-:-:S07]  /*0560*/  VIADD R20, R10, 0x200 ;  /* 0x000002000a147836 */ /* 0x000fce0000000000 */
[----:B------:R-:W1:Y:S02]  /*0570*/  LDC.64 R6, c[0x0][0x388] ;  /* 0x0000e200ff067b82 */ /* 0x000e640000000a00 */
.L_x_254:
[----:B------:R-:W-:-:S04]  /*0580*/  VIADD R17, R20, 0xfffffe00 ;  /* 0xfffffe0014117836 */ /* 0x000fc80000000000 */
[----:B0-----:R-:W-:-:S05]  /*0590*/  IMAD.WIDE R24, R17, 0x8, R4 ;  /* 0x0000000811187825 */ /* 0x001fca00078e0204 */
[----:B------:R-:W2:Y:S04]  /*05a0*/  LDG.E.64 R18, desc[UR8][R24.64] ;  /* 0x0000000818127981 */ /* 0x000ea8000c1e1b00 */
[----:B-----5:R0:W5:Y:S04]  /*05b0*/  LDG.E.64 R14, desc[UR8][R24.64+0x800] ;  /* 0x00080008180e7981 */ /* 0x020168000c1e1b00 */
[----:B------:R0:W5:Y:S04]  /*05c0*/  LDG.E.64 R12, desc[UR8][R24.64+0x1000] ;  /* 0x00100008180c7981 */ /* 0x000168000c1e1b00 */
[----:B------:R0:W5:Y:S01]  /*05d0*/  LDG.E.64 R10, desc[UR8][R24.64+0x1800] ;  /* 0x00180008180a7981 */ /* 0x000162000c1e1b00 */
[----:B-1----:R-:W-:Y:S01]  /*05e0*/  IADD3 R26, P1, PT, R17, R6, RZ ;  /* 0x00000006111a7210 */ /* 0x002fe20007f3e0ff */
[----:B------:R-:W-:Y:S01]  /*05f0*/  BSSY.RECONVERGENT B2, `(.L_x_246) ;  /* 0x0000017000027945 */ /* 0x000fe20003800200 */
[----:B------:R-:W-:-:S02]  /*0600*/  VIADD R23, R20, 0xffffff00 ;  /* 0xffffff0014177836 */ /* 0x000fc40000000000 */
[----:B------:R-:W-:Y:S01]  /*0610*/  LEA.HI.X.SX32 R27, R17, R7, 0x1, P1 ;  /* 0x00000007111b7211 */ /* 0x000fe200008f0eff */
[----:B------:R-:W-:-:S04]  /*0620*/  IMAD.MOV.U32 R22, RZ, RZ, R26 ;  /* 0x000000ffff167224 */ /* 0x000fc800078e001a */
        /* <DEDUP_REMOVED lines=19> */
.L_x_247:
[----:B------:R-:W-:Y:S05]  /*0760*/  BSYNC.RECONVERGENT B2 ;  /* 0x0000000000027941 */ /* 0x000fea0003800200 */
.L_x_246:
[----:B-----5:R-:W-:Y:S01]  /*0770*/  DSETP.GEU.AND P0, PT, |R16|, |R14|, PT ;  /* 0x4000000e1000722a */ /* 0x020fe20003f0e200 */
[C---:B------:R-:W-:Y:S01]  /*0780*/  IADD3 R19, P1, PT, R23.reuse, R6, RZ ;  /* 0x0000000617137210 */ /* 0x040fe20007f3e0ff */
[----:B------:R-:W-:Y:S01]  /*0790*/  BSSY.RECONVERGENT B2, `(.L_x_248) ;  /* 0x0000015000027945 */ /* 0x000fe20003800200 */
[----:B------:R-:W-:Y:S02]  /*07a0*/  IMAD.MOV.U32 R2, RZ, RZ, R14 ;  /* 0x000000ffff027224 */ /* 0x000fe400078e000e */
[----:B------:R-:W-:Y:S01]  /*07b0*/  LEA.HI.X.SX32 R18, R23, R7, 0x1, P1 ;  /* 0x0000000717127211 */ /* 0x000fe200008f0eff */
[----:B------:R-:W-:Y:S02]  /*07c0*/  IMAD.MOV.U32 R9, RZ, RZ, R19 ;  /* 0x000000ffff097224 */ /* 0x000fe400078e0013 */
[----:B------:R-:W-:Y:S01]  /*07d0*/  IMAD.MOV.U32 R3, RZ, RZ, R15 ;  /* 0x000000ffff037224 */ /* 0x000fe200078e000f */
[----:B------:R-:W-:-:S05]  /*07e0*/  MOV R8, R18 ;  /* 0x0000001200087202 */ /* 0x000fca0000000f00 */
        /* <DEDUP_REMOVED lines=15> */
.L_x_249:
[----:B------:R-:W-:Y:S05]  /*08e0*/  BSYNC.RECONVERGENT B2 ;  /* 0x0000000000027941 */ /* 0x000fea0003800200 */
.L_x_248:
[----:B------:R-:W-:Y:S01]  /*08f0*/  DSETP.GEU.AND P0, PT, |R2|, |R12|, PT ;  /* 0x4000000c0200722a */ /* 0x000fe20003f0e200 */
[CC--:B------:R-:W-:Y:S01]  /*0900*/  IADD3 R22, P1, PT, R20.reuse, R6.reuse, RZ ;  /* 0x0000000614167210 */ /* 0x0c0fe20007f3e0ff */
[C---:B------:R-:W-:Y:S01]  /*0910*/  VIADD R16, R20.reuse, 0x100 ;  /* 0x0000010014107836 */ /* 0x040fe20000000000 */
[----:B------:R-:W-:Y:S01]  /*0920*/  BSSY.RECONVERGENT B2, `(.L_x_250) ;  /* 0x0000016000027945 */ /* 0x000fe20003800200 */
[----:B------:R-:W-:Y:S01]  /*0930*/  IMAD.MOV.U32 R14, RZ, RZ, R12 ;  /* 0x000000ffff0e7224 */ /* 0x000fe200078e000c */
[----:B------:R-:W-:Y:S01]  /*0940*/  LEA.HI.X.SX32 R19, R20, R7, 0x1, P1 ;  /* 0x0000000714137211 */ /* 0x000fe200008f0eff */
[----:B------:R-:W-:Y:S01]  /*0950*/  IMAD.MOV.U32 R17, RZ, RZ, R22 ;  /* 0x000000ffff117224 */ /* 0x000fe200078e0016 */
[----:B------:R-:W-:Y:S01]  /*0960*/  IADD3 R24, P2, PT, R16, R6, RZ ;  /* 0x0000000610187210 */ /* 0x000fe20007f5e0ff */
[----:B------:R-:W-:Y:S02]  /*0970*/  IMAD.MOV.U32 R15, RZ, RZ, R13 ;  /* 0x000000ffff0f7224 */ /* 0x000fe400078e000d */
[----:B------:R-:W-:-:S04]  /*0980*/  IMAD.MOV.U32 R18, RZ, RZ, R19 ;  /* 0x000000ffff127224 */ /* 0x000fc800078e0013 */
[----:B------:R-:W-:Y:S06]  /*0990*/  @!P0 BRA `(.L_x_251) ;  /* 0x0000000000388947 */ /* 0x000fec0003800000 */
        /* <DEDUP_REMOVED lines=14> */
.L_x_251:
[----:B------:R-:W-:Y:S05]  /*0a80*/  BSYNC.RECONVERGENT B2 ;  /* 0x0000000000027941 */ /* 0x000fea0003800200 */
.L_x_250:
[----:B------:R-:W-:Y:S01]  /*0a90*/  DSETP.GEU.AND P0, PT, |R14|, |R10|, PT ;  /* 0x4000000a0e00722a */ /* 0x000fe20003f0e200 */
[----:B------:R-:W-:Y:S01]  /*0aa0*/  LEA.HI.X.SX32 R13, R16, R7, 0x1, P2 ;  /* 0x00000007100d7211 */ /* 0x000fe200010f0eff */
[----:B------:R-:W-:Y:S01]  /*0ab0*/  BSSY.RECONVERGENT B2, `(.L_x_252) ;  /* 0x0000014000027945 */ /* 0x000fe20003800200 */
[----:B------:R-:W-:Y:S02]  /*0ac0*/  IMAD.MOV.U32 R9, RZ, RZ, R24 ;  /* 0x000000ffff097224 */ /* 0x000fe400078e0018 */
[----:B------:R-:W-:Y:S02]  /*0ad0*/  IMAD.MOV.U32 R2, RZ, RZ, R10 ;  /* 0x000000ffff027224 */ /* 0x000fe400078e000a */
[----:B------:R-:W-:Y:S02]  /*0ae0*/  IMAD.MOV.U32 R8, RZ, RZ, R13 ;  /* 0x000000ffff087224 */ /* 0x000fe400078e000d */
[----:B------:R-:W-:-:S05]  /*0af0*/  IMAD.MOV.U32 R3, RZ, RZ, R11 ;  /* 0x000000ffff037224 */ /* 0x000fca00078e000b */
        /* <DEDUP_REMOVED lines=15> */
.L_x_253:
[----:B------:R-:W-:Y:S05]  /*0bf0*/  BSYNC.RECONVERGENT B2 ;  /* 0x0000000000027941 */ /* 0x000fea0003800200 */
.L_x_252:
[C---:B------:R-:W-:Y:S02]  /*0c00*/  VIADD R10, R20.reuse, 0x200 ;  /* 0x00000200140a7836 */ /* 0x040fe40000000000 */
[----:B------:R-:W-:-:S03]  /*0c10*/  VIADD R20, R20, 0x400 ;  /* 0x0000040014147836 */ /* 0x000fc60000000000 */
[----:B------:R-:W-:-:S13]  /*0c20*/  ISETP.GE.AND P0, PT, R10, UR5, PT ;  /* 0x000000050a007c0c */ /* 0x000fda000bf06270 */
[----:B------:R-:W-:Y:S05]  /*0c30*/  @!P0 BRA `(.L_x_254) ;  /* 0xfffffff800508947 */ /* 0x000fea000383ffff */
.L_x_240:
[----:B------:R-:W-:Y:S05]  /*0c40*/  BSYNC.RECONVERGENT B1 ;  /* 0x0000000000017941 */ /* 0x000fea0003800200 */
.L_x_239:
[----:B------:R-:W0:Y:S02]  /*0c50*/  LDCU UR6, c[0x0][0x398] ;  /* 0x00007300ff0677ac */ /* 0x000e240008000800 */
[----:B0-----:R-:W-:-:S09]  /*0c60*/  UISETP.GE.AND UP0, UPT, UR6, 0x100, UPT ;  /* 0x000001000600788c */ /* 0x001fd2000bf06270 */
[----:B------:R-:W-:Y:S05]  /*0c70*/  BRA.U !UP0, `(.L_x_255) ;  /* 0x0000001508507547 */ /* 0x000fea000b800000 */
        /* <DEDUP_REMOVED lines=32> */
.L_x_257:
[----:B------:R-:W-:Y:S05]  /*0e80*/  BSYNC.RECONVERGENT B1 ;  /* 0x0000000000017941 */ /* 0x000fea0003800200 */
.L_x_256:
        /* <DEDUP_REMOVED lines=31> */
.L_x_259:
[----:B------:R-:W-:Y:S05]  /*1080*/  BSYNC.RECONVERGENT B1 ;  /* 0x0000000000017941 */ /* 0x000fea0003800200 */
.L_x_258:
[----:B------:R-:W-:Y:S01]  /*1090*/  ISETP.GT.AND P0, PT, R10, 0x1b, PT ;  /* 0x0000001b0a00780c */ /* 0x000fe20003f04270 */
[----:B-1----:R1:W1:Y:S01]  /*10a0*/  SHFL.DOWN PT, R6, R2, 0x4, 0x1f ;  /* 0x08801f0002067f89 */ /* 0x00226200000e0000 */
[----:B------:R-:W-:Y:S01]  /*10b0*/  BSSY.RECONVERGENT B1, `(.L_x_260) ;  /* 0x000001d000017945 */ /* 0x000fe20003800200 */
[----:B0-----:R-:W-:Y:S02]  /*10c0*/  IMAD.MOV.U32 R11, RZ, RZ, R8 ;  /* 0x000000ffff0b7224 */ /* 0x001fe400078e0008 */
[----:B--2---:R0:W2:Y:S01]  /*10d0*/  SHFL.DOWN PT, R7, R3, 0x4, 0x1f ;  /* 0x08801f0003077f89 */ /* 0x0040a200000e0000 */
[----:B------:R-:W-:Y:S02]  /*10e0*/  IMAD.MOV.U32 R12, RZ, RZ, R9 ;  /* 0x000000ffff0c7224 */ /* 0x000fe400078e0009 */
[----:B------:R-:W-:Y:S01]  /*10f0*/  IMAD.MOV.U32 R4, RZ, RZ, R2 ;  /* 0x000000ffff047224 */ /* 0x000fe200078e0002 */
[----:B----4-:R0:W4:Y:S01]  /*1100*/  SHFL.DOWN PT, R13, R8, 0x4, 0x1f ;  /* 0x08801f00080d7f89 */ /* 0x01012200000e0000 */
[----:B------:R-:W-:-:S03]  /*1110*/  IMAD.MOV.U32 R5, RZ, RZ, R3 ;  /* 0x000000ffff057224 */ /* 0x000fc600078e0003 */
[----:B---3--:R0:W3:Y:S01]  /*1120*/  SHFL.DOWN PT, R14, R9, 0x4, 0x1f ;  /* 0x08801f00090e7f89 */ /* 0x0080e200000e0000 */
[----:B------:R-:W-:Y:S05]  /*1130*/  @P0 BRA `(.L_x_261) ;  /* 0x0000000000500947 */ /* 0x000fea0003800000 */
[----:B-12---:R-:W-:Y:S01]  /*1140*/  DSETP.GEU.AND P0, PT, |R2|, |R6|, PT ;  /* 0x400000060200722a */ /* 0x006fe20003f0e200 */
[----:B----4-:R-:W-:Y:S02]  /*1150*/  IMAD.MOV.U32 R11, RZ, RZ, R13 ;  /* 0x000000ffff0b7224 */ /* 0x010fe400078e000d */
        /* <DEDUP_REMOVED lines=18> */
.L_x_261:
[----:B------:R-:W-:Y:S05]  /*1280*/  BSYNC.RECONVERGENT B1 ;  /* 0x0000000000017941 */ /* 0x000fea0003800200 */
.L_x_260:
        /* <DEDUP_REMOVED lines=31> */
.L_x_263:
[----:B------:R-:W-:Y:S05]  /*1480*/  BSYNC.RECONVERGENT B1 ;  /* 0x0000000000017941 */ /* 0x000fea0003800200 */
.L_x_262:
[----:B------:R-:W-:Y:S01]  /*1490*/  ISETP.GT.AND P0, PT, R10, 0xf, PT ;  /* 0x0000000f0a00780c */ /* 0x000fe20003f04270 */
[----:B-1----:R1:W1:Y:S01]  /*14a0*/  SHFL.DOWN PT, R4, R2, 0x10, 0x1f ;  /* 0x0a001f0002047f89 */ /* 0x00226200000e0000 */
[----:B------:R-:W-:Y:S01]  /*14b0*/  BSSY.RECONVERGENT B1, `(.L_x_264) ;  /* 0x000001d000017945 */ /* 0x000fe20003800200 */
[----:B---3--:R-:W-:Y:S01]  /*14c0*/  MOV R14, R8 ;  /* 0x00000008000e7202 */ /* 0x008fe20000000f00 */
[----:B------:R-:W-:Y:S01]  /*14d0*/  IMAD.MOV.U32 R15, RZ, RZ, R9 ;  /* 0x000000ffff0f7224 */ /* 0x000fe200078e0009 */
[----:B0-----:R0:W3:Y:S01]  /*14e0*/  SHFL.DOWN PT, R5, R3, 0x10, 0x1f ;  /* 0x0a001f0003057f89 */ /* 0x0010e200000e0000 */
[----:B------:R-:W-:Y:S02]  /*14f0*/  IMAD.MOV.U32 R12, RZ, RZ, R2 ;  /* 0x000000ffff0c7224 */ /* 0x000fe400078e0002 */
[----:B----4-:R-:W-:Y:S01]  /*1500*/  IMAD.MOV.U32 R13, RZ, RZ, R3 ;  /* 0x000000ffff0d7224 */ /* 0x010fe200078e0003 */
[----:B--2---:R0:W2:Y:S04]  /*1510*/  SHFL.DOWN PT, R7, R8, 0x10, 0x1f ;  /* 0x0a001f0008077f89 */ /* 0x0040a800000e0000 */
[----:B------:R0:W4:Y:S01]  /*1520*/  SHFL.DOWN PT, R6, R9, 0x10, 0x1f ;  /* 0x0a001f0009067f89 */ /* 0x00012200000e0000 */
        /* <DEDUP_REMOVED lines=21> */
.L_x_265:
[----:B------:R-:W-:Y:S05]  /*1680*/  BSYNC.RECONVERGENT B1 ;  /* 0x0000000000017941 */ /* 0x000fea0003800200 */
.L_x_264:
        /* <DEDUP_REMOVED lines=11> */
.L_x_267:
[----:B------:R-:W-:Y:S05]  /*1740*/  BSYNC.RECONVERGENT B1 ;  /* 0x0000000000017941 */ /* 0x000fea0003800200 */
.L_x_266:
        /* <DEDUP_REMOVED lines=8> */
[----:B-1234-:R-:W1:Y:S04]  /*17d0*/  LDS.128 R4, [R0+0x20] ;  /* 0x0000200000047984 */ /* 0x01ee680000000c00 */
[----:B------:R2:W3:Y:S04]  /*17e0*/  LDS.64 R2, [R0+0x80] ;  /* 0x0000800000027984 */ /* 0x0004e80000000a00 */
[----:B------:R2:W4:Y:S01]  /*17f0*/  LDS.128 R8, [R0+0x30] ;  /* 0x0000300000087984 */ /* 0x0005220000000c00 */
        /* <DEDUP_REMOVED lines=20> */
.L_x_270:
[----:B------:R-:W-:Y:S05]  /*1940*/  BSYNC.RECONVERGENT B1 ;  /* 0x0000000000017941 */ /* 0x000fea0003800200 */
.L_x_269:
        /* <DEDUP_REMOVED lines=23> */
.L_x_272:
[----:B------:R-:W-:Y:S05]  /*1ac0*/  BSYNC.RECONVERGENT B1 ;  /* 0x0000000000017941 */ /* 0x000fea0003800200 */
.L_x_271:
        /* <DEDUP_REMOVED lines=21> */
.L_x_274:
[----:B------:R-:W-:Y:S05]  /*1c20*/  BSYNC.RECONVERGENT B1 ;  /* 0x0000000000017941 */ /* 0x000fea0003800200 */
.L_x_273:
[----:B------:R0:W1:Y:S01]  /*1c30*/  LDS.128 R8, [R0+0x60] ;  /* 0x0000600000087984 */ /* 0x0000620000000c00 */
[----:B------:R-:W-:Y:S01]  /*1c40*/  DSETP.GEU.AND P0, PT, |R20|, |R14|, PT ;  /* 0x4000000e1400722a */ /* 0x000fe20003f0e200 */
[----:B------:R-:W-:Y:S01]  /*1c50*/  BSSY.RECONVERGENT B1, `(.L_x_275) ;  /* 0x0000015000017945 */ /* 0x000fe20003800200 */
[----:B------:R-:W-:Y:S01]  /*1c60*/  MOV R12, R14 ;  /* 0x0000000e000c7202 */ /* 0x000fe20000000f00 */
        /* <DEDUP_REMOVED lines=19> */
.L_x_276:
[----:B------:R-:W-:Y:S05]  /*1da0*/  BSYNC.RECONVERGENT B1 ;  /* 0x0000000000017941 */ /* 0x000fea0003800200 */
.L_x_275:
        /* <DEDUP_REMOVED lines=21> */
.L_x_278:
[----:B------:R-:W-:Y:S05]  /*1f00*/  BSYNC.RECONVERGENT B1 ;  /* 0x0000000000017941 */ /* 0x000fea0003800200 */
.L_x_277:
        /* <DEDUP_REMOVED lines=21> */
.L_x_280:
[----:B------:R-:W-:Y:S05]  /*2060*/  BSYNC.RECONVERGENT B1 ;  /* 0x0000000000017941 */ /* 0x000fea0003800200 */
.L_x_279:
        /* <DEDUP_REMOVED lines=21> */
.L_x_255:
[----:B------:R-:W0:Y:S01]  /*21c0*/  S2R R4, SR_LANEID ;  /* 0x0000000000047919 */ /* 0x000e220000000000 */
[----:B------:R-:W-:Y:S01]  /*21d0*/  LOP3.LUT R5, R0, 0x3e0, RZ, 0xc0, !PT ;  /* 0x000003e000057812 */ /* 0x000fe200078ec0ff */
[----:B------:R-:W-:Y:S01]  /*21e0*/  BSSY.RECONVERGENT B1, `(.L_x_281) ;  /* 0x0000024000017945 */ /* 0x000fe20003800200 */
[----:B------:R-:W-:Y:S02]  /*21f0*/  IMAD.MOV.U32 R12, RZ, RZ, R9 ;  /* 0x000000ffff0c7224 */ /* 0x000fe400078e0009 */
[----:B------:R-:W-:Y:S02]  /*2200*/  IMAD.MOV.U32 R14, RZ, RZ, R8 ;  /* 0x000000ffff0e7224 */ /* 0x000fe400078e0008 */
[----:B------:R-:W-:Y:S01]  /*2210*/  VIADD R6, R5, 0x20 ;  /* 0x0000002005067836 */ /* 0x000fe20000000000 */
[----:B------:R-:W-:Y:S01]  /*2220*/  LOP3.LUT R5, RZ, R5, RZ, 0x33, !PT ;  /* 0x00000005ff057212 */ /* 0x000fe200078e33ff */
[----:B-----5:R-:W-:-:S03]  /*2230*/  IMAD.MOV.U32 R7, RZ, RZ, R3 ;  /* 0x000000ffff077224 */ /* 0x020fc600078e0003 */
[----:B------:R-:W-:Y:S01]  /*2240*/  ISETP.GT.AND P0, PT, R6, UR6, PT ;  /* 0x0000000606007c0c */ /* 0x000fe2000bf04270 */
[----:B------:R-:W-:Y:S01]  /*2250*/  VIADD R5, R5, UR6 ;  /* 0x0000000605057c36 */ /* 0x000fe20008000000 */
[----:B------:R-:W-:-:S04]  /*2260*/  MOV R6, R2 ;  /* 0x0000000200067202 */ /* 0x000fc80000000f00 */
[----:B------:R-:W-:-:S05]  /*2270*/  SEL R5, R5, 0x1f, P0 ;  /* 0x0000001f05057807 */ /* 0x000fca0000000000 */
[----:B------:R1:W2:Y:S04]  /*2280*/  SHFL.DOWN PT, R10, R2, 0x1, R5 ;  /* 0x08200000020a7989 */ /* 0x0002a800000e0005 */
[----:B------:R1:W3:Y:S04]  /*2290*/  SHFL.DOWN PT, R11, R3, 0x1, R5 ;  /* 0x08200000030b7989 */ /* 0x0002e800000e0005 */
[----:B------:R1:W4:Y:S01]  /*22a0*/  SHFL.DOWN PT, R16, R9, 0x1, R5 ;  /* 0x0820000009107989 */ /* 0x00032200000e0005 */
[----:B0-----:R-:W-:-:S03]  /*22b0*/  ISETP.GE.AND P0, PT, R4, R5, PT ;  /* 0x000000050400720c */ /* 0x001fc60003f06270 */
[----:B------:R1:W0:Y:S10]  /*22c0*/  SHFL.DOWN PT, R13, R8, 0x1, R5 ;  /* 0x08200000080d7989 */ /* 0x00023400000e0005 */
[----:B-1----:R-:W-:Y:S05]  /*22d0*/  @P0 BRA `(.L_x_282) ;  /* 0x0000000000500947 */ /* 0x002fea0003800000 */
[----:B--23--:R-:W-:Y:S01]  /*22e0*/  DSETP.GEU.AND P0, PT, |R2|, |R10|, PT ;  /* 0x4000000a0200722a */ /* 0x00cfe20003f0e200 */
        /* <DEDUP_REMOVED lines=19> */
.L_x_282:
[----:B------:R-:W-:Y:S05]  /*2420*/  BSYNC.RECONVERGENT B1 ;  /* 0x0000000000017941 */ /* 0x000fea0003800200 */
.L_x_281:
[----:B------:R-:W-:Y:S01]  /*2430*/  VIADD R2, R4, 0x2 ;  /* 0x0000000204027836 */ /* 0x000fe20000000000 */
[----:B------:R1:W1:Y:S01]  /*2440*/  SHFL.DOWN PT, R8, R6, 0x2, R5 ;  /* 0x0840000006087989 */ /* 0x00026200000e0005 */
[----:B------:R-:W-:Y:S01]  /*2450*/  BSSY.RECONVERGENT B1, `(.L_x_283) ;  /* 0x000001e000017945 */ /* 0x000fe20003800200 */
[----:B--2---:R-:W-:Y:S02]  /*2460*/  IMAD.MOV.U32 R10, RZ, RZ, R12 ;  /* 0x000000ffff0a7224 */ /* 0x004fe400078e000c */
[----:B------:R-:W-:Y:S01]  /*2470*/  ISETP.GT.AND P0, PT, R2, R5, PT ;  /* 0x000000050200720c */ /* 0x000fe20003f04270 */
[----:B------:R2:W1:Y:S01]  /*2480*/  SHFL.DOWN PT, R9, R7, 0x2, R5 ;  /* 0x0840000007097989 */ /* 0x00046200000e0005 */
[----:B----4-:R-:W-:Y:S02]  /*2490*/  IMAD.MOV.U32 R16, RZ, RZ, R14 ;  /* 0x000000ffff107224 */ /* 0x010fe400078e000e */
[----:B------:R-:W-:Y:S01]  /*24a0*/  IMAD.MOV.U32 R2, RZ, RZ, R6 ;  /* 0x000000ffff027224 */ /* 0x000fe200078e0006 */
[----:B---3--:R2:W3:Y:S01]  /*24b0*/  SHFL.DOWN PT, R11, R12, 0x2, R5 ;  /* 0x084000000c0b7989 */ /* 0x0084e200000e0005 */
[----:B------:R-:W-:-:S03]  /*24c0*/  IMAD.MOV.U32 R3, RZ, RZ, R7 ;  /* 0x000000ffff037224 */ /* 0x000fc600078e0007 */
[----:B0-----:R2:W0:Y:S04]  /*24d0*/  SHFL.DOWN PT, R13, R14, 0x2, R5 ;  /* 0x084000000e0d7989 */ /* 0x00142800000e0005 */
        /* <DEDUP_REMOVED lines=21> */
.L_x_284:
[----:B------:R-:W-:Y:S05]  /*2630*/  BSYNC.RECONVERGENT B1 ;  /* 0x0000000000017941 */ /* 0x000fea0003800200 */
.L_x_283:
[----:B-1----:R-:W-:Y:S01]  /*2640*/  VIADD R6, R4, 0x4 ;  /* 0x0000000404067836 */ /* 0x002fe20000000000 */
[----:B------:R1:W4:Y:S01]  /*2650*/  SHFL.DOWN PT, R8, R2, 0x4, R5 ;  /* 0x0880000002087989 */ /* 0x00032200000e0005 */
[----:B------:R-:W-:Y:S01]  /*2660*/  BSSY.RECONVERGENT B1, `(.L_x_285) ;  /* 0x000001e000017945 */ /* 0x000fe20003800200 */
[----:B--2---:R-:W-:Y:S02]  /*2670*/  IMAD.MOV.U32 R12, RZ, RZ, R10 ;  /* 0x000000ffff0c7224 */ /* 0x004fe400078e000a */
[----:B------:R-:W-:Y:S01]  /*2680*/  ISETP.GT.AND P0, PT, R6, R5, PT ;  /* 0x000000050600720c */ /* 0x000fe20003f04270 */
[----:B------:R1:W2:Y:S01]  /*2690*/  SHFL.DOWN PT, R9, R3, 0x4, R5 ;  /* 0x0880000003097989 */ /* 0x0002a200000e0005 */
[----:B------:R-:W-:Y:S02]  /*26a0*/  IMAD.MOV.U32 R14, RZ, RZ, R16 ;  /* 0x000000ffff0e7224 */ /* 0x000fe400078e0010 */
[----:B------:R-:W-:Y:S01]  /*26b0*/  IMAD.MOV.U32 R6, RZ, RZ, R2 ;  /* 0x000000ffff067224 */ /* 0x000fe200078e0002 */
[----:B---3--:R1:W3:Y:S01]  /*26c0*/  SHFL.DOWN PT, R11, R10, 0x4, R5 ;  /* 0x088000000a0b7989 */ /* 0x0082e200000e0005 */
[----:B------:R-:W-:-:S03]  /*26d0*/  IMAD.MOV.U32 R7, RZ, RZ, R3 ;  /* 0x000000ffff077224 */ /* 0x000fc600078e0003 */
[----:B0-----:R1:W0:Y:S04]  /*26e0*/  SHFL.DOWN PT, R13, R16, 0x4, R5 ;  /* 0x08800000100d7989 */ /* 0x00122800000e0005 */
[----:B------:R-:W-:Y:S05]  /*26f0*/  @P0 BRA `(.L_x_286) ;  /* 0x0000000000500947 */ /* 0x000fea0003800000 */
[----:B--2-4-:R-:W-:Y:S01]  /*2700*/  DSETP.GEU.AND P0, PT, |R2|, |R8|, PT ;  /* 0x400000080200722a */ /* 0x014fe20003f0e200 */
        /* <DEDUP_REMOVED lines=19> */
.L_x_286:
[----:B------:R-:W-:Y:S05]  /*2840*/  BSYNC.RECONVERGENT B1 ;  /* 0x0000000000017941 */ /* 0x000fea0003800200 */
.L_x_285:
[----:B-1----:R-:W-:Y:S01]  /*2850*/  IADD3 R2, PT, PT, R4, 0x8, RZ ;  /* 0x0000000804027810 */ /* 0x002fe20007ffe0ff */
[----:B----4-:R1:W4:Y:S01]  /*2860*/  SHFL.DOWN PT, R8, R6, 0x8, R5 ;  /* 0x0900000006087989 */ /* 0x01032200000e0005 */
[----:B------:R-:W-:Y:S01]  /*2870*/  BSSY.RECONVERGENT B1, `(.L_x_287) ;  /* 0x000001e000017945 */ /* 0x000fe20003800200 */
[----:B------:R-:W-:Y:S01]  /*2880*/  IMAD.MOV.U32 R10, RZ, RZ, R12 ;  /* 0x000000ffff0a7224 */ /* 0x000fe200078e000c */
[----:B------:R-:W-:Y:S01]  /*2890*/  ISETP.GT.AND P0, PT, R2, R5, PT ;  /* 0x000000050200720c */ /* 0x000fe20003f04270 */
[----:B--2---:R1:W2:Y:S01]  /*28a0*/  SHFL.DOWN PT, R9, R7, 0x8, R5 ;  /* 0x0900000007097989 */ /* 0x0042a200000e0005 */
        /* <DEDUP_REMOVED lines=26> */
.L_x_288:
[----:B------:R-:W-:Y:S05]  /*2a50*/  BSYNC.RECONVERGENT B1 ;  /* 0x0000000000017941 */ /* 0x000fea0003800200 */
.L_x_287:
[----:B----4-:R-:W-:Y:S01]  /*2a60*/  VIADD R8, R4, 0x10 ;  /* 0x0000001004087836 */ /* 0x010fe20000000000 */
[----:B-1----:R1:W4:Y:S01]  /*2a70*/  SHFL.DOWN PT, R6, R2, 0x10, R5 ;  /* 0x0a00000002067989 */ /* 0x00232200000e0005 */
[----:B------:R-:W-:Y:S01]  /*2a80*/  BSSY.RECONVERGENT B1, `(.L_x_289) ;  /* 0x000001e000017945 */ /* 0x000fe20003800200 */
[----:B------:R-:W-:Y:S02]  /*2a90*/  IMAD.MOV.U32 R14, RZ, RZ, R10 ;  /* 0x000000ffff0e7224 */ /* 0x000fe400078e000a */
[----:B------:R-:W-:Y:S01]  /*2aa0*/  ISETP.GT.AND P0, PT, R8, R5, PT ;  /* 0x000000050800720c */ /* 0x000fe20003f04270 */
[----:B------:R1:W1:Y:S01]  /*2ab0*/  SHFL.DOWN PT, R7, R3, 0x10, R5 ;  /* 0x0a00000003077989 */ /* 0x00026200000e0005 */
[----:B------:R-:W-:Y:S02]  /*2ac0*/  IMAD.MOV.U32 R15, RZ, RZ, R16 ;  /* 0x000000ffff0f7224 */ /* 0x000fe400078e0010 */
[----:B------:R-:W-:Y:S01]  /*2ad0*/  IMAD.MOV.U32 R12, RZ, RZ, R2 ;  /* 0x000000ffff0c7224 */ /* 0x000fe200078e0002 */
[----:B--2---:R2:W1:Y:S01]  /*2ae0*/  SHFL.DOWN PT, R9, R10, 0x10, R5 ;  /* 0x0a0000000a097989 */ /* 0x00446200000e0005 */
[----:B0-----:R-:W-:-:S03]  /*2af0*/  IMAD.MOV.U32 R13, RZ, RZ, R3 ;  /* 0x000000ffff0d7224 */ /* 0x001fc600078e0003 */
[----:B---3--:R2:W0:Y:S04]  /*2b00*/  SHFL.DOWN PT, R11, R16, 0x10, R5 ;  /* 0x0a000000100b7989 */ /* 0x00842800000e0005 */
[----:B------:R-:W-:Y:S05]  /*2b10*/  @P0 BRA `(.L_x_290) ;  /* 0x0000000000500947 */ /* 0x000fea0003800000 */
[----:B-1--4-:R-:W-:Y:S01]  /*2b20*/  DSETP.GEU.AND P0, PT, |R2|, |R6|, PT ;  /* 0x400000060200722a */ /* 0x012fe20003f0e200 */
[----:B------:R-:W-:Y:S02]  /*2b30*/  IMAD.MOV.U32 R14, RZ, RZ, R9 ;  /* 0x000000ffff0e7224 */ /* 0x000fe400078e0009 */
        /* <DEDUP_REMOVED lines=18> */
.L_x_290:
[----:B------:R-:W-:Y:S05]  /*2c60*/  BSYNC.RECONVERGENT B1 ;  /* 0x0000000000017941 */ /* 0x000fea0003800200 */
.L_x_289:
[----:B------:R-:W-:Y:S01]  /*2c70*/  ISETP.NE.AND P0, PT, R4, RZ, PT ;  /* 0x000000ff0400720c */ /* 0x000fe20003f05270 */
[----:B------:R-:W-:-:S12]  /*2c80*/  BSSY.RECONVERGENT B1, `(.L_x_291) ;  /* 0x000000a000017945 */ /* 0x000fd80003800200 */
[----:B------:R-:W-:Y:S05]  /*2c90*/  @P0 BRA `(.L_x_292) ;  /* 0x0000000000200947 */ /* 0x000fea0003800000 */
[----:B------:R-:W3:Y:S01]  /*2ca0*/  S2R R4, SR_CgaCtaId ;  /* 0x0000000000047919 */ /* 0x000ee20000008800 */
[----:B-1----:R-:W-:Y:S02]  /*2cb0*/  MOV R3, 0x400 ;  /* 0x0000040000037802 */ /* 0x002fe40000000f00 */
[----:B------:R-:W-:-:S04]  /*2cc0*/  SHF.R.U32.HI R2, RZ, 0x1, R0 ;  /* 0x00000001ff027819 */ /* 0x000fc80000011600 */
[----:B------:R-:W-:Y:S02]  /*2cd0*/  LOP3.LUT R2, R2, 0x1f0, RZ, 0xc0, !PT ;  /* 0x000001f002027812 */ /* 0x000fe400078ec0ff */
[----:B---3--:R-:W-:-:S05]  /*2ce0*/  LEA R3, R4, R3, 0x18 ;  /* 0x0000000304037211 */ /* 0x008fca00078ec0ff */
[----:B------:R-:W-:-:S05]  /*2cf0*/  IMAD.IADD R3, R2, 0x1, R3 ;  /* 0x0000000102037824 */ /* 0x000fca00078e0203 */
[----:B------:R3:W-:Y:S04]  /*2d00*/  STS.64 [R3+0x10], R14 ;  /* 0x0000100e03007388 */ /* 0x0007e80000000a00 */
[----:B------:R3:W-:Y:S02]  /*2d10*/  STS.64 [R3+0x8], R12 ;  /* 0x0000080c03007388 */ /* 0x0007e40000000a00 */
.L_x_292:
[----:B------:R-:W-:Y:S05]  /*2d20*/  BSYNC.RECONVERGENT B1 ;  /* 0x0000000000017941 */ /* 0x000fea0003800200 */
.L_x_291:
[----:B------:R-:W-:Y:S01]  /*2d30*/  BAR.SYNC.DEFER_BLOCKING 0x0 ;  /* 0x0000000000007b1d */ /* 0x000fe20000010000 */
[----:B------:R-:W-:-:S13]  /*2d40*/  ISETP.NE.AND P1, PT, R0, RZ, PT ;  /* 0x000000ff0000720c */ /* 0x000fda0003f25270 */
[----:B------:R-:W-:Y:S05]  /*2d50*/  @P1 BRA `(.L_x_268) ;  /* 0x0000003400b81947 */ /* 0x000fea0003800000 */
[----:B------:R-:W-:Y:S01]  /*2d60*/  UISETP.GE.AND UP0, UPT, UR6, 0x21, UPT ;  /* 0x000000210600788c */ /* 0x000fe2000bf06270 */
[----:B0-----:R-:W-:Y:S02]  /*2d70*/  IMAD.MOV.U32 R11, RZ, RZ, R14 ;  /* 0x000000ffff0b7224 */ /* 0x001fe400078e000e */
[----:B------:R-:W-:Y:S02]  /*2d80*/  IMAD.MOV.U32 R8, RZ, RZ, R15 ;  /* 0x000000ffff087224 */ /* 0x000fe400078e000f */
[----:B-1----:R-:W-:Y:S02]  /*2d90*/  IMAD.MOV.U32 R2, RZ, RZ, R12 ;  /* 0x000000ffff027224 */ /* 0x002fe400078e000c */
[----:B---3--:R-:W-:Y:S02]  /*2da0*/  IMAD.MOV.U32 R3, RZ, RZ, R13 ;  /* 0x000000ffff037224 */ /* 0x008fe400078e000d */
[----:B------:R-:W-:Y:S05]  /*2db0*/  BRA.U !UP0, `(.L_x_293) ;  /* 0x00000001086c7547 */ /* 0x000fea000b800000 */
[----:B------:R-:W0:Y:S01]  /*2dc0*/  S2UR UR5, SR_CgaCtaId ;  /* 0x00000000000579c3 */ /* 0x000e220000008800 */
[----:B------:R-:W-:Y:S01]  /*2dd0*/  UMOV UR4, 0x400 ;  /* 0x0000040000047882 */ /* 0x000fe20000000000 */
[----:B------:R-:W-:Y:S01]  /*2de0*/  BSSY.RECONVERGENT B1, `(.L_x_293) ;  /* 0x0000018000017945 */ /* 0x000fe20003800200 */
[----:B0-----:R-:W-:-:S09]  /*2df0*/  ULEA UR4, UR5, UR4, 0x18 ;  /* 0x0000000405047291 */ /* 0x001fd2000f8ec0ff */
[----:B--2---:R-:W0:Y:S04]  /*2e00*/  LDS.64 R4, [UR4+0x18] ;  /* 0x00001804ff047984 */ /* 0x004e280008000a00 */
        /* <DEDUP_REMOVED lines=21> */
.L_x_294:
[----:B------:R-:W-:Y:S05]  /*2f60*/  BSYNC.RECONVERGENT B1 ;  /* 0x0000000000017941 */ /* 0x000fea0003800200 */
.L_x_293:
[----:B------:R-:W-:Y:S01]  /*2f70*/  UISETP.GE.AND UP0, UPT, UR6, 0x41, UPT ;  /* 0x000000410600788c */ /* 0x000fe2000bf06270 */
[----:B------:R-:W-:Y:S02]  /*2f80*/  IMAD.MOV.U32 R9, RZ, RZ, R11 ;  /* 0x000000ffff097224 */ /* 0x000fe400078e000b */
[----:B------:R-:W-:Y:S02]  /*2f90*/  IMAD.MOV.U32 R0, RZ, RZ, R8 ;  /* 0x000000ffff007224 */ /* 0x000fe400078e0008 */
[----:B------:R-:W-:Y:S02]  /*2fa0*/  IMAD.MOV.U32 R4, RZ, RZ, R2 ;  /* 0x000000ffff047224 */ /* 0x000fe400078e0002 */
[----:B--2---:R-:W-:Y:S02]  /*2fb0*/  IMAD.MOV.U32 R5, RZ, RZ, R3 ;  /* 0x000000ffff057224 */ /* 0x004fe400078e0003 */
[----:B------:R-:W-:Y:S05]  /*2fc0*/  BRA.U !UP0, `(.L_x_295) ;  /* 0x00000001086c7547 */ /* 0x000fea000b800000 */
[----:B------:R-:W0:Y:S01]  /*2fd0*/  S2UR UR5, SR_CgaCtaId ;  /* 0x00000000000579c3 */ /* 0x000e220000008800 */
[----:B------:R-:W-:Y:S01]  /*2fe0*/  UMOV UR4, 0x400 ;  /* 0x0000040000047882 */ /* 0x000fe20000000000 */
[----:B------:R-:W-:Y:S01]  /*2ff0*/  BSSY.RECONVERGENT B1, `(.L_x_295) ;  /* 0x0000018000017945 */ /* 0x000fe20003800200 */
[----:B0-----:R-:W-:-:S09]  /*3000*/  ULEA UR4, UR5, UR4, 0x18 ;  /* 0x0000000405047291 */ /* 0x001fd2000f8ec0ff */
[----:B----4-:R-:W0:Y:S04]  /*3010*/  LDS.64 R6, [UR4+0x28] ;  /* 0x00002804ff067984 */ /* 0x010e280008000a00 */
        /* <DEDUP_REMOVED lines=21> */
.L_x_296:
[----:B------:R-:W-:Y:S05]  /*3170*/  BSYNC.RECONVERGENT B1 ;  /* 0x0000000000017941 */ /* 0x000fea0003800200 */
.L_x_295:
        /* <DEDUP_REMOVED lines=32> */
.L_x_298:
[----:B------:R-:W-:Y:S05]  /*3380*/  BSYNC.RECONVERGENT B1 ;  /* 0x0000000000017941 */ /* 0x000fea0003800200 */
.L_x_297:
        /* <DEDUP_REMOVED lines=32> */
.L_x_300:
[----:B------:R-:W-:Y:S05]  /*3590*/  BSYNC.RECONVERGENT B1 ;  /* 0x0000000000017941 */ /* 0x000fea0003800200 */
.L_x_299:
        /* <DEDUP_REMOVED lines=32> */
.L_x_302:
[----:B------:R-:W-:Y:S05]  /*37a0*/  BSYNC.RECONVERGENT B1 ;  /* 0x0000000000017941 */ /* 0x000fea0003800200 */
.L_x_301:
        /* <DEDUP_REMOVED lines=32> */
.L_x_304:
[----:B------:R-:W-:Y:S05]  /*39b0*/  BSYNC.RECONVERGENT B1 ;  /* 0x0000000000017941 */ /* 0x000fea0003800200 */
.L_x_303:
        /* <DEDUP_REMOVED lines=32> */
.L_x_236:
[----:B------:R-:W1:Y:S01]  /*3bc0*/  S2R R0, SR_TID.X ;  /* 0x0000000000007919 */ /* 0x000e620000002100 */
[----:B------:R-:W1:Y:S01]  /*3bd0*/  LDC.64 R2, c[0x0][0x380] ;  /* 0x0000e000ff027b82 */ /* 0x000e620000000a00 */
[----:B------:R-:W2:Y:S01]  /*3be0*/  LDCU.64 UR6, c[0x0][0x388] ;  /* 0x00007100ff0677ac */ /* 0x000ea20008000a00 */
[----:B-1----:R-:W-:-:S05]  /*3bf0*/  IMAD.WIDE.U32 R2, R0, 0x8, R2 ;  /* 0x0000000800027825 */ /* 0x002fca00078e0002 */
[----:B0-----:R-:W3:Y:S04]  /*3c00*/  LDG.E.64 R4, desc[UR8][R2.64] ;  /* 0x0000000802047981 */ /* 0x001ee8000c1e1b00 */
[----:B------:R-:W3:Y:S04]  /*3c10*/  LDG.E.64 R6, desc[UR8][R2.64+0x800] ;  /* 0x0008000802067981 */ /* 0x000ee8000c1e1b00 */
[----:B------:R-:W4:Y:S04]  /*3c20*/  LDG.E.64 R8, desc[UR8][R2.64+0x1000] ;  /* 0x0010000802087981 */ /* 0x000f28000c1e1b00 */
[----:B------:R-:W5:Y:S04]  /*3c30*/  LDG.E.64 R12, desc[UR8][R2.64+0x1800] ;  /* 0x00180008020c7981 */ /* 0x000f68000c1e1b00 */
[----:B------:R-:W5:Y:S01]  /*3c40*/  LDG.E.64 R10, desc[UR8][R2.64+0x2000] ;  /* 0x00200008020a7981 */ /* 0x000f62000c1e1b00 */
[----:B------:R-:W-:Y:S01]  /*3c50*/  BSSY.RECONVERGENT B1, `(.L_x_305) ;  /* 0x000001c000017945 */ /* 0x000fe20003800200 */
[----:B---3--:R-:W-:-:S06]  /*3c60*/  DSETP.GEU.AND P0, PT, |R4|, |R6|, PT ;  /* 0x400000060400722a */ /* 0x008fcc0003f0e200 */
[----:B------:R-:W-:Y:S02]  /*3c70*/  FSEL R4, R4, R6, P0 ;  /* 0x0000000604047208 */ /* 0x000fe40000000000 */
[----:B------:R-:W-:Y:S01]  /*3c80*/  FSEL R5, R5, R7, P0 ;  /* 0x0000000705057208 */ /* 0x000fe20000000000 */
[C---:B------:R-:W-:Y:S01]  /*3c90*/  VIADD R7, R0.reuse, 0x200 ;  /* 0x0000020000077836 */ /* 0x040fe20000000000 */
[----:B------:R-:W-:-:S04]  /*3ca0*/  LOP3.LUT R6, R0, 0x400, RZ, 0xfc, !PT ;  /* 0x0000040000067812 */ /* 0x000fc800078efcff */
[----:B----4-:R-:W-:Y:S01]  /*3cb0*/  DSETP.GEU.AND P1, PT, |R4|, |R8|, PT ;  /* 0x400000080400722a */ /* 0x010fe20003f2e200 */
[----:B--2---:R-:W-:-:S05]  /*3cc0*/  IADD3 R17, P4, PT, R6, UR6, RZ ;  /* 0x0000000606117c10 */ /* 0x004fca000ff9e0ff */
[----:B------:R-:W-:Y:S01]  /*3cd0*/  FSEL R4, R4, R8, P1 ;  /* 0x0000000804047208 */ /* 0x000fe20000800000 */
[----:B------:R-:W-:Y:S01]  /*3ce0*/  IMAD.X R16, RZ, RZ, UR7, P4 ;  /* 0x00000007ff107e24 */ /* 0x000fe2000a0e06ff */
[----:B------:R-:W-:Y:S01]  /*3cf0*/  FSEL R5, R5, R9, P1 ;  /* 0x0000000905057208 */ /* 0x000fe20000800000 */
[----:B------:R-:W-:-:S05]  /*3d00*/  VIADD R9, R0, 0x100 ;  /* 0x0000010000097836 */ /* 0x000fca0000000000 */
[----:B-----5:R-:W-:Y:S01]  /*3d10*/  DSETP.GEU.AND P2, PT, |R4|, |R12|, PT ;  /* 0x4000000c0400722a */ /* 0x020fe20003f4e200 */
[----:B------:R-:W-:-:S05]  /*3d20*/  @P1 SEL R7, R0, R9, P0 ;  /* 0x0000000900071207 */ /* 0x000fca0000000000 */
[----:B------:R-:W-:Y:S02]  /*3d30*/  FSEL R4, R4, R12, P2 ;  /* 0x0000000c04047208 */ /* 0x000fe40001000000 */
[----:B------:R-:W-:-:S06]  /*3d40*/  FSEL R5, R5, R13, P2 ;  /* 0x0000000d05057208 */ /* 0x000fcc0001000000 */
[----:B------:R-:W-:Y:S01]  /*3d50*/  DSETP.GEU.AND P3, PT, |R4|, |R10|, PT ;  /* 0x4000000a0400722a */ /* 0x000fe20003f6e200 */
[----:B------:R-:W-:-:S13]  /*3d60*/  @!P2 VIADD R7, R0, 0x300 ;  /* 0x000003000007a836 */ /* 0x000fda0000000000 */
[----:B------:R-:W-:Y:S05]  /*3d70*/  @!P3 BRA `(.L_x_306) ;  /* 0x000000000024b947 */ /* 0x000fea0003800000 */
[C---:B------:R-:W-:Y:S02]  /*3d80*/  ISETP.GE.U32.AND P0, PT, R7.reuse, R6, PT ;  /* 0x000000060700720c */ /* 0x040fe40003f06070 */
[----:B------:R-:W-:Y:S02]  /*3d90*/  IADD3 R6, P1, PT, R7, UR6, RZ ;  /* 0x0000000607067c10 */ /* 0x000fe4000ff3e0ff */
[----:B------:R-:W-:-:S03]  /*3da0*/  ISETP.GE.U32.AND.EX P0, PT, RZ, RZ, PT, P0 ;  /* 0x000000ffff00720c */ /* 0x000fc60003f06100 */
[----:B------:R-:W-:-:S10]  /*3db0*/  IMAD.X R7, RZ, RZ, UR7, P1 ;  /* 0x00000007ff077e24 */ /* 0x000fd400088e06ff */
[----:B------:R-:W-:-:S06]  /*3dc0*/  DSETP.LT.OR P0, PT, |R10|, |R4|, !P0 ;  /* 0x400000040a00722a */ /* 0x000fcc0004701600 */
[----:B------:R-:W-:Y:S02]  /*3dd0*/  FSEL R10, R4, R10, P0 ;  /* 0x0000000a040a7208 */ /* 0x000fe40000000000 */
[----:B------:R-:W-:Y:S02]  /*3de0*/  FSEL R11, R5, R11, P0 ;  /* 0x0000000b050b7208 */ /* 0x000fe40000000000 */
[----:B------:R-:W-:Y:S02]  /*3df0*/  SEL R17, R6, R17, P0 ;  /* 0x0000001106117207 */ /* 0x000fe40000000000 */
[----:B------:R-:W-:-:S07]  /*3e00*/  SEL R16, R7, R16, P0 ;  /* 0x0000001007107207 */ /* 0x000fce0000000000 */
.L_x_306:
[----:B------:R-:W-:Y:S05]  /*3e10*/  BSYNC.RECONVERGENT B1 ;  /* 0x0000000000017941 */ /* 0x000fea0003800200 */
.L_x_305:
[----:B------:R-:W-:Y:S01]  /*3e20*/  UISETP.GE.U32.AND UP0, UPT, UR4, 0xa00, UPT ;  /* 0x00000a000400788c */ /* 0x000fe2000bf06070 */
[----:B------:R-:W-:Y:S02]  /*3e30*/  IMAD.MOV.U32 R19, RZ, RZ, 0x500 ;  /* 0x00000500ff137424 */ /* 0x000fe400078e00ff */
[----:B------:R-:W-:Y:S01]  /*3e40*/  IMAD.MOV.U32 R18, RZ, RZ, RZ ;  /* 0x000000ffff127224 */ /* 0x000fe200078e00ff */
[----:B------:R-:W-:-:S09]  /*3e50*/  UISETP.GE.U32.AND.EX UP0, UPT, UR5, URZ, UPT, UP0 ;  /* 0x000000ff0500728c */ /* 0x000fd2000bf06100 */
[----:B------:R-:W-:Y:S05]  /*3e60*/  BRA.U !UP0, `(.L_x_307) ;  /* 0x0000000508587547 */ /* 0x000fea000b800000 */
[----:B------:R-:W-:Y:S01]  /*3e70*/  IMAD.MOV.U32 R12, RZ, RZ, R10 ;  /* 0x000000ffff0c7224 */ /* 0x000fe200078e000a */
[----:B------:R-:W0:Y:S01]  /*3e80*/  LDCU.64 UR6, c[0x0][0x388] ;  /* 0x00007100ff0677ac */ /* 0x000e220008000a00 */
[----:B------:R-:W-:Y:S02]  /*3e90*/  IMAD.MOV.U32 R13, RZ, RZ, R11 ;  /* 0x000000ffff0d7224 */ /* 0x000fe400078e000b */
[----:B------:R-:W-:Y:S01]  /*3ea0*/  IMAD.MOV.U32 R21, RZ, RZ, 0x500 ;  /* 0x00000500ff157424 */ /* 0x000fe200078e00ff */
[----:B------:R-:W1:Y:S01]  /*3eb0*/  LDCU.64 UR4, c[0x0][0x398] ;  /* 0x00007300ff0477ac */ /* 0x000e620008000a00 */
[----:B------:R-:W-:-:S07]  /*3ec0*/  IMAD.MOV.U32 R19, RZ, RZ, RZ ;  /* 0x000000ffff137224 */ /* 0x000fce00078e00ff */
.L_x_308:
[----:B------:R-:W-:-:S04]  /*3ed0*/  LEA R24, P0, R21, R2, 0x3 ;  /* 0x0000000215187211 */ /* 0x000fc800078018ff */
[----:B------:R-:W-:-:S05]  /*3ee0*/  LEA.HI.X R25, R21, R3, R19, 0x3, P0 ;  /* 0x0000000315197211 */ /* 0x000fca00000f1c13 */
[----:B------:R-:W2:Y:S04]  /*3ef0*/  LDG.E.64 R14, desc[UR8][R24.64] ;  /* 0x00000008180e7981 */ /* 0x000ea8000c1e1b00 */
[----:B------:R-:W3:Y:S04]  /*3f00*/  LDG.E.64 R8, desc[UR8][R24.64+0x800] ;  /* 0x0008000818087981 */ /* 0x000ee8000c1e1b00 */
[----:B------:R-:W4:Y:S04]  /*3f10*/  LDG.E.64 R6, desc[UR8][R24.64+0x1000] ;  /* 0x0010000818067981 */ /* 0x000f28000c1e1b00 */
[----:B------:R-:W5:Y:S04]  /*3f20*/  LDG.E.64 R4, desc[UR8][R24.64+0x1800] ;  /* 0x0018000818047981 */ /* 0x000f68000c1e1b00 */
[----:B------:R-:W5:Y:S01]  /*3f30*/  LDG.E.64 R10, desc[UR8][R24.64+0x2000] ;  /* 0x00200008180a7981 */ /* 0x000f62000c1e1b00 */
[----:B0-----:R-:W-:-:S04]  /*3f40*/  IADD3 R20, P0, P1, R21, UR6, R0 ;  /* 0x0000000615147c10 */ /* 0x001fc8000f91e000 */
[----:B------:R-:W-:Y:S01]  /*3f50*/  IADD3.X R18, PT, PT, R19, UR7, RZ, P0, P1 ;  /* 0x0000000713127c10 */ /* 0x000fe200087e24ff */
[----:B------:R-:W-:-:S04]  /*3f60*/  IMAD.MOV.U32 R22, RZ, RZ, R20 ;  /* 0x000000ffff167224 */ /* 0x000fc800078e0014 */
[----:B------:R-:W-:Y:S01]  /*3f70*/  IMAD.MOV.U32 R23, RZ, RZ, R18 ;  /* 0x000000ffff177224 */ /* 0x000fe200078e0012 */
[----:B--2---:R-:W-:-:S14]  /*3f80*/  DSETP.GEU.AND P2, PT, |R12|, |R14|, PT ;  /* 0x4000000e0c00722a */ /* 0x004fdc0003f4e200 */
[----:B------:R-:W-:-:S04]  /*3f90*/  @P2 ISETP.GE.U32.AND P0, PT, R17, R22, PT ;  /* 0x000000161100220c */ /* 0x000fc80003f06070 */
[----:B------:R-:W-:-:S13]  /*3fa0*/  @P2 ISETP.GE.AND.EX P0, PT, R16, R23, PT, P0 ;  /* 0x000000171000220c */ /* 0x000fda0003f06300 */
[----:B------:R-:W-:-:S06]  /*3fb0*/  @P2 DSETP.LT.OR P0, PT, |R14|, |R12|, !P0 ;  /* 0x4000000c0e00222a */ /* 0x000fcc0004701600 */
[----:B------:R-:W-:Y:S02]  /*3fc0*/  @P2 FSEL R13, R13, R15, P0 ;  /* 0x0000000f0d0d2208 */ /* 0x000fe40000000000 */
[----:B------:R-:W-:Y:S02]  /*3fd0*/  @P2 FSEL R12, R12, R14, P0 ;  /* 0x0000000e0c0c2208 */ /* 0x000fe40000000000 */
[----:B------:R-:W-:Y:S01]  /*3fe0*/  @P2 SEL R22, R17, R22, P0 ;  /* 0x0000001611162207 */ /* 0x000fe20000000000 */
[----:B------:R-:W-:Y:S01]  /*3ff0*/  @P2 IMAD.MOV.U32 R15, RZ, RZ, R13 ;  /* 0x000000ffff0f2224 */ /* 0x000fe200078e000d */
[----:B------:R-:W-:Y:S01]  /*4000*/  IADD3 R13, P3, PT, R20, 0x100, RZ ;  /* 0x00000100140d7810 */ /* 0x000fe20007f7e0ff */
[----:B------:R-:W-:Y:S01]  /*4010*/  @P2 IMAD.MOV.U32 R14, RZ, RZ, R12 ;  /* 0x000000ffff0e2224 */ /* 0x000fe200078e000c */
[----:B------:R-:W-:-:S03]  /*4020*/  @P2 SEL R23, R16, R23, P0 ;  /* 0x0000001710172207 */ /* 0x000fc60000000000 */
[----:B------:R-:W-:Y:S02]  /*4030*/  IMAD.X R16, RZ, RZ, R18, P3 ;  /* 0x000000ffff107224 */ /* 0x000fe400018e0612 */
[----:B---3--:R-:W-:-:S14]  /*4040*/  DSETP.GEU.AND P1, PT, |R14|, |R8|, PT ;  /* 0x400000080e00722a */ /* 0x008fdc0003f2e200 */
        /* <DEDUP_REMOVED lines=11> */
[----:B----4-:R-:W-:-:S14]  /*4100*/  DSETP.GEU.AND P2, PT, |R8|, |R6|, PT ;  /* 0x400000060800722a */ /* 0x010fdc0003f4e200 */
        /* <DEDUP_REMOVED lines=10> */
[----:B------:R-:W-:Y:S01]  /*41b0*/  IMAD.X R9, RZ, RZ, R18, P3 ;  /* 0x000000ffff097224 */ /* 0x000fe200018e0612 */
[----:B------:R-:W-:Y:S01]  /*41c0*/  IADD3 R17, P3, PT, R20, 0x400, RZ ;  /* 0x0000040014117810 */ /* 0x000fe20007f7e0ff */
[----:B-----5:R-:W-:-:S04]  /*41d0*/  DSETP.GEU.AND P1, PT, |R6|, |R4|, PT ;  /* 0x400000040600722a */ /* 0x020fc80003f2e200 */
[----:B------:R-:W-:-:S10]  /*41e0*/  IMAD.X R16, RZ, RZ, R18, P3 ;  /* 0x000000ffff107224 */ /* 0x000fd400018e0612 */
        /* <DEDUP_REMOVED lines=8> */
[----:B------:R-:W-:Y:S01]  /*4270*/  @P1 IMAD.MOV.U32 R5, RZ, RZ, R7 ;  /* 0x000000ffff051224 */ /* 0x000fe200078e0007 */
[C---:B------:R-:W-:Y:S02]  /*4280*/  IADD3 R6, P1, PT, R21.reuse, 0xa00, RZ ;  /* 0x00000a0015067810 */ /* 0x040fe40007f3e0ff */
[----:B------:R-:W-:-:S02]  /*4290*/  IADD3 R21, P3, PT, R21, 0x500, RZ ;  /* 0x0000050015157810 */ /* 0x000fc40007f7e0ff */
[----:B-1----:R-:W-:Y:S01]  /*42a0*/  ISETP.GT.U32.AND P4, PT, R6, UR4, PT ;  /* 0x0000000406007c0c */ /* 0x002fe2000bf84070 */
[----:B------:R-:W-:Y:S01]  /*42b0*/  DSETP.GEU.AND P2, PT, |R4|, |R10|, PT ;  /* 0x4000000a0400722a */ /* 0x000fe20003f4e200 */
[--C-:B------:R-:W-:Y:S02]  /*42c0*/  IMAD.X R6, RZ, RZ, R19.reuse, P1 ;  /* 0x000000ffff067224 */ /* 0x100fe400008e0613 */
[----:B------:R-:W-:-:S03]  /*42d0*/  IMAD.X R18, RZ, RZ, R19, P3 ;  /* 0x000000ffff127224 */ /* 0x000fc600018e0613 */
[----:B------:R-:W-:Y:S01]  /*42e0*/  ISETP.GT.AND.EX P1, PT, R6, UR5, PT, P4 ;  /* 0x0000000506007c0c */ /* 0x000fe2000bf24340 */
[----:B------:R-:W-:-:S07]  /*42f0*/  IMAD.MOV.U32 R19, RZ, RZ, R18 ;  /* 0x000000ffff137224 */ /* 0x000fce00078e0012 */
        /* <DEDUP_REMOVED lines=8> */
[----:B------:R-:W-:Y:S02]  /*4380*/  @P2 IMAD.MOV.U32 R11, RZ, RZ, R5 ;  /* 0x000000ffff0b2224 */ /* 0x000fe400078e0005 */
[----:B------:R-:W-:Y:S02]  /*4390*/  IMAD.MOV.U32 R12, RZ, RZ, R10 ;  /* 0x000000ffff0c7224 */ /* 0x000fe400078e000a */
[----:B------:R-:W-:Y:S01]  /*43a0*/  IMAD.MOV.U32 R13, RZ, RZ, R11 ;  /* 0x000000ffff0d7224 */ /* 0x000fe200078e000b */
[----:B------:R-:W-:Y:S06]  /*43b0*/  @!P1 BRA `(.L_x_308) ;  /* 0xfffffff800c49947 */ /* 0x000fec000383ffff */
[----:B------:R-:W-:-:S07]  /*43c0*/  IMAD.MOV.U32 R19, RZ, RZ, R21 ;  /* 0x000000ffff137224 */ /* 0x000fce00078e0015 */
.L_x_307:
[----:B------:R-:W-:-:S04]  /*43d0*/  ISETP.GE.U32.AND P0, PT, R19, UR4, PT ;  /* 0x0000000413007c0c */ /* 0x000fc8000bf06070 */
[----:B------:R-:W-:-:S13]  /*43e0*/  ISETP.GE.AND.EX P0, PT, R18, UR5, PT, P0 ;  /* 0x0000000512007c0c */ /* 0x000fda000bf06300 */
[----:B------:R-:W-:Y:S05]  /*43f0*/  @P0 BRA `(.L_x_309) ;  /* 0x0000000800c40947 */ /* 0x000fea0003800000 */
[----:B------:R-:W-:Y:S01]  /*4400*/  IADD3 R21, PT, PT, -R19, UR4, RZ ;  /* 0x0000000413157c10 */ /* 0x000fe2000fffe1ff */
[----:B------:R-:W-:Y:S03]  /*4410*/  BSSY.RECONVERGENT B1, `(.L_x_309) ;  /* 0x00000af000017945 */ /* 0x000fe60003800200 */
[----:B------:R-:W-:-:S13]  /*4420*/  ISETP.GE.AND P0, PT, R0, R21, PT ;  /* 0x000000150000720c */ /* 0x000fda0003f06270 */
[----:B------:R-:W-:Y:S05]  /*4430*/  @P0 BRA `(.L_x_310) ;  /* 0x0000000800b00947 */ /* 0x000fea0003800000 */
[-C--:B------:R-:W-:Y:S01]  /*4440*/  LOP3.LUT R6, RZ, R0.reuse, RZ, 0x33, !PT ;  /* 0x00000000ff067212 */ /* 0x080fe200078e33ff */
[----:B------:R-:W-:Y:S01]  /*4450*/  BSSY.RECONVERGENT B2, `(.L_x_311) ;  /* 0x0000036000027945 */ /* 0x000fe20003800200 */
[----:B------:R-:W-:Y:S02]  /*4460*/  MOV R12, R0 ;  /* 0x00000000000c7202 */ /* 0x000fe40000000f00 */
        /* <DEDUP_REMOVED lines=9> */
[----:B------:R-:W-:Y:S02]  /*4500*/  LOP3.LUT R2, R2, 0x3, RZ, 0xc0, !PT ;  /* 0x0000000302027812 */ /* 0x000fe400078ec0ff */
[----:B------:R-:W-:-:S03]  /*4510*/  IADD3 R13, P0, PT, R9, UR6, RZ ;  /* 0x00000006090d7c10 */ /* 0x000fc6000ff1e0ff */
[----:B------:R-:W-:Y:S01]  /*4520*/  IMAD.MOV R7, RZ, RZ, -R2 ;  /* 0x000000ffff077224 */ /* 0x000fe200078e0a02 */
[----:B0-----:R-:W-:-:S04]  /*4530*/  LEA R8, P1, R9, UR10, 0x3 ;  /* 0x0000000a09087c11 */ /* 0x001fc8000f8218ff */
[----:B------:R-:W-:Y:S02]  /*4540*/  LEA.HI.X R9, R9, UR11, R14, 0x3, P1 ;  /* 0x0000000b09097c11 */ /* 0x000fe400088f1c0e */
[----:B------:R-:W-:-:S07]  /*4550*/  IADD3.X R14, PT, PT, R14, UR7, RZ, P0, !PT ;  /* 0x000000070e0e7c10 */ /* 0x000fce00087fe4ff */
.L_x_315:
        /* <DEDUP_REMOVED lines=31> */
.L_x_314:
[----:B------:R-:W-:Y:S05]  /*4750*/  BSYNC.RECONVERGENT B3 ;  /* 0x0000000000037941 */ /* 0x000fea0003800200 */
.L_x_313:
[----:B------:R-:W-:Y:S01]  /*4760*/  IADD3 R13, P0, PT, R13, 0x100, RZ ;  /* 0x000001000d0d7810 */ /* 0x000fe20007f1e0ff */
[----:B------:R-:W-:Y:S02]  /*4770*/  VIADD R12, R12, 0x100 ;  /* 0x000001000c0c7836 */ /* 0x000fe40000000000 */
[----:B------:R-:W-:Y:S02]  /*4780*/  IMAD.X R9, RZ, RZ, R9, P3 ;  /* 0x000000ffff097224 */ /* 0x000fe400018e0609 */
[----:B------:R-:W-:Y:S01]  /*4790*/  IMAD.X R14, RZ, RZ, R14, P0 ;  /* 0x000000ffff0e7224 */ /* 0x000fe200000e060e */
[----:B------:R-:W-:Y:S07]  /*47a0*/  @P2 BRA `(.L_x_315) ;  /* 0xfffffffc006c2947 */ /* 0x000fee000383ffff */
.L_x_312:
[----:B------:R-:W-:Y:S05]  /*47b0*/  BSYNC.RECONVERGENT B2 ;  /* 0x0000000000027941 */ /* 0x000fea0003800200 */
.L_x_311:
[----:B------:R-:W-:-:S13]  /*47c0*/  ISETP.GE.U32.AND P0, PT, R6, 0x300, PT ;  /* 0x000003000600780c */ /* 0x000fda0003f06070 */
[----:B------:R-:W-:Y:S05]  /*47d0*/  @!P0 BRA `(.L_x_310) ;  /* 0x0000000400c88947 */ /* 0x000fea0003800000 */
[----:B------:R-:W0:Y:S01]  /*47e0*/  LDC.64 R8, c[0x0][0x380] ;  /* 0x0000e000ff087b82 */ /* 0x000e220000000a00 */
[----:B------:R-:W-:-:S07]  /*47f0*/  VIADD R20, R12, 0x200 ;  /* 0x000002000c147836 */ /* 0x000fce0000000000 */
[----:B------:R-:W1:Y:S02]  /*4800*/  LDC.64 R6, c[0x0][0x388] ;  /* 0x0000e200ff067b82 */ /* 0x000e640000000a00 */
.L_x_324:
        /* <DEDUP_REMOVED lines=30> */
.L_x_317:
[----:B------:R-:W-:Y:S05]  /*49f0*/  BSYNC.RECONVERGENT B2 ;  /* 0x0000000000027941 */ /* 0x000fea0003800200 */
.L_x_316:
        /* <DEDUP_REMOVED lines=9> */
[----:B------:R-:W-:-:S03]  /*4a90*/  IMAD.MOV.U32 R24, RZ, RZ, R26 ;  /* 0x000000ffff187224 */ /* 0x000fc600078e001a */
[----:B------:R-:W-:Y:S01]  /*4aa0*/  MOV R25, R27 ;  /* 0x0000001b00197202 */ /* 0x000fe20000000f00 */
        /* <DEDUP_REMOVED lines=15> */
.L_x_319:
[----:B------:R-:W-:Y:S05]  /*4ba0*/  BSYNC.RECONVERGENT B2 ;  /* 0x0000000000027941 */ /* 0x000fea0003800200 */
.L_x_318:
[----:B------:R-:W-:Y:S01]  /*4bb0*/  DSETP.GEU.AND P0, PT, |R16|, |R10|, PT ;  /* 0x4000000a1000722a */ /* 0x000fe20003f0e200 */
[CC--:B------:R-:W-:Y:S01]  /*4bc0*/  IADD3 R13, P1, P4, R19.reuse, R6.reuse, R20 ;  /* 0x00000006130d7210 */ /* 0x0c0fe20007c3e014 */
[----:B------:R-:W-:Y:S01]  /*4bd0*/  VIADD R4, R20, 0x100 ;  /* 0x0000010014047836 */ /* 0x000fe20000000000 */
[----:B------:R-:W-:Y:S01]  /*4be0*/  BSSY.RECONVERGENT B2, `(.L_x_320) ;  /* 0x0000016000027945 */ /* 0x000fe20003800200 */
[----:B------:R-:W-:Y:S01]  /*4bf0*/  IMAD.MOV.U32 R2, RZ, RZ, R10 ;  /* 0x000000ffff027224 */ /* 0x000fe200078e000a */
[----:B------:R-:W-:Y:S01]  /*4c00*/  IADD3.X R22, PT, PT, R18, R7, RZ, P1, P4 ;  /* 0x0000000712167210 */ /* 0x000fe20000fe84ff */
[----:B------:R-:W-:Y:S01]  /*4c10*/  IMAD.MOV.U32 R5, RZ, RZ, R13 ;  /* 0x000000ffff057224 */ /* 0x000fe200078e000d */
[----:B------:R-:W-:Y:S01]  /*4c20*/  IADD3 R4, P2, P3, R19, R6, R4 ;  /* 0x0000000613047210 */ /* 0x000fe20007b5e004 */
        /* <DEDUP_REMOVED lines=17> */
.L_x_321:
[----:B------:R-:W-:Y:S05]  /*4d40*/  BSYNC.RECONVERGENT B2 ;  /* 0x0000000000027941 */ /* 0x000fea0003800200 */
.L_x_320:
[----:B------:R-:W-:Y:S01]  /*4d50*/  DSETP.GEU.AND P0, PT, |R2|, |R14|, PT ;  /* 0x4000000e0200722a */ /* 0x000fe20003f0e200 */
[----:B------:R-:W-:Y:S01]  /*4d60*/  IADD3.X R13, PT, PT, R18, R7, RZ, P2, P3 ;  /* 0x00000007120d7210 */ /* 0x000fe200017e64ff */
        /* <DEDUP_REMOVED lines=20> */
.L_x_323:
[----:B------:R-:W-:Y:S05]  /*4eb0*/  BSYNC.RECONVERGENT B2 ;  /* 0x0000000000027941 */ /* 0x000fea0003800200 */
.L_x_322:
[C---:B------:R-:W-:Y:S02]  /*4ec0*/  VIADD R2, R20.reuse, 0x200 ;  /* 0x0000020014027836 */ /* 0x040fe40000000000 */
[----:B------:R-:W-:-:S03]  /*4ed0*/  VIADD R20, R20, 0x400 ;  /* 0x0000040014147836 */ /* 0x000fc60000000000 */
[----:B------:R-:W-:-:S13]  /*4ee0*/  ISETP.GE.AND P0, PT, R2, R21, PT ;  /* 0x000000150200720c */ /* 0x000fda0003f06270 */
[----:B------:R-:W-:Y:S05]  /*4ef0*/  @!P0 BRA `(.L_x_324) ;  /* 0xfffffff800448947 */ /* 0x000fea000383ffff */
.L_x_310:
[----:B------:R-:W-:Y:S05]  /*4f00*/  BSYNC.RECONVERGENT B1 ;  /* 0x0000000000017941 */ /* 0x000fea0003800200 */
.L_x_309:
        /* <DEDUP_REMOVED lines=32> */
.L_x_326:
[----:B------:R-:W-:Y:S05]  /*5110*/  BSYNC.RECONVERGENT B1 ;  /* 0x0000000000017941 */ /* 0x000fea0003800200 */
.L_x_325:
        /* <DEDUP_REMOVED lines=31> */
.L_x_328:
[----:B------:R-:W-:Y:S05]  /*5310*/  BSYNC.RECONVERGENT B1 ;  /* 0x0000000000017941 */ /* 0x000fea0003800200 */
.L_x_327:
        /* <DEDUP_REMOVED lines=31> */
.L_x_330:
[----:B------:R-:W-:Y:S05]  /*5510*/  BSYNC.RECONVERGENT B1 ;  /* 0x0000000000017941 */ /* 0x000fea0003800200 */
.L_x_329:
[----:B------:R-:W-:Y:S01]  /*5520*/  ISETP.GT.AND P0, PT, R8, 0x17, PT ;  /* 0x000000170800780c */ /* 0x000fe20003f04270 */
[----:B-1----:R1:W1:Y:S01]  /*5530*/  SHFL.DOWN PT, R6, R2, 0x8, 0x1f ;  /* 0x09001f0002067f89 */ /* 0x00226200000e0000 */
[----:B------:R-:W-:Y:S01]  /*5540*/  BSSY.RECONVERGENT B1, `(.L_x_331) ;  /* 0x000001d000017945 */ /* 0x000fe20003800200 */
[----:B--2---:R-:W-:Y:S02]  /*5550*/  IMAD.MOV.U32 R9, RZ, RZ, R11 ;  /* 0x000000ffff097224 */ /* 0x004fe400078e000b */
[----:B---3--:R2:W3:Y:S01]  /*5560*/  SHFL.DOWN PT, R7, R3, 0x8, 0x1f ;  /* 0x09001f0003077f89 */ /* 0x0084e200000e0000 */
[----:B------:R-:W-:Y:S02]  /*5570*/  IMAD.MOV.U32 R10, RZ, RZ, R12 ;  /* 0x000000ffff0a7224 */ /* 0x000fe400078e000c */
[----:B------:R-:W-:Y:S01]  /*5580*/  IMAD.MOV.U32 R4, RZ, RZ, R2 ;  /* 0x000000ffff047224 */ /* 0x000fe200078e0002 */
[----:B0-----:R2:W0:Y:S01]  /*5590*/  SHFL.DOWN PT, R14, R11, 0x8, 0x1f ;  /* 0x09001f000b0e7f89 */ /* 0x00142200000e0000 */
[----:B------:R-:W-:-:S03]  /*55a0*/  IMAD.MOV.U32 R5, RZ, RZ, R3 ;  /* 0x000000ffff057224 */ /* 0x000fc600078e0003 */
[----:B----4-:R2:W4:Y:S01]  /*55b0*/  SHFL.DOWN PT, R13, R12, 0x8, 0x1f ;  /* 0x09001f000c0d7f89 */ /* 0x01052200000e0000 */
        /* <DEDUP_REMOVED lines=21> */
.L_x_332:
[----:B------:R-:W-:Y:S05]  /*5710*/  BSYNC.RECONVERGENT B1 ;  /* 0x0000000000017941 */ /* 0x000fea0003800200 */
.L_x_331:
        /* <DEDUP_REMOVED lines=8> */
[----:B----4-:R-:W-:-:S03]  /*57a0*/  IMAD.MOV.U32 R13, RZ, RZ, R5 ;  /* 0x000000ffff0d7224 */ /* 0x010fc600078e0005 */
[----:B---3--:R3:W4:Y:S01]  /*57b0*/  SHFL.DOWN PT, R7, R10, 0x10, 0x1f ;  /* 0x0a001f000a077f89 */ /* 0x00872200000e0000 */
[----:B------:R-:W-:Y:S05]  /*57c0*/  @P0 BRA `(.L_x_334) ;  /* 0x0000000000500947 */ /* 0x000fea0003800000 */
[----:B-12---:R-:W-:Y:S01]  /*57d0*/  DSETP.GEU.AND P0, PT, |R4|, |R2|, PT ;  /* 0x400000020400722a */ /* 0x006fe20003f0e200 */
        /* <DEDUP_REMOVED lines=19> */
.L_x_334:
[----:B------:R-:W-:Y:S05]  /*5910*/  BSYNC.RECONVERGENT B1 ;  /* 0x0000000000017941 */ /* 0x000fea0003800200 */
.L_x_333:
        /* <DEDUP_REMOVED lines=11> */
.L_x_336:
[----:B------:R-:W-:Y:S05]  /*59d0*/  BSYNC.RECONVERGENT B1 ;  /* 0x0000000000017941 */ /* 0x000fea0003800200 */
.L_x_335:
        /* <DEDUP_REMOVED lines=8> */
[----:B0---4-:R-:W0:Y:S04]  /*5a60*/  LDS.128 R4, [R0+0x20] ;  /* 0x0000200000047984 */ /* 0x011e280000000c00 */
[----:B------:R2:W4:Y:S04]  /*5a70*/  LDS.64 R2, [R0+0x80] ;  /* 0x0000800000027984 */ /* 0x0005280000000a00 */
[----:B---3--:R2:W3:Y:S01]  /*5a80*/  LDS.128 R8, [R0+0x30] ;  /* 0x0000300000087984 */ /* 0x0084e20000000c00 */
[----:B-1----:R-:W-:Y:S01]  /*5a90*/  DSETP.GEU.AND P0, PT, |R12|, |R16|, PT ;  /* 0x400000100c00722a */ /* 0x002fe20003f0e200 */
[----:B------:R-:W-:-:S02]  /*5aa0*/  IMAD.MOV.U32 R20, RZ, RZ, R16 ;  /* 0x000000ffff147224 */ /* 0x000fc400078e0010 */
[----:B------:R-:W-:Y:S02]  /*5ab0*/  IMAD.MOV.U32 R21, RZ, RZ, R17 ;  /* 0x000000ffff157224 */ /* 0x000fe400078e0011 */
[----:B0-----:R-:W-:Y:S02]  /*5ac0*/  IMAD.MOV.U32 R23, RZ, RZ, R4 ;  /* 0x000000ffff177224 */ /* 0x001fe400078e0004 */
        /* <DEDUP_REMOVED lines=16> */
.L_x_338:
[----:B------:R-:W-:Y:S05]  /*5bd0*/  BSYNC.RECONVERGENT B1 ;  /* 0x0000000000017941 */ /* 0x000fea0003800200 */
.L_x_337:
        /* <DEDUP_REMOVED lines=23> */
.L_x_340:
[----:B------:R-:W-:Y:S05]  /*5d50*/  BSYNC.RECONVERGENT B1 ;  /* 0x0000000000017941 */ /* 0x000fea0003800200 */
.L_x_339:
        /* <DEDUP_REMOVED lines=21> */
.L_x_342:
[----:B------:R-:W-:Y:S05]  /*5eb0*/  BSYNC.RECONVERGENT B1 ;  /* 0x0000000000017941 */ /* 0x000fea0003800200 */
.L_x_341:
        /* <DEDUP_REMOVED lines=23> */
.L_x_344:
[----:B------:R-:W-:Y:S05]  /*6030*/  BSYNC.RECONVERGENT B1 ;  /* 0x0000000000017941 */ /* 0x000fea0003800200 */
.L_x_343:
        /* <DEDUP_REMOVED lines=21> */
.L_x_346:
[----:B------:R-:W-:Y:S05]  /*6190*/  BSYNC.RECONVERGENT B1 ;  /* 0x0000000000017941 */ /* 0x000fea0003800200 */
.L_x_345:
        /* <DEDUP_REMOVED lines=21> */
.L_x_348:
[----:B------:R-:W-:Y:S05]  /*62f0*/  BSYNC.RECONVERGENT B1 ;  /* 0x0000000000017941 */ /* 0x000fea0003800200 */
.L_x_347:
        /* <DEDUP_REMOVED lines=20> */
.L_x_268:
[----:B------:R-:W-:Y:S05]  /*6440*/  BSYNC.RECONVERGENT B0 ;  /* 0x0000000000007941 */ /* 0x000fea0003800200 */
.L_x_235:
[----:B------:R-:W-:Y:S05]  /*6450*/  @P1 EXIT ;  /* 0x000000000000194d */ /* 0x000fea0003800000 */
[----:B0123--:R-:W0:Y:S02]  /*6460*/  LDC.64 R2, c[0x0][0x390] ;  /* 0x0000e400ff027b82 */ /* 0x00fe240000000a00 */
[----:B0-----:R-:W-:Y:S04]  /*6470*/  STG.E.64 desc[UR8][R2.64], R12 ;  /* 0x0000000c02007986 */ /* 0x001fe8000c101b08 */
[----:B------:R-:W-:Y:S01]  /*6480*/  STG.E.64 desc[UR8][R2.64+0x8], R14 ;  /* 0x0000080e02007986 */ /* 0x000fe2000c101b08 */
[----:B------:R-:W-:Y:S05]  /*6490*/  EXIT ;  /* 0x000000000000794d */ /* 0x000fea0003800000 */
.L_x_349:
        /* <DEDUP_REMOVED lines=14> */
.L_x_727:


//--------------------- .text._ZN6thrust24THRUST_300001_SM_1000_NS8cuda_cub4core6detail13_kernel_agentINS1_8__reduce11ReduceAgentIPN4cuda3std3__45tupleIJdlEEESC_SB_iNS1_9__extrema9arg_max_fIdl7CompareEEEEJSC_SC_iSG_EEEvDpT0_ --------------------------
	.section	.text._ZN6thrust24THRUST_300001_SM_1000_NS8cuda_cub4core6detail13_kernel_agentINS1_8__reduce11ReduceAgentIPN4cuda3std3__45tupleIJdlEEESC_SB_iNS1_9__extrema9arg_max_fIdl7CompareEEEEJSC_SC_iSG_EEEvDpT0_,"ax",@progbits
	.align	128
        .global         _ZN6thrust24THRUST_300001_SM_1000_NS8cuda_cub4core6detail13_kernel_agentINS1_8__reduce11ReduceAgentIPN4cuda3std3__45tupleIJdlEEESC_SB_iNS1_9__extrema9arg_max_fIdl7CompareEEEEJSC_SC_iSG_EEEvDpT0_
        .type           _ZN6thrust24THRUST_300001_SM_1000_NS8cuda_cub4core6detail13_kernel_agentINS1_8__reduce11ReduceAgentIPN4cuda3std3__45tupleIJdlEEESC_SB_iNS1_9__extrema9arg_max_fIdl7CompareEEEEJSC_SC_iSG_EEEvDpT0_,@function
        .size           _ZN6thrust24THRUST_300001_SM_1000_NS8cuda_cub4core6detail13_kernel_agentINS1_8__reduce11ReduceAgentIPN4cuda3std3__45tupleIJdlEEESC_SB_iNS1_9__extrema9arg_max_fIdl7CompareEEEEJSC_SC_iSG_EEEvDpT0_,(.L_x_728 - _ZN6thrust24THRUST_300001_SM_1000_NS8cuda_cub4core6detail13_kernel_agentINS1_8__reduce11ReduceAgentIPN4cuda3std3__45tupleIJdlEEESC_SB_iNS1_9__extrema9arg_max_fIdl7CompareEEEEJSC_SC_iSG_EEEvDpT0_)
        .other          _ZN6thrust24THRUST_300001_SM_1000_NS8cuda_cub4core6detail13_kernel_agentINS1_8__reduce11ReduceAgentIPN4cuda3std3__45tupleIJdlEEESC_SB_iNS1_9__extrema9arg_max_fIdl7CompareEEEEJSC_SC_iSG_EEEvDpT0_,@"STO_CUDA_ENTRY STV_DEFAULT"
_ZN6thrust24THRUST_300001_SM_1000_NS8cuda_cub4core6detail13_kernel_agentINS1_8__reduce11ReduceAgentIPN4cuda3std3__45tupleIJdlEEESC_SB_iNS1_9__extrema9arg_max_fIdl7CompareEEEEJSC_SC_iSG_EEEvDpT0_:
.text._ZN6thrust24THRUST_300001_SM_1000_NS8cuda_cub4core6detail13_kernel_agentINS1_8__reduce11ReduceAgentIPN4cuda3std3__45tupleIJdlEEESC_SB_iNS1_9__extrema9arg_max_fIdl7CompareEEEEJSC_SC_iSG_EEEvDpT0_:
        /* <DEDUP_REMOVED lines=21> */
.L_x_353:
[----:B0-----:R-:W-:Y:S05]  /*0150*/  BSYNC.RECONVERGENT B1 ;  /* 0x0000000000017941 */ /* 0x001fea0003800200 */
.L_x_352:
        /* <DEDUP_REMOVED lines=15> */
.L_x_360:
        /* <DEDUP_REMOVED lines=31> */
.L_x_359:
[----:B------:R-:W-:Y:S05]  /*0440*/  BSYNC.RECONVERGENT B3 ;  /* 0x0000000000037941 */ /* 0x000fea0003800200 */
.L_x_358:
[----:B------:R-:W-:Y:S02]  /*0450*/  IMAD.X R3, RZ, RZ, R3, P3 ;  /* 0x000000ffff037224 */ /* 0x000fe400018e0603 */
[----:B------:R-:W-:Y:S01]  /*0460*/  VIADD R19, R19, 0x100 ;  /* 0x0000010013137836 */ /* 0x000fe20000000000 */
[----:B------:R-:W-:Y:S06]  /*0470*/  @P2 BRA `(.L_x_360) ;  /* 0xfffffffc00742947 */ /* 0x000fec000383ffff */
.L_x_357:
[----:B------:R-:W-:Y:S05]  /*0480*/  BSYNC.RECONVERGENT B2 ;  /* 0x0000000000027941 */ /* 0x000fea0003800200 */
.L_x_356:
[----:B------:R-:W0:Y:S01]  /*0490*/  LDC.64 R8, c[0x0][0x380] ;  /* 0x0000e000ff087b82 */ /* 0x000e220000000a00 */
[----:B------:R-:W-:-:S13]  /*04a0*/  ISETP.GE.U32.AND P0, PT, R4, 0x300, PT ;  /* 0x000003000400780c */ /* 0x000fda0003f06070 */
[----:B------:R-:W-:Y:S05]  /*04b0*/  @!P0 BRA `(.L_x_355) ;  /* 0x0000000400908947 */ /* 0x000fea0003800000 */
.L_x_369:
        /* <DEDUP_REMOVED lines=13> */
[----:B------:R-:W-:Y:S01]  /*0590*/  IMAD.MOV.U32 R23, RZ, RZ, R12 ;  /* 0x000000ffff177224 */ /* 0x000fe200078e000c */
[----:B------:R-:W-:Y:S01]  /*05a0*/  MOV R25, R13 ;  /* 0x0000000d00197202 */ /* 0x000fe20000000f00 */
[----:B------:R-:W-:Y:S02]  /*05b0*/  IMAD.MOV.U32 R2, RZ, RZ, R14 ;  /* 0x000000ffff027224 */ /* 0x000fe400078e000e */
[----:B------:R-:W-:-:S09]  /*05c0*/  IMAD.MOV.U32 R3, RZ, RZ, R15 ;  /* 0x000000ffff037224 */ /* 0x000fd200078e000f */
        /* <DEDUP_REMOVED lines=9> */
.L_x_362:
[----:B------:R-:W-:Y:S05]  /*0660*/  BSYNC.RECONVERGENT B2 ;  /* 0x0000000000027941 */ /* 0x000fea0003800200 */
.L_x_361:
        /* <DEDUP_REMOVED lines=25> */
.L_x_364:
[----:B------:R-:W-:Y:S05]  /*0800*/  BSYNC.RECONVERGENT B2 ;  /* 0x0000000000027941 */ /* 0x000fea0003800200 */
.L_x_363:
        /* <DEDUP_REMOVED lines=21> */
.L_x_366:
[----:B------:R-:W-:Y:S05]  /*0960*/  BSYNC.RECONVERGENT B2 ;  /* 0x0000000000027941 */ /* 0x000fea0003800200 */
.L_x_365:
        /* <DEDUP_REMOVED lines=21> */
.L_x_368:
[----:B------:R-:W-:Y:S05]  /*0ac0*/  BSYNC.RECONVERGENT B2 ;  /* 0x0000000000027941 */ /* 0x000fea0003800200 */
.L_x_367:
[----:B------:R-:W-:-:S05]  /*0ad0*/  VIADD R19, R19, 0x400 ;  /* 0x0000040013137836 */ /* 0x000fca0000000000 */
[----:B------:R-:W-:-:S13]  /*0ae0*/  ISETP.GE.AND P0, PT, R19, UR5, PT ;  /* 0x0000000513007c0c */ /* 0x000fda000bf06270 */
[----:B------:R-:W-:Y:S05]  /*0af0*/  @!P0 BRA `(.L_x_369) ;  /* 0xfffffff800708947 */ /* 0x000fea000383ffff */
.L_x_355:
[----:B------:R-:W-:Y:S05]  /*0b00*/  BSYNC.RECONVERGENT B1 ;  /* 0x0000000000017941 */ /* 0x000fea0003800200 */
.L_x_354:
        /* <DEDUP_REMOVED lines=35> */
.L_x_372:
[----:B------:R-:W-:Y:S05]  /*0d40*/  BSYNC.RECONVERGENT B1 ;  /* 0x0000000000017941 */ /* 0x000fea0003800200 */
.L_x_371:
        /* <DEDUP_REMOVED lines=31> */
.L_x_374:
[----:B------:R-:W-:Y:S05]  /*0f40*/  BSYNC.RECONVERGENT B1 ;  /* 0x0000000000017941 */ /* 0x000fea0003800200 */
.L_x_373:
        /* <DEDUP_REMOVED lines=31> */
.L_x_376:
[----:B------:R-:W-:Y:S05]  /*1140*/  BSYNC.RECONVERGENT B1 ;  /* 0x0000000000017941 */ /* 0x000fea0003800200 */
.L_x_375:
        /* <DEDUP_REMOVED lines=31> */
.L_x_378:
[----:B------:R-:W-:Y:S05]  /*1340*/  BSYNC.RECONVERGENT B1 ;  /* 0x0000000000017941 */ /* 0x000fea0003800200 */
.L_x_377:
[----:B------:R-:W-:Y:S01]  /*1350*/  ISETP.GT.AND P0, PT, R9, 0xf, PT ;  /* 0x0000000f0900780c */ /* 0x000fe20003f04270 */
[----:B-1----:R1:W1:Y:S01]  /*1360*/  SHFL.DOWN PT, R6, R4, 0x10, 0x1f ;  /* 0x0a001f0004067f89 */ /* 0x00226200000e0000 */
[----:B------:R-:W-:Y:S01]  /*1370*/  BSSY.RECONVERGENT B1, `(.L_x_379) ;  /* 0x000001d000017945 */ /* 0x000fe20003800200 */
[----:B0-----:R-:W-:Y:S01]  /*1380*/  MOV R14, R8 ;  /* 0x00000008000e7202 */ /* 0x001fe20000000f00 */
[----:B----4-:R-:W-:Y:S01]  /*1390*/  IMAD.MOV.U32 R15, RZ, RZ, R10 ;  /* 0x000000ffff0f7224 */ /* 0x010fe200078e000a */
[----:B--2---:R0:W2:Y:S01]  /*13a0*/  SHFL.DOWN PT, R7, R5, 0x10, 0x1f ;  /* 0x0a001f0005077f89 */ /* 0x0040a200000e0000 */
[----:B------:R-:W-:Y:S02]  /*13b0*/  IMAD.MOV.U32 R2, RZ, RZ, R4 ;  /* 0x000000ffff027224 */ /* 0x000fe400078e0004 */
[----:B------:R-:W-:Y:S01]  /*13c0*/  IMAD.MOV.U32 R3, RZ, RZ, R5 ;  /* 0x000000ffff037224 */ /* 0x000fe200078e0005 */
[----:B------:R0:W4:Y:S04]  /*13d0*/  SHFL.DOWN PT, R11, R8, 0x10, 0x1f ;  /* 0x0a001f00080b7f89 */ /* 0x00012800000e0000 */
        /* <DEDUP_REMOVED lines=22> */
.L_x_380:
[----:B------:R-:W-:Y:S05]  /*1540*/  BSYNC.RECONVERGENT B1 ;  /* 0x0000000000017941 */ /* 0x000fea0003800200 */
.L_x_379:
        /* <DEDUP_REMOVED lines=11> */
.L_x_382:
[----:B------:R-:W-:Y:S05]  /*1600*/  BSYNC.RECONVERGENT B1 ;  /* 0x0000000000017941 */ /* 0x000fea0003800200 */
.L_x_381:
        /* <DEDUP_REMOVED lines=31> */
.L_x_385:
[----:B------:R-:W-:Y:S05]  /*1800*/  BSYNC.RECONVERGENT B1 ;  /* 0x0000000000017941 */ /* 0x000fea0003800200 */
.L_x_384:
        /* <DEDUP_REMOVED lines=10> */
[----:B------:R-:W-:Y:S01]  /*18b0*/  MOV R15, R26 ;  /* 0x0000001a000f7202 */ /* 0x000fe20000000f00 */
[----:B------:R-:W-:Y:S02]  /*18c0*/  IMAD.MOV.U32 R29, RZ, RZ, R27 ;  /* 0x000000ffff1d7224 */ /* 0x000fe400078e001b */
[----:B------:R-:W-:Y:S02]  /*18d0*/  IMAD.MOV.U32 R4, RZ, RZ, R24 ;  /* 0x000000ffff047224 */ /* 0x000fe400078e0018 */
[----:B------:R-:W-:-:S08]  /*18e0*/  IMAD.MOV.U32 R5, RZ, RZ, R25 ;  /* 0x000000ffff057224 */ /* 0x000fd000078e0019 */
        /* <DEDUP_REMOVED lines=9> */
.L_x_387:
[----:B------:R-:W-:Y:S05]  /*1980*/  BSYNC.RECONVERGENT B1 ;  /* 0x0000000000017941 */ /* 0x000fea0003800200 */
.L_x_386:
        /* <DEDUP_REMOVED lines=21> */
.L_x_389:
[----:B------:R-:W-:Y:S05]  /*1ae0*/  BSYNC.RECONVERGENT B1 ;  /* 0x0000000000017941 */ /* 0x000fea0003800200 */
.L_x_388:
        /* <DEDUP_REMOVED lines=23> */
.L_x_391:
[----:B------:R-:W-:Y:S05]  /*1c60*/  BSYNC.RECONVERGENT B1 ;  /* 0x0000000000017941 */ /* 0x000fea0003800200 */
.L_x_390:
        /* <DEDUP_REMOVED lines=21> */
.L_x_393:
[----:B------:R-:W-:Y:S05]  /*1dc0*/  BSYNC.RECONVERGENT B1 ;  /* 0x0000000000017941 */ /* 0x000fea0003800200 */
.L_x_392:
        /* <DEDUP_REMOVED lines=21> */
.L_x_395:
[----:B------:R-:W-:Y:S05]  /*1f20*/  BSYNC.RECONVERGENT B1 ;  /* 0x0000000000017941 */ /* 0x000fea0003800200 */
.L_x_394:
        /* <DEDUP_REMOVED lines=21> */
.L_x_370:
        /* <DEDUP_REMOVED lines=19> */
[----:B0-----:R-:W-:Y:S01]  /*21b0*/  MOV R16, R9 ;  /* 0x0000000900107202 */ /* 0x001fe20000000f00 */
[----:B--2---:R-:W-:Y:S02]  /*21c0*/  IMAD.MOV.U32 R18, RZ, RZ, R11 ;  /* 0x000000ffff127224 */ /* 0x004fe400078e000b */
[----:B------:R-:W-:Y:S02]  /*21d0*/  IMAD.MOV.U32 R2, RZ, RZ, R6 ;  /* 0x000000ffff027224 */ /* 0x000fe400078e0006 */
[----:B------:R-:W-:-:S08]  /*21e0*/  IMAD.MOV.U32 R3, RZ, RZ, R7 ;  /* 0x000000ffff037224 */ /* 0x000fd000078e0007 */
        /* <DEDUP_REMOVED lines=15> */
.L_x_397:
[----:B------:R-:W-:Y:S05]  /*22e0*/  BSYNC.RECONVERGENT B1 ;  /* 0x0000000000017941 */ /* 0x000fea0003800200 */
.L_x_396:
        /* <DEDUP_REMOVED lines=32> */
.L_x_399:
[----:B------:R-:W-:Y:S05]  /*24f0*/  BSYNC.RECONVERGENT B1 ;  /* 0x0000000000017941 */ /* 0x000fea0003800200 */
.L_x_398:
[----:B-1----:R-:W-:Y:S01]  /*2500*/  VIADD R2, R4, 0x4 ;  /* 0x0000000404027836 */ /* 0x002fe20000000000 */
[----:B---3--:R1:W3:Y:S01]  /*2510*/  SHFL.DOWN PT, R8, R6, 0x4, R5 ;  /* 0x0880000006087989 */ /* 0x0082e200000e0005 */
[----:B------:R-:W-:Y:S01]  /*2520*/  BSSY.RECONVERGENT B1, `(.L_x_400) ;  /* 0x000001e000017945 */ /* 0x000fe20003800200 */
[----:B------:R-:W-:Y:S01]  /*2530*/  IMAD.MOV.U32 R14, RZ, RZ, R10 ;  /* 0x000000ffff0e7224 */ /* 0x000fe200078e000a */
[----:B------:R-:W-:Y:S01]  /*2540*/  MOV R3, R7 ;  /* 0x0000000700037202 */ /* 0x000fe20000000f00 */
[----:B0-----:R1:W0:Y:S01]  /*2550*/  SHFL.DOWN PT, R9, R7, 0x4, R5 ;  /* 0x0880000007097989 */ /* 0x00122200000e0005 */
[----:B------:R-:W-:Y:S01]  /*2560*/  ISETP.GT.AND P0, PT, R2, R5, PT ;  /* 0x000000050200720c */ /* 0x000fe20003f04270 */
[----:B------:R-:W-:Y:S02]  /*2570*/  IMAD.MOV.U32 R16, RZ, RZ, R12 ;  /* 0x000000ffff107224 */ /* 0x000fe400078e000c */
[----:B--2---:R1:W2:Y:S01]  /*2580*/  SHFL.DOWN PT, R11, R10, 0x4, R5 ;  /* 0x088000000a0b7989 */ /* 0x0042a200000e0005 */
[----:B------:R-:W-:-:S03]  /*2590*/  IMAD.MOV.U32 R2, RZ, RZ, R6 ;  /* 0x000000ffff027224 */ /* 0x000fc600078e0006 */
[----:B----4-:R1:W4:Y:S06]  /*25a0*/  SHFL.DOWN PT, R13, R12, 0x4, R5 ;  /* 0x088000000c0d7989 */ /* 0x01032c00000e0005 */
        /* <DEDUP_REMOVED lines=21> */
.L_x_401:
[----:B------:R-:W-:Y:S05]  /*2700*/  BSYNC.RECONVERGENT B1 ;  /* 0x0000000000017941 */ /* 0x000fea0003800200 */
.L_x_400:
        /* <DEDUP_REMOVED lines=32> */
.L_x_403:
[----:B------:R-:W-:Y:S05]  /*2910*/  BSYNC.RECONVERGENT B1 ;  /* 0x0000000000017941 */ /* 0x000fea0003800200 */
.L_x_402:
[----:B-1----:R-:W-:Y:S01]  /*2920*/  VIADD R2, R4, 0x10 ;  /* 0x0000001004027836 */ /* 0x002fe20000000000 */
[----:B---3--:R1:W3:Y:S01]  /*2930*/  SHFL.DOWN PT, R8, R6, 0x10, R5 ;  /* 0x0a00000006087989 */ /* 0x0082e200000e0005 */
[----:B------:R-:W-:Y:S01]  /*2940*/  BSSY.RECONVERGENT B1, `(.L_x_404) ;  /* 0x000001e000017945 */ /* 0x000fe20003800200 */
[----:B------:R-:W-:Y:S02]  /*2950*/  IMAD.MOV.U32 R14, RZ, RZ, R10 ;  /* 0x000000ffff0e7224 */ /* 0x000fe400078e000a */
[----:B------:R-:W-:Y:S01]  /*2960*/  ISETP.GT.AND P0, PT, R2, R5, PT ;  /* 0x000000050200720c */ /* 0x000fe20003f04270 */
[----:B0-----:R1:W0:Y:S01]  /*2970*/  SHFL.DOWN PT, R9, R7, 0x10, R5 ;  /* 0x0a00000007097989 */ /* 0x00122200000e0005 */
[----:B------:R-:W-:Y:S01]  /*2980*/  IMAD.MOV.U32 R15, RZ, RZ, R12 ;  /* 0x000000ffff0f7224 */ /* 0x000fe200078e000c */
[----:B------:R-:W-:Y:S01]  /*2990*/  MOV R2, R6 ;  /* 0x0000000600027202 */ /* 0x000fe20000000f00 */
[----:B------:R-:W-:Y:S01]  /*29a0*/  IMAD.MOV.U32 R3, RZ, RZ, R7 ;  /* 0x000000ffff037224 */ /* 0x000fe200078e0007 */
[----:B--2---:R1:W2:Y:S04]  /*29b0*/  SHFL.DOWN PT, R11, R10, 0x10, R5 ;  /* 0x0a0000000a0b7989 */ /* 0x0042a800000e0005 */
        /* <DEDUP_REMOVED lines=22> */
.L_x_405:
[----:B------:R-:W-:Y:S05]  /*2b20*/  BSYNC.RECONVERGENT B1 ;  /* 0x0000000000017941 */ /* 0x000fea0003800200 */
.L_x_404:
        /* <DEDUP_REMOVED lines=11> */
.L_x_407:
[----:B------:R-:W-:Y:S05]  /*2be0*/  BSYNC.RECONVERGENT B1 ;  /* 0x0000000000017941 */ /* 0x000fea0003800200 */
.L_x_406:
        /* <DEDUP_REMOVED lines=35> */
.L_x_409:
[----:B------:R-:W-:Y:S05]  /*2e20*/  BSYNC.RECONVERGENT B1 ;  /* 0x0000000000017941 */ /* 0x000fea0003800200 */
.L_x_408:
[----:B------:R-:W-:Y:S01]  /*2e30*/  UISETP.GE.AND UP0, UPT, UR8, 0x41, UPT ;  /* 0x000000410800788c */ /* 0x000fe2000bf06270 */
[----:B0-----:R-:W-:Y:S01]  /*2e40*/  IMAD.MOV.U32 R9, RZ, RZ, R11 ;  /* 0x000000ffff097224 */ /* 0x001fe200078e000b */
[----:B------:R-:W-:Y:S01]  /*2e50*/  MOV R2, R4 ;  /* 0x0000000400027202 */ /* 0x000fe20000000f00 */
[----:B------:R-:W-:Y:S02]  /*2e60*/  IMAD.MOV.U32 R0, RZ, RZ, R8 ;  /* 0x000000ffff007224 */ /* 0x000fe400078e0008 */
[----:B------:R-:W-:-:S04]  /*2e70*/  IMAD.MOV.U32 R3, RZ, RZ, R5 ;  /* 0x000000ffff037224 */ /* 0x000fc800078e0005 */
        /* <DEDUP_REMOVED lines=27> */
.L_x_411:
[----:B------:R-:W-:Y:S05]  /*3030*/  BSYNC.RECONVERGENT B1 ;  /* 0x0000000000017941 */ /* 0x000fea0003800200 */
.L_x_410:
        /* <DEDUP_REMOVED lines=32> */
.L_x_413:
[----:B------:R-:W-:Y:S05]  /*3240*/  BSYNC.RECONVERGENT B1 ;  /* 0x0000000000017941 */ /* 0x000fea0003800200 */
.L_x_412:
[----:B------:R-:W-:Y:S01]  /*3250*/  UISETP.GE.AND UP0, UPT, UR8, 0x81, UPT ;  /* 0x000000810800788c */ /* 0x000fe2000bf06270 */
[----:B------:R-:W-:Y:S01]  /*3260*/  IMAD.MOV.U32 R9, RZ, RZ, R11 ;  /* 0x000000ffff097224 */ /* 0x000fe200078e000b */
        /* <DEDUP_REMOVED lines=30> */
.L_x_415:
[----:B------:R-:W-:Y:S05]  /*3450*/  BSYNC.RECONVERGENT B1 ;  /* 0x0000000000017941 */ /* 0x000fea0003800200 */
.L_x_414:
        /* <DEDUP_REMOVED lines=32> */
.L_x_417:
[----:B------:R-:W-:Y:S05]  /*3660*/  BSYNC.RECONVERGENT B1 ;  /* 0x0000000000017941 */ /* 0x000fea0003800200 */
.L_x_416:
        /* <DEDUP_REMOVED lines=13> */
[----:B------:R-:W-:Y:S01]  /*3740*/  MOV R6, R2 ;  /* 0x0000000200067202 */ /* 0x000fe20000000f00 */
[----:B------:R-:W-:Y:S02]  /*3750*/  IMAD.MOV.U32 R7, RZ, RZ, R3 ;  /* 0x000000ffff077224 */ /* 0x000fe400078e0003 */
[----:B-1----:R-:W-:Y:S02]  /*3760*/  IMAD.MOV.U32 R9, RZ, RZ, R12 ;  /* 0x000000ffff097224 */ /* 0x002fe400078e000c */
        /* <DEDUP_REMOVED lines=16> */
.L_x_419:
[----:B------:R-:W-:Y:S05]  /*3870*/  BSYNC.RECONVERGENT B1 ;  /* 0x0000000000017941 */ /* 0x000fea0003800200 */
.L_x_418:
        /* <DEDUP_REMOVED lines=32> */
.L_x_351:
        /* <DEDUP_REMOVED lines=34> */
[----:B------:R-:W-:-:S04]  /*3ca0*/  IMAD.MOV.U32 R15, RZ, RZ, 0x500 ;  /* 0x00000500ff0f7424 */ /* 0x000fc800078e00ff */
        /* <DEDUP_REMOVED lines=8> */
[----:B------:R-:W-:Y:S02]  /*3d30*/  @P2 MOV R9, R13 ;  /* 0x0000000d00092202 */ /* 0x000fe40000000f00 */
[----:B------:R-:W-:-:S04]  /*3d40*/  @P2 SEL R7, R11, R7, P0 ;  /* 0x000000070b072207 */ /* 0x000fc80000000000 */
        /* <DEDUP_REMOVED lines=10> */
[----:B------:R-:W-:Y:S06]  /*3df0*/  BRA.U !UP0, `(.L_x_420) ;  /* 0x0000000508287547 */ /* 0x000fec000b800000 */
[----:B------:R-:W-:Y:S01]  /*3e00*/  IMAD.MOV.U32 R25, RZ, RZ, R2 ;  /* 0x000000ffff197224 */ /* 0x000fe200078e0002 */
[----:B------:R-:W0:Y:S01]  /*3e10*/  LDCU UR4, c[0x0][0x390] ;  /* 0x00007200ff0477ac */ /* 0x000e220008000800 */
[----:B------:R-:W-:Y:S02]  /*3e20*/  IMAD.MOV.U32 R24, RZ, RZ, R3 ;  /* 0x000000ffff187224 */ /* 0x000fe400078e0003 */
[----:B------:R-:W-:-:S07]  /*3e30*/  IMAD.MOV.U32 R27, RZ, RZ, 0x500 ;  /* 0x00000500ff1b7424 */ /* 0x000fce00078e00ff */
.L_x_421:
[----:B------:R-:W1:Y:S01]  /*3e40*/  LDC.64 R22, c[0x0][0x380] ;  /* 0x0000e000ff167b82 */ /* 0x000e620000000a00 */
[----:B------:R-:W-:-:S04]  /*3e50*/  IMAD.IADD R3, R0, 0x1, R27 ;  /* 0x0000000100037824 */ /* 0x000fc800078e021b */
[----:B-1----:R-:W-:-:S05]  /*3e60*/  IMAD.WIDE.U32 R22, R3, 0x10, R22 ;  /* 0x0000001003167825 */ /* 0x002fca00078e0016 */
        /* <DEDUP_REMOVED lines=14> */
[----:B------:R-:W-:Y:S02]  /*3f50*/  @P2 FSEL R29, R5, R21, P0 ;  /* 0x00000015051d2208 */ /* 0x000fe40000000000 */
[----:B------:R-:W2:Y:S01]  /*3f60*/  LDG.E.64.CONSTANT R4, desc[UR6][R22.64+0x4000] ;  /* 0x0040000616047981 */ /* 0x000ea2000c1e9b00 */
[----:B------:R-:W-:Y:S02]  /*3f70*/  @P2 IMAD.MOV.U32 R20, RZ, RZ, R26 ;  /* 0x000000ffff142224 */ /* 0x000fe400078e001a */
[----:B------:R-:W-:-:S06]  /*3f80*/  @P2 IMAD.MOV.U32 R21, RZ, RZ, R29 ;  /* 0x000000ffff152224 */ /* 0x000fcc00078e001d */
        /* <DEDUP_REMOVED lines=32> */
[----:B------:R-:W-:-:S05]  /*4190*/  VIADD R7, R27, 0xa00 ;  /* 0x00000a001b077836 */ /* 0x000fca0000000000 */
[----:B0-----:R-:W-:Y:S01]  /*41a0*/  ISETP.GT.AND P1, PT, R7, UR4, PT ;  /* 0x0000000407007c0c */ /* 0x001fe2000bf24270 */
[----:B------:R-:W-:-:S04]  /*41b0*/  VIADD R15, R27, 0x500 ;  /* 0x000005001b0f7836 */ /* 0x000fc80000000000 */
[----:B------:R-:W-:Y:S01]  /*41c0*/  IMAD.MOV.U32 R27, RZ, RZ, R15 ;  /* 0x000000ffff1b7224 */ /* 0x000fe200078e000f */
        /* <DEDUP_REMOVED lines=11> */
[----:B------:R-:W-:Y:S01]  /*4280*/  IMAD.MOV.U32 R24, RZ, RZ, R3 ;  /* 0x000000ffff187224 */ /* 0x000fe200078e0003 */
[----:B------:R-:W-:Y:S06]  /*4290*/  @!P1 BRA `(.L_x_421) ;  /* 0xfffffff800e89947 */ /* 0x000fec000383ffff */
.L_x_420:
[----:B------:R-:W-:-:S13]  /*42a0*/  ISETP.GE.AND P0, PT, R15, UR4, PT ;  /* 0x000000040f007c0c */ /* 0x000fda000bf06270 */
        /* <DEDUP_REMOVED lines=12> */
[----:B------:R-:W0:Y:S01]  /*4370*/  LDC.64 R6, c[0x0][0x380] ;  /* 0x0000e000ff067b82 */ /* 0x000e220000000a00 */
[----:B------:R-:W-:Y:S01]  /*4380*/  LEA.HI R8, R20, 0x1, RZ, 0x18 ;  /* 0x0000000114087811 */ /* 0x000fe200078fc0ff */
[----:B------:R-:W-:Y:S01]  /*4390*/  IMAD.IADD R21, R0, 0x1, R15 ;  /* 0x0000000100157824 */ /* 0x000fe200078e020f */
[----:B------:R-:W-:Y:S02]  /*43a0*/  MOV R12, R0 ;  /* 0x00000000000c7202 */ /* 0x000fe40000000f00 */
[----:B------:R-:W-:-:S05]  /*43b0*/  LOP3.LUT R8, R8, 0x3, RZ, 0xc0, !PT ;  /* 0x0000000308087812 */ /* 0x000fca00078ec0ff */
[----:B------:R-:W-:-:S07]  /*43c0*/  IMAD.MOV R14, RZ, RZ, -R8 ;  /* 0x000000ffff0e7224 */ /* 0x000fce00078e0a08 */
.L_x_428:
[----:B0-----:R-:W-:-:S05]  /*43d0*/  IMAD.WIDE.U32 R18, R21, 0x10, R6 ;  /* 0x0000001015127825 */ /* 0x001fca00078e0006 */
[----:B------:R-:W2:Y:S04]  /*43e0*/  LDG.E.64.CONSTANT R8, desc[UR6][R18.64] ;  /* 0x0000000612087981 */ /* 0x000ea8000c1e9b00 */
[----:B------:R-:W3:Y:S01]  /*43f0*/  LDG.E.64.CONSTANT R10, desc[UR6][R18.64+0x8] ;  /* 0x00000806120a7981 */ /* 0x000ee2000c1e9b00 */
[----:B------:R-:W-:Y:S01]  /*4400*/  VIADD R14, R14, 0x1 ;  /* 0x000000010e0e7836 */ /* 0x000fe20000000000 */
[----:B------:R-:W-:Y:S01]  /*4410*/  BSSY.RECONVERGENT B3, `(.L_x_426) ;  /* 0x000001a000037945 */ /* 0x000fe20003800200 */
[----:B------:R-:W-:Y:S02]  /*4420*/  IMAD.MOV.U32 R23, RZ, RZ, R2 ;  /* 0x000000ffff177224 */ /* 0x000fe400078e0002 */
        /* <DEDUP_REMOVED lines=24> */
.L_x_427:
[----:B------:R-:W-:Y:S05]  /*45b0*/  BSYNC.RECONVERGENT B3 ;  /* 0x0000000000037941 */ /* 0x000fea0003800200 */
.L_x_426:
[----:B------:R-:W-:Y:S02]  /*45c0*/  VIADD R12, R12, 0x100 ;  /* 0x000001000c0c7836 */ /* 0x000fe40000000000 */
[----:B------:R-:W-:Y:S01]  /*45d0*/  VIADD R21, R21, 0x100 ;  /* 0x0000010015157836 */ /* 0x000fe20000000000 */
[----:B------:R-:W-:Y:S06]  /*45e0*/  @P2 BRA `(.L_x_428) ;  /* 0xfffffffc00782947 */ /* 0x000fec000383ffff */
.L_x_425:
[----:B------:R-:W-:Y:S05]  /*45f0*/  BSYNC.RECONVERGENT B2 ;  /* 0x0000000000027941 */ /* 0x000fea0003800200 */
.L_x_424:
[----:B------:R-:W-:-:S13]  /*4600*/  ISETP.GE.U32.AND P0, PT, R20, 0x300, PT ;  /* 0x000003001400780c */ /* 0x000fda0003f06070 */
[----:B------:R-:W-:Y:S05]  /*4610*/  @!P0 BRA `(.L_x_423) ;  /* 0x0000000400c88947 */ /* 0x000fea0003800000 */
[----:B------:R-:W0:Y:S01]  /*4620*/  LDCU.64 UR8, c[0x0][0x380] ;  /* 0x00007000ff0877ac */ /* 0x000e220008000a00 */
[----:B------:R-:W1:Y:S01]  /*4630*/  LDC.64 R10, c[0x0][0x380] ;  /* 0x0000e000ff0a7b82 */ /* 0x000e620000000a00 */
[C---:B------:R-:W-:Y:S01]  /*4640*/  IADD3 R17, P0, PT, R12.reuse, R15, RZ ;  /* 0x0000000f0c117210 */ /* 0x040fe20007f1e0ff */
[----:B------:R-:W-:-:S04]  /*4650*/  IMAD.IADD R15, R12, 0x1, R15 ;  /* 0x000000010c0f7824 */ /* 0x000fc800078e020f */
[----:B------:R-:W-:Y:S01]  /*4660*/  IMAD.X R6, RZ, RZ, RZ, P0 ;  /* 0x000000ffff067224 */ /* 0x000fe200000e06ff */
[----:B0-----:R-:W-:-:S04]  /*4670*/  LEA R14, P1, R17, UR8, 0x4 ;  /* 0x00000008110e7c11 */ /* 0x001fc8000f8220ff */
[----:B------:R-:W-:Y:S02]  /*4680*/  IADD3 R14, P0, PT, R14, 0x3008, RZ ;  /* 0x000030080e0e7810 */ /* 0x000fe40007f1e0ff */
[----:B------:R-:W-:-:S05]  /*4690*/  LEA.HI.X R17, R17, UR9, R6, 0x4, P1 ;  /* 0x0000000911117c11 */ /* 0x000fca00088f2406 */
[----:B------:R-:W-:-:S07]  /*46a0*/  IMAD.X R17, RZ, RZ, R17, P0 ;  /* 0x000000ffff117224 */ /* 0x000fce00000e0611 */
.L_x_437:
[----:B-1----:R-:W-:-:S05]  /*46b0*/  IMAD.WIDE.U32 R8, R15, 0x10, R10 ;  /* 0x000000100f087825 */ /* 0x002fca00078e000a */
[----:B------:R-:W2:Y:S04]  /*46c0*/  LDG.E.64.CONSTANT R22, desc[UR6][R8.64] ;  /* 0x0000000608167981 */ /* 0x000ea8000c1e9b00 */
[----:B------:R0:W3:Y:S02]  /*46d0*/  LDG.E.64.CONSTANT R6, desc[UR6][R8.64+0x8] ;  /* 0x0000080608067981 */ /* 0x0000e4000c1e9b00 */
[----:B0-----:R-:W-:Y:S02]  /*46e0*/  IMAD.MOV.U32 R8, RZ, RZ, R14 ;  /* 0x000000ffff087224 */ /* 0x001fe400078e000e */
[----:B------:R-:W-:-:S05]  /*46f0*/  IMAD.MOV.U32 R9, RZ, RZ, R17 ;  /* 0x000000ffff097224 */ /* 0x000fca00078e0011 */
[----:B------:R0:W5:Y:S04]  /*4700*/  LDG.E.64.CONSTANT R20, desc[UR6][R8.64+-0x2008] ;  /* 0xffdff80608147981 */ /* 0x000168000c1e9b00 */
[----:B------:R0:W5:Y:S01]  /*4710*/  LDG.E.64.CONSTANT R18, desc[UR6][R8.64+-0x2000] ;  /* 0xffe0000608127981 */ /* 0x000162000c1e9b00 */
[----:B------:R-:W-:Y:S01]  /*4720*/  BSSY.RECONVERGENT B2, `(.L_x_429) ;  /* 0x0000015000027945 */ /* 0x000fe20003800200 */
[----:B--2---:R-:W-:Y:S01]  /*4730*/  DSETP.GEU.AND P0, PT, |R4|, |R22|, PT ;  /* 0x400000160400722a */ /* 0x004fe20003f0e200 */
[----:B------:R-:W-:Y:S02]  /*4740*/  IMAD.MOV.U32 R16, RZ, RZ, R22 ;  /* 0x000000ffff107224 */ /* 0x000fe400078e0016 */
[----:B------:R-:W-:Y:S01]  /*4750*/  IMAD.MOV.U32 R17, RZ, RZ, R23 ;  /* 0x000000ffff117224 */ /* 0x000fe200078e0017 */
[----:B---3--:R-:W-:Y:S01]  /*4760*/  MOV R29, R7 ;  /* 0x00000007001d7202 */ /* 0x008fe20000000f00 */
[----:B------:R-:W-:-:S09]  /*4770*/  IMAD.MOV.U32 R27, RZ, RZ, R6 ;  /* 0x000000ffff1b7224 */ /* 0x000fd200078e0006 */
        /* <DEDUP_REMOVED lines=15> */
.L_x_430:
[----:B------:R-:W-:Y:S05]  /*4870*/  BSYNC.RECONVERGENT B2 ;  /* 0x0000000000027941 */ /* 0x000fea0003800200 */
.L_x_429:
[----:B------:R0:W5:Y:S04]  /*4880*/  LDG.E.64.CONSTANT R6, desc[UR6][R8.64+-0x1008] ;  /* 0xffeff80608067981 */ /* 0x000168000c1e9b00 */
[----:B------:R0:W5:Y:S02]  /*4890*/  LDG.E.64.CONSTANT R4, desc[UR6][R8.64+-0x1000] ;  /* 0xfff0000608047981 */ /* 0x000164000c1e9b00 */
[----:B-----5:R-:W-:Y:S01]  /*48a0*/  DSETP.GEU.AND P0, PT, |R16|, |R20|, PT ;  /* 0x400000141000722a */ /* 0x020fe20003f0e200 */
[----:B------:R-:W-:Y:S01]  /*48b0*/  BSSY.RECONVERGENT B2, `(.L_x_431) ;  /* 0x0000014000027945 */ /* 0x000fe20003800200 */
[----:B------:R-:W-:Y:S02]  /*48c0*/  IMAD.MOV.U32 R2, RZ, RZ, R20 ;  /* 0x000000ffff027224 */ /* 0x000fe400078e0014 */
[----:B------:R-:W-:-:S02]  /*48d0*/  IMAD.MOV.U32 R3, RZ, RZ, R21 ;  /* 0x000000ffff037224 */ /* 0x000fc400078e0015 */
        /* <DEDUP_REMOVED lines=17> */
.L_x_432:
[----:B------:R-:W-:Y:S05]  /*49f0*/  BSYNC.RECONVERGENT B2 ;  /* 0x0000000000027941 */ /* 0x000fea0003800200 */
.L_x_431:
[----:B------:R0:W5:Y:S04]  /*4a00*/  LDG.E.64.CONSTANT R16, desc[UR6][R8.64+-0x8] ;  /* 0xfffff80608107981 */ /* 0x000168000c1e9b00 */
[----:B------:R0:W5:Y:S01]  /*4a10*/  LDG.E.64.CONSTANT R18, desc[UR6][R8.64] ;  /* 0x0000000608127981 */ /* 0x000162000c1e9b00 */
[----:B------:R-:W-:Y:S01]  /*4a20*/  DSETP.GEU.AND P0, PT, |R2|, |R6|, PT ;  /* 0x400000060200722a */ /* 0x000fe20003f0e200 */
[----:B------:R-:W-:Y:S01]  /*4a30*/  BSSY.RECONVERGENT B2, `(.L_x_433) ;  /* 0x0000014000027945 */ /* 0x000fe20003800200 */
[----:B------:R-:W-:Y:S02]  /*4a40*/  IMAD.MOV.U32 R20, RZ, RZ, R6 ;  /* 0x000000ffff147224 */ /* 0x000fe400078e0006 */
[----:B------:R-:W-:Y:S02]  /*4a50*/  IMAD.MOV.U32 R21, RZ, RZ, R7 ;  /* 0x000000ffff157224 */ /* 0x000fe400078e0007 */
[----:B------:R-:W-:-:S02]  /*4a60*/  IMAD.MOV.U32 R29, RZ, RZ, R4 ;  /* 0x000000ffff1d7224 */ /* 0x000fc400078e0004 */
        /* <DEDUP_REMOVED lines=16> */
.L_x_434:
[----:B------:R-:W-:Y:S05]  /*4b70*/  BSYNC.RECONVERGENT B2 ;  /* 0x0000000000027941 */ /* 0x000fea0003800200 */
.L_x_433:
[----:B-----5:R-:W-:Y:S01]  /*4b80*/  DSETP.GEU.AND P0, PT, |R20|, |R16|, PT ;  /* 0x400000101400722a */ /* 0x020fe20003f0e200 */
[----:B------:R-:W-:Y:S01]  /*4b90*/  BSSY.RECONVERGENT B2, `(.L_x_435) ;  /* 0x0000014000027945 */ /* 0x000fe20003800200 */
[----:B------:R-:W-:Y:S02]  /*4ba0*/  IMAD.MOV.U32 R4, RZ, RZ, R16 ;  /* 0x000000ffff047224 */ /* 0x000fe400078e0010 */
[----:B------:R-:W-:Y:S02]  /*4bb0*/  IMAD.MOV.U32 R5, RZ, RZ, R17 ;  /* 0x000000ffff057224 */ /* 0x000fe400078e0011 */
[----:B------:R-:W-:Y:S02]  /*4bc0*/  IMAD.MOV.U32 R2, RZ, RZ, R18 ;  /* 0x000000ffff027224 */ /* 0x000fe400078e0012 */
[----:B------:R-:W-:-:S06]  /*4bd0*/  IMAD.MOV.U32 R3, RZ, RZ, R19 ;  /* 0x000000ffff037224 */ /* 0x000fcc00078e0013 */
        /* <DEDUP_REMOVED lines=15> */
.L_x_436:
[----:B------:R-:W-:Y:S05]  /*4cd0*/  BSYNC.RECONVERGENT B2 ;  /* 0x0000000000027941 */ /* 0x000fea0003800200 */
.L_x_435:
[----:B------:R-:W-:Y:S01]  /*4ce0*/  VIADD R12, R12, 0x400 ;  /* 0x000004000c0c7836 */ /* 0x000fe20000000000 */
[----:B------:R-:W-:Y:S01]  /*4cf0*/  IADD3 R14, P1, PT, R8, 0x4000, RZ ;  /* 0x00004000080e7810 */ /* 0x000fe20007f3e0ff */
[----:B------:R-:W-:-:S03]  /*4d00*/  VIADD R15, R15, 0x400 ;  /* 0x000004000f0f7836 */ /* 0x000fc60000000000 */
[----:B------:R-:W-:Y:S01]  /*4d10*/  ISETP.GE.AND P0, PT, R12, R13, PT ;  /* 0x0000000d0c00720c */ /* 0x000fe20003f06270 */
[----:B------:R-:W-:-:S12]  /*4d20*/  IMAD.X R17, RZ, RZ, R9, P1 ;  /* 0x000000ffff117224 */ /* 0x000fd800008e0609 */
[----:B------:R-:W-:Y:S05]  /*4d30*/  @!P0 BRA `(.L_x_437) ;  /* 0xfffffff8005c8947 */ /* 0x000fea000383ffff */
.L_x_423:
[----:B------:R-:W-:Y:S05]  /*4d40*/  BSYNC.RECONVERGENT B1 ;  /* 0x0000000000017941 */ /* 0x000fea0003800200 */
.L_x_422:
        /* <DEDUP_REMOVED lines=32> */
.L_x_439:
[----:B------:R-:W-:Y:S05]  /*4f50*/  BSYNC.RECONVERGENT B1 ;  /* 0x0000000000017941 */ /* 0x000fea0003800200 */
.L_x_438:
        /* <DEDUP_REMOVED lines=12> */
[----:B---3--:R-:W-:Y:S01]  /*5020*/  IMAD.MOV.U32 R8, RZ, RZ, R14 ;  /* 0x000000ffff087224 */ /* 0x008fe200078e000e */
[----:B------:R-:W-:Y:S01]  /*5030*/  MOV R2, R4 ;  /* 0x0000000400027202 */ /* 0x000fe20000000f00 */
[----:B----4-:R-:W-:Y:S02]  /*5040*/  IMAD.MOV.U32 R9, RZ, RZ, R13 ;  /* 0x000000ffff097224 */ /* 0x010fe400078e000d */
        /* <DEDUP_REMOVED lines=16> */
.L_x_441:
[----:B------:R-:W-:Y:S05]  /*5150*/  BSYNC.RECONVERGENT B1 ;  /* 0x0000000000017941 */ /* 0x000fea0003800200 */
.L_x_440:
[----:B------:R-:W-:Y:S01]  /*5160*/  ISETP.GT.AND P0, PT, R10, 0x1b, PT ;  /* 0x0000001b0a00780c */ /* 0x000fe20003f04270 */
[----:B0-----:R0:W0:Y:S01]  /*5170*/  SHFL.DOWN PT, R6, R2, 0x4, 0x1f ;  /* 0x08801f0002067f89 */ /* 0x00102200000e0000 */
[----:B------:R-:W-:Y:S01]  /*5180*/  BSSY.RECONVERGENT B1, `(.L_x_442) ;  /* 0x000001d000017945 */ /* 0x000fe20003800200 */
[----:B------:R-:W-:Y:S02]  /*5190*/  IMAD.MOV.U32 R11, RZ, RZ, R8 ;  /* 0x000000ffff0b7224 */ /* 0x000fe400078e0008 */
[----:B------:R0:W0:Y:S01]  /*51a0*/  SHFL.DOWN PT, R7, R3, 0x4, 0x1f ;  /* 0x08801f0003077f89 */ /* 0x00002200000e0000 */
[----:B------:R-:W-:Y:S02]  /*51b0*/  IMAD.MOV.U32 R12, RZ, RZ, R9 ;  /* 0x000000ffff0c7224 */ /* 0x000fe400078e0009 */
[----:B-1----:R-:W-:Y:S01]  /*51c0*/  IMAD.MOV.U32 R4, RZ, RZ, R2 ;  /* 0x000000ffff047224 */ /* 0x002fe200078e0002 */
[----:B----4-:R1:W4:Y:S01]  /*51d0*/  SHFL.DOWN PT, R13, R8, 0x4, 0x1f ;  /* 0x08801f00080d7f89 */ /* 0x01032200000e0000 */
[----:B--2---:R-:W-:-:S03]  /*51e0*/  IMAD.MOV.U32 R5, RZ, RZ, R3 ;  /* 0x000000ffff057224 */ /* 0x004fc600078e0003 */
[----:B---3--:R1:W2:Y:S01]  /*51f0*/  SHFL.DOWN PT, R14, R9, 0x4, 0x1f ;  /* 0x08801f00090e7f89 */ /* 0x0082a200000e0000 */
[----:B------:R-:W-:Y:S05]  /*5200*/  @P0 BRA `(.L_x_443) ;  /* 0x0000000000500947 */ /* 0x000fea0003800000 */
[----:B0-----:R-:W-:Y:S01]  /*5210*/  DSETP.GEU.AND P0, PT, |R2|, |R6|, PT ;  /* 0x400000060200722a */ /* 0x001fe20003f0e200 */
[----:B----4-:R-:W-:Y:S02]  /*5220*/  IMAD.MOV.U32 R11, RZ, RZ, R13 ;  /* 0x000000ffff0b7224 */ /* 0x010fe400078e000d */
        /* <DEDUP_REMOVED lines=18> */
.L_x_443:
[----:B------:R-:W-:Y:S05]  /*5350*/  BSYNC.RECONVERGENT B1 ;  /* 0x0000000000017941 */ /* 0x000fea0003800200 */
.L_x_442:
[----:B------:R-:W-:Y:S01]  /*5360*/  ISETP.GT.AND P0, PT, R10, 0x17, PT ;  /* 0x000000170a00780c */ /* 0x000fe20003f04270 */
[----:B0-----:R0:W3:Y:S01]  /*5370*/  SHFL.DOWN PT, R2, R4, 0x8, 0x1f ;  /* 0x09001f0004027f89 */ /* 0x0010e200000e0000 */
[----:B------:R-:W-:Y:S01]  /*5380*/  BSSY.RECONVERGENT B1, `(.L_x_444) ;  /* 0x000001d000017945 */ /* 0x000fe20003800200 */
[----:B-1----:R-:W-:Y:S02]  /*5390*/  IMAD.MOV.U32 R8, RZ, RZ, R11 ;  /* 0x000000ffff087224 */ /* 0x002fe400078e000b */
[----:B------:R0:W1:Y:S01]  /*53a0*/  SHFL.DOWN PT, R3, R5, 0x8, 0x1f ;  /* 0x09001f0005037f89 */ /* 0x00006200000e0000 */
[----:B------:R-:W-:Y:S02]  /*53b0*/  IMAD.MOV.U32 R9, RZ, RZ, R12 ;  /* 0x000000ffff097224 */ /* 0x000fe400078e000c */
[----:B------:R-:W-:Y:S01]  /*53c0*/  IMAD.MOV.U32 R6, RZ, RZ, R4 ;  /* 0x000000ffff067224 */ /* 0x000fe200078e0004 */
[----:B--2---:R0:W2:Y:S01]  /*53d0*/  SHFL.DOWN PT, R14, R11, 0x8, 0x1f ;  /* 0x09001f000b0e7f89 */ /* 0x0040a200000e0000 */
[----:B------:R-:W-:-:S03]  /*53e0*/  IMAD.MOV.U32 R7, RZ, RZ, R5 ;  /* 0x000000ffff077224 */ /* 0x000fc600078e0005 */
[----:B----4-:R0:W4:Y:S01]  /*53f0*/  SHFL.DOWN PT, R13, R12, 0x8, 0x1f ;  /* 0x09001f000c0d7f89 */ /* 0x01012200000e0000 */
[----:B------:R-:W-:Y:S05]  /*5400*/  @P0 BRA `(.L_x_445) ;  /* 0x0000000000500947 */ /* 0x000fea0003800000 */
[----:B-1-3--:R-:W-:Y:S01]  /*5410*/  DSETP.GEU.AND P0, PT, |R4|, |R2|, PT ;  /* 0x400000020400722a */ /* 0x00afe20003f0e200 */
[----:B--2---:R-:W-:Y:S01]  /*5420*/  IMAD.MOV.U32 R8, RZ, RZ, R14 ;  /* 0x000000ffff087224 */ /* 0x004fe200078e000e */
        /* <DEDUP_REMOVED lines=18> */
.L_x_445:
[----:B------:R-:W-:Y:S05]  /*5550*/  BSYNC.RECONVERGENT B1 ;  /* 0x0000000000017941 */ /* 0x000fea0003800200 */
.L_x_444:
[----:B------:R-:W-:Y:S01]  /*5560*/  ISETP.GT.AND P0, PT, R10, 0xf, PT ;  /* 0x0000000f0a00780c */ /* 0x000fe20003f04270 */
[----:B0-----:R0:W0:Y:S01]  /*5570*/  SHFL.DOWN PT, R4, R6, 0x10, 0x1f ;  /* 0x0a001f0006047f89 */ /* 0x00102200000e0000 */
[----:B------:R-:W-:Y:S01]  /*5580*/  BSSY.RECONVERGENT B1, `(.L_x_446) ;  /* 0x000001d000017945 */ /* 0x000fe20003800200 */
[----:B--2---:R-:W-:Y:S02]  /*5590*/  IMAD.MOV.U32 R14, RZ, RZ, R8 ;  /* 0x000000ffff0e7224 */ /* 0x004fe400078e0008 */
[----:B------:R2:W0:Y:S01]  /*55a0*/  SHFL.DOWN PT, R5, R7, 0x10, 0x1f ;  /* 0x0a001f0007057f89 */ /* 0x00042200000e0000 */
[----:B------:R-:W-:Y:S02]  /*55b0*/  IMAD.MOV.U32 R15, RZ, RZ, R9 ;  /* 0x000000ffff0f7224 */ /* 0x000fe400078e0009 */
[----:B---3--:R-:W-:Y:S01]  /*55c0*/  IMAD.MOV.U32 R2, RZ, RZ, R6 ;  /* 0x000000ffff027224 */ /* 0x008fe200078e0006 */
[----:B------:R2:W3:Y:S01]  /*55d0*/  SHFL.DOWN PT, R11, R8, 0x10, 0x1f ;  /* 0x0a001f00080b7f89 */ /* 0x0004e200000e0000 */
[----:B-1----:R-:W-:-:S03]  /*55e0*/  IMAD.MOV.U32 R3, RZ, RZ, R7 ;  /* 0x000000ffff037224 */ /* 0x002fc600078e0007 */
[----:B------:R2:W1:Y:S01]  /*55f0*/  SHFL.DOWN PT, R12, R9, 0x10, 0x1f ;  /* 0x0a001f00090c7f89 */ /* 0x00046200000e0000 */
[----:B------:R-:W-:Y:S05]  /*5600*/  @P0 BRA `(.L_x_447) ;  /* 0x0000000000500947 */ /* 0x000fea0003800000 */
[----:B0-----:R-:W-:Y:S01]  /*5610*/  DSETP.GEU.AND P0, PT, |R6|, |R4|, PT ;  /* 0x400000040600722a */ /* 0x001fe20003f0e200 */
[----:B---3--:R-:W-:Y:S02]  /*5620*/  IMAD.MOV.U32 R14, RZ, RZ, R11 ;  /* 0x000000ffff0e7224 */ /* 0x008fe400078e000b */
[----:B-1----:R-:W-:Y:S02]  /*5630*/  IMAD.MOV.U32 R15, RZ, RZ, R12 ;  /* 0x000000ffff0f7224 */ /* 0x002fe400078e000c */
        /* <DEDUP_REMOVED lines=17> */
.L_x_447:
[----:B------:R-:W-:Y:S05]  /*5750*/  BSYNC.RECONVERGENT B1 ;  /* 0x0000000000017941 */ /* 0x000fea0003800200 */
.L_x_446:
        /* <DEDUP_REMOVED lines=11> */
.L_x_449:
[----:B------:R-:W-:Y:S05]  /*5810*/  BSYNC.RECONVERGENT B1 ;  /* 0x0000000000017941 */ /* 0x000fea0003800200 */
.L_x_448:
        /* <DEDUP_REMOVED lines=8> */
[----:B--2---:R-:W2:Y:S04]  /*58a0*/  LDS.128 R4, [R0+0x20] ;  /* 0x0000200000047984 */ /* 0x004ea80000000c00 */
[----:B-1--4-:R1:W4:Y:S04]  /*58b0*/  LDS.64 R12, [R0+0x80] ;  /* 0x00008000000c7984 */ /* 0x0123280000000a00 */
[----:B---3--:R1:W3:Y:S01]  /*58c0*/  LDS.128 R8, [R0+0x30] ;  /* 0x0000300000087984 */ /* 0x0082e20000000c00 */
[----:B0-----:R-:W-:Y:S01]  /*58d0*/  DSETP.GEU.AND P0, PT, |R2|, |R16|, PT ;  /* 0x400000100200722a */ /* 0x001fe20003f0e200 */
[----:B------:R-:W-:-:S02]  /*58e0*/  IMAD.MOV.U32 R24, RZ, RZ, R16 ;  /* 0x000000ffff187224 */ /* 0x000fc400078e0010 */
[----:B------:R-:W-:Y:S02]  /*58f0*/  IMAD.MOV.U32 R25, RZ, RZ, R17 ;  /* 0x000000ffff197224 */ /* 0x000fe400078e0011 */
[----:B--2---:R-:W-:Y:S02]  /*5900*/  IMAD.MOV.U32 R27, RZ, RZ, R4 ;  /* 0x000000ffff1b7224 */ /* 0x004fe400078e0004 */
[----:B------:R-:W-:-:S07]  /*5910*/  IMAD.MOV.U32 R29, RZ, RZ, R5 ;  /* 0x000000ffff1d7224 */ /* 0x000fce00078e0005 */
[----:B-1-34-:R-:W-:Y:S05]  /*5920*/  @!P0 BRA `(.L_x_451) ;  /* 0x0000000000388947 */ /* 0x01afea0003800000 */
        /* <DEDUP_REMOVED lines=14> */
.L_x_451:
[----:B------:R-:W-:Y:S05]  /*5a10*/  BSYNC.RECONVERGENT B1 ;  /* 0x0000000000017941 */ /* 0x000fea0003800200 */
.L_x_450:
        /* <DEDUP_REMOVED lines=23> */
.L_x_453:
[----:B------:R-:W-:Y:S05]  /*5b90*/  BSYNC.RECONVERGENT B1 ;  /* 0x0000000000017941 */ /* 0x000fea0003800200 */
.L_x_452:
        /* <DEDUP_REMOVED lines=21> */
.L_x_455:
[----:B------:R-:W-:Y:S05]  /*5cf0*/  BSYNC.RECONVERGENT B1 ;  /* 0x0000000000017941 */ /* 0x000fea0003800200 */
.L_x_454:
        /* <DEDUP_REMOVED lines=23> */
.L_x_457:
[----:B------:R-:W-:Y:S05]  /*5e70*/  BSYNC.RECONVERGENT B1 ;  /* 0x0000000000017941 */ /* 0x000fea0003800200 */
.L_x_456:
[----:B------:R-:W-:Y:S01]  /*5e80*/  DSETP.GEU.AND P0, PT, |R14|, |R22|, PT ;  /* 0x400000160e00722a */ /* 0x000fe20003f0e200 */
[----:B------:R-:W-:Y:S01]  /*5e90*/  BSSY.RECONVERGENT B1, `(.L_x_458) ;  /* 0x0000014000017945 */ /* 0x000fe20003800200 */
[----:B------:R-:W-:Y:S01]  /*5ea0*/  MOV R2, R22 ;  /* 0x0000001600027202 */ /* 0x000fe20000000f00 */
[----:B------:R-:W-:Y:S02]  /*5eb0*/  IMAD.MOV.U32 R3, RZ, RZ, R23 ;  /* 0x000000ffff037224 */ /* 0x000fe400078e0017 */
[----:B-1----:R-:W-:Y:S02]  /*5ec0*/  IMAD.MOV.U32 R19, RZ, RZ, R8 ;  /* 0x000000ffff137224 */ /* 0x002fe400078e0008 */
        /* <DEDUP_REMOVED lines=16> */
.L_x_459:
[----:B------:R-:W-:Y:S05]  /*5fd0*/  BSYNC.RECONVERGENT B1 ;  /* 0x0000000000017941 */ /* 0x000fea0003800200 */
.L_x_458:
        /* <DEDUP_REMOVED lines=21> */
.L_x_461:
[----:B------:R-:W-:Y:S05]  /*6130*/  BSYNC.RECONVERGENT B1 ;  /* 0x0000000000017941 */ /* 0x000fea0003800200 */
.L_x_460:
        /* <DEDUP_REMOVED lines=20> */
.L_x_383:
[----:B------:R-:W-:Y:S05]  /*6280*/  BSYNC.RECONVERGENT B0 ;  /* 0x0000000000007941 */ /* 0x000fea0003800200 */
.L_x_350:
[----:B------:R-:W-:Y:S05]  /*6290*/  @P1 EXIT ;  /* 0x000000000000194d */ /* 0x000fea0003800000 */
[----:B01----:R-:W0:Y:S02]  /*62a0*/  LDC.64 R4, c[0x0][0x388] ;  /* 0x0000e200ff047b82 */ /* 0x003e240000000a00 */
[----:B0-----:R-:W-:Y:S04]  /*62b0*/  STG.E.64 desc[UR6][R4.64], R2 ;  /* 0x0000000204007986 */ /* 0x001fe8000c101b06 */
[----:B------:R-:W-:Y:S01]  /*62c0*/  STG.E.64 desc[UR6][R4.64+0x8], R14 ;  /* 0x0000080e04007986 */ /* 0x000fe2000c101b06 */
[----:B------:R-:W-:Y:S05]  /*62d0*/  EXIT ;  /* 0x000000000000794d */ /* 0x000fea0003800000 */
.L_x_462:
        /* <DEDUP_REMOVED lines=10> */
.L_x_728:


//--------------------- .text._ZN6thrust24THRUST_300001_SM_1000_NS8cuda_cub4core6detail13_kernel_agentINS1_8__reduce10DrainAgentIiEEJN3cub18CUB_300001_SM_10009GridQueueIjEEiEEEvDpT0_ --------------------------
	.section	.text._ZN6thrust24THRUST_300001_SM_1000_NS8cuda_cub4core6detail13_kernel_agentINS1_8__reduce10DrainAgentIiEEJN3cub18CUB_300001_SM_10009GridQueueIjEEiEEEvDpT0_,"ax",@progbits
	.align	128
        .global         _ZN6thrust24THRUST_300001_SM_1000_NS8cuda_cub4core6detail13_kernel_agentINS1_8__reduce10DrainAgentIiEEJN3cub18CUB_300001_SM_10009GridQueueIjEEiEEEvDpT0_
        .type           _ZN6thrust24THRUST_300001_SM_1000_NS8cuda_cub4core6detail13_kernel_agentINS1_8__reduce10DrainAgentIiEEJN3cub18CUB_300001_SM_10009GridQueueIjEEiEEEvDpT0_,@function
        .size           _ZN6thrust24THRUST_300001_SM_1000_NS8cuda_cub4core6detail13_kernel_agentINS1_8__reduce10DrainAgentIiEEJN3cub18CUB_300001_SM_10009GridQueueIjEEiEEEvDpT0_,(.L_x_729 - _ZN6thrust24THRUST_300001_SM_1000_NS8cuda_cub4core6detail13_kernel_agentINS1_8__reduce10DrainAgentIiEEJN3cub18CUB_300001_SM_10009GridQueueIjEEiEEEvDpT0_)
        .other          _ZN6thrust24THRUST_300001_SM_1000_NS8cuda_cub4core6detail13_kernel_agentINS1_8__reduce10DrainAgentIiEEJN3cub18CUB_300001_SM_10009GridQueueIjEEiEEEvDpT0_,@"STO_CUDA_ENTRY STV_DEFAULT"
_ZN6thrust24THRUST_300001_SM_1000_NS8cuda_cub4core6detail13_kernel_agentINS1_8__reduce10DrainAgentIiEEJN3cub18CUB_300001_SM_10009GridQueueIjEEiEEEvDpT0_:
.text._ZN6thrust24THRUST_300001_SM_1000_NS8cuda_cub4core6detail13_kernel_agentINS1_8__reduce10DrainAgentIiEEJN3cub18CUB_300001_SM_10009GridQueueIjEEiEEEvDpT0_:
[----:B------:R-:W-:Y:S08]  /*0000*/  LDC R1, c[0x0][0x37c] ;  /* 0x0000df00ff017b82 */ /* 0x000ff00000000800 */
[----:B------:R-:W0:Y:S01]  /*0010*/  LDC.64 R2, c[0x0][0x380] ;  /* 0x0000e000ff027b82 */ /* 0x000e220000000a00 */
[----:B------:R-:W0:Y:S07]  /*0020*/  LDCU.64 UR4, c[0x0][0x358] ;  /* 0x00006b00ff0477ac */ /* 0x000e2e0008000a00 */
[----:B------:R-:W1:Y:S01]  /*0030*/  LDC R5, c[0x0][0x388] ;  /* 0x0000e200ff057b82 */ /* 0x000e620000000800 */
[----:B0-----:R-:W-:Y:S04]  /*0040*/  STG.E desc[UR4][R2.64+0x4], RZ ;  /* 0x000004ff02007986 */ /* 0x001fe8000c101904 */
[----:B-1----:R-:W-:Y:S01]  /*0050*/  STG.E desc[UR4][R2.64], R5 ;  /* 0x0000000502007986 */ /* 0x002fe2000c101904 */
[----:B------:R-:W-:Y:S05]  /*0060*/  EXIT ;  /* 0x000000000000794d */ /* 0x000fea0003800000 */
.L_x_463:
        /* <DEDUP_REMOVED lines=9> */
.L_x_729:


//--------------------- .text._ZN6thrust24THRUST_300001_SM_1000_NS8cuda_cub4core6detail13_kernel_agentINS1_8__reduce11ReduceAgentINS0_12zip_iteratorIN4cuda3std3__45tupleIJNS0_10device_ptrIdEENS0_17counting_iteratorIlNS0_11use_defaultESF_SF_EEEEEEEPNSB_IJdlEEESJ_iNS1_9__extrema9arg_max_fIdl7CompareEEEEJSI_SK_iN3cub18CUB_300001_SM_100013GridEvenShareIiEENSR_9GridQueueIjEESO_EEEvDpT0_ --------------------------
	.section	.text._ZN6thrust24THRUST_300001_SM_1000_NS8cuda_cub4core6detail13_kernel_agentINS1_8__reduce11ReduceAgentINS0_12zip_iteratorIN4cuda3std3__45tupleIJNS0_10device_ptrIdEENS0_17counting_iteratorIlNS0_11use_defaultESF_SF_EEEEEEEPNSB_IJdlEEESJ_iNS1_9__extrema9arg_max_fIdl7CompareEEEEJSI_SK_iN3cub18CUB_300001_SM_100013GridEvenShareIiEENSR_9GridQueueIjEESO_EEEvDpT0_,"ax",@progbits
	.align	128
        .global         _ZN6thrust24THRUST_300001_SM_1000_NS8cuda_cub4core6detail13_kernel_agentINS1_8__reduce11ReduceAgentINS0_12zip_iteratorIN4cuda3std3__45tupleIJNS0_10device_ptrIdEENS0_17counting_iteratorIlNS0_11use_defaultESF_SF_EEEEEEEPNSB_IJdlEEESJ_iNS1_9__extrema9arg_max_fIdl7CompareEEEEJSI_SK_iN3cub18CUB_300001_SM_100013GridEvenShareIiEENSR_9GridQueueIjEESO_EEEvDpT0_
        .type           _ZN6thrust24THRUST_300001_SM_1000_NS8cuda_cub4core6detail13_kernel_agentINS1_8__reduce11ReduceAgentINS0_12zip_iteratorIN4cuda3std3__45tupleIJNS0_10device_ptrIdEENS0_17counting_iteratorIlNS0_11use_defaultESF_SF_EEEEEEEPNSB_IJdlEEESJ_iNS1_9__extrema9arg_max_fIdl7CompareEEEEJSI_SK_iN3cub18CUB_300001_SM_100013GridEvenShareIiEENSR_9GridQueueIjEESO_EEEvDpT0_,@function
        .size           _ZN6thrust24THRUST_300001_SM_1000_NS8cuda_cub4core6detail13_kernel_agentINS1_8__reduce11ReduceAgentINS0_12zip_iteratorIN4cuda3std3__45tupleIJNS0_10device_ptrIdEENS0_17counting_iteratorIlNS0_11use_defaultESF_SF_EEEEEEEPNSB_IJdlEEESJ_iNS1_9__extrema9arg_max_fIdl7CompareEEEEJSI_SK_iN3cub18CUB_300001_SM_100013GridEvenShareIiEENSR_9GridQueueIjEESO_EEEvDpT0_,(.L_x_730 - _ZN6thrust24THRUST_300001_SM_1000_NS8cuda_cub4core6detail13_kernel_agentINS1_8__reduce11ReduceAgentINS0_12zip_iteratorIN4cuda3std3__45tupleIJNS0_10device_ptrIdEENS0_17counting_iteratorIlNS0_11use_defaultESF_SF_EEEEEEEPNSB_IJdlEEESJ_iNS1_9__extrema9arg_max_fIdl7CompareEEEEJSI_SK_iN3cub18CUB_300001_SM_100013GridEvenShareIiEENSR_9GridQueueIjEESO_EEEvDpT0_)
        .other          _ZN6thrust24THRUST_300001_SM_1000_NS8cuda_cub4core6detail13_kernel_agentINS1_8__reduce11ReduceAgentINS0_12zip_iteratorIN4cuda3std3__45tupleIJNS0_10device_ptrIdEENS0_17counting_iteratorIlNS0_11use_defaultESF_SF_EEEEEEEPNSB_IJdlEEESJ_iNS1_9__extrema9arg_max_fIdl7CompareEEEEJSI_SK_iN3cub18CUB_300001_SM_100013GridEvenShareIiEENSR_9GridQueueIjEESO_EEEvDpT0_,@"STO_CUDA_ENTRY STV_DEFAULT"
_ZN6thrust24THRUST_300001_SM_1000_NS8cuda_cub4core6detail13_kernel_agentINS1_8__reduce11ReduceAgentINS0_12zip_iteratorIN4cuda3std3__45tupleIJNS0_10device_ptrIdEENS0_17counting_iteratorIlNS0_11use_defaultESF_SF_EEEEEEEPNSB_IJdlEEESJ_iNS1_9__extrema9arg_max_fIdl7CompareEEEEJSI_SK_iN3cub18CUB_300001_SM_100013GridEvenShareIiEENSR_9GridQueueIjEESO_EEEvDpT0_:
.text._ZN6thrust24THRUST_300001_SM_1000_NS8cuda_cub4core6detail13_kernel_agentINS1_8__reduce11ReduceAgentINS0_12zip_iteratorIN4cuda3std3__45tupleIJNS0_10device_ptrIdEENS0_17counting_iteratorIlNS0_11use_defaultESF_SF_EEEEEEEPNSB_IJdlEEESJ_iNS1_9__extrema9arg_max_fIdl7CompareEEEEJSI_SK_iN3cub18CUB_300001_SM_100013GridEvenShareIiEENSR_9GridQueueIjEESO_EEEvDpT0_:
[----:B------:R-:W-:Y:S01]  /*0000*/  LDC R1, c[0x0][0x37c] ;  /* 0x0000df00ff017b82 */ /* 0x000fe20000000800 */
[----:B------:R-:W0:Y:S01]  /*0010*/  S2R R0, SR_CTAID.X ;  /* 0x0000000000007919 */ /* 0x000e220000002500 */
[----:B------:R-:W1:Y:S01]  /*0020*/  LDCU UR4, c[0x0][0x398] ;  /* 0x00007300ff0477ac */ /* 0x000e620008000800 */
[----:B------:R-:W-:Y:S01]  /*0030*/  BSSY.RECONVERGENT B0, `(.L_x_464) ;  /* 0x000066d000007945 */ /* 0x000fe20003800200 */
[----:B------:R-:W2:Y:S01]  /*0040*/  LDCU UR6, c[0x0][0x370] ;  /* 0x00006e00ff0677ac */ /* 0x000ea20008000800 */
[----:B------:R-:W3:Y:S01]  /*0050*/  LDCU.64 UR10, c[0x0][0x358] ;  /* 0x00006b00ff0a77ac */ /* 0x000ee20008000a00 */
[----:B-1----:R-:W-:Y:S01]  /*0060*/  IMAD.U32 R7, RZ, RZ, UR4 ;  /* 0x00000004ff077e24 */ /* 0x002fe2000f8e00ff */
[----:B--2---:R-:W-:Y:S01]  /*0070*/  UIMAD UR6, UR6, 0x500, URZ ;  /* 0x00000500060678a4 */ /* 0x004fe2000f8e02ff */
[----:B0-----:R-:W-:-:S04]  /*0080*/  IMAD R10, R0, 0x500, RZ ;  /* 0x00000500000a7824 */ /* 0x001fc800078e02ff */
[----:B------:R-:W-:-:S05]  /*0090*/  VIADD R2, R10, 0x500 ;  /* 0x000005000a027836 */ /* 0x000fca0000000000 */
[----:B------:R-:W-:-:S13]  /*00a0*/  ISETP.GT.AND P0, PT, R2, R7, PT ;  /* 0x000000070200720c */ /* 0x000fda0003f04270 */
[----:B---3--:R-:W-:Y:S05]  /*00b0*/  @!P0 BRA `(.L_x_465) ;  /* 0x0000003800d08947 */ /* 0x008fea0003800000 */
[----:B------:R-:W0:Y:S01]  /*00c0*/  S2R R5, SR_TID.X ;  /* 0x0000000000057919 */ /* 0x000e220000002100 */
[----:B------:R-:W-:Y:S01]  /*00d0*/  IMAD.IADD R4, R7, 0x1, -R10 ;  /* 0x0000000107047824 */ /* 0x000fe200078e0a0a */
[----:B------:R-:W1:Y:S01]  /*00e0*/  LDCU.64 UR6, c[0x0][0x388] ;  /* 0x00007100ff0677ac */ /* 0x000e620008000a00 */
[----:B------:R-:W-:Y:S01]  /*00f0*/  BSSY.RECONVERGENT B1, `(.L_x_466) ;  /* 0x0000010000017945 */ /* 0x000fe20003800200 */
[----:B------:R-:W-:Y:S01]  /*0100*/  IMAD.MOV.U32 R8, RZ, RZ, RZ ;  /* 0x000000ffff087224 */ /* 0x000fe200078e00ff */
[----:B------:R-:W-:Y:S01]  /*0110*/  CS2R R2, SRZ ;  /* 0x0000000000027805 */ /* 0x000fe2000001ff00 */
[----:B------:R-:W2:Y:S01]  /*0120*/  LDCU.64 UR8, c[0x0][0x388] ;  /* 0x00007100ff0877ac */ /* 0x000ea20008000a00 */
[----:B------:R-:W-:Y:S01]  /*0130*/  IMAD.MOV.U32 R6, RZ, RZ, RZ ;  /* 0x000000ffff067224 */ /* 0x000fe200078e00ff */
[----:B0-----:R-:W-:Y:S01]  /*0140*/  ISETP.GE.AND P0, PT, R5, R4, PT ;  /* 0x000000040500720c */ /* 0x001fe20003f06270 */
[----:B------:R-:W-:-:S12]  /*0150*/  IMAD.MOV.U32 R9, RZ, RZ, R5 ;  /* 0x000000ffff097224 */ /* 0x000fd800078e0005 */
[----:B-12---:R-:W-:Y:S05]  /*0160*/  @P0 BRA `(.L_x_467) ;  /* 0x0000000000200947 */ /* 0x006fea0003800000 */
[----:B------:R-:W0:Y:S01]  /*0170*/  LDC.64 R2, c[0x0][0x380] ;  /* 0x0000e000ff027b82 */ /* 0x000e220000000a00 */
[----:B------:R-:W-:Y:S01]  /*0180*/  IMAD.IADD R11, R10, 0x1, R5 ;  /* 0x000000010a0b7824 */ /* 0x000fe200078e0205 */
[----:B------:R-:W1:Y:S03]  /*0190*/  LDCU.64 UR4, c[0x0][0x388] ;  /* 0x00007100ff0477ac */ /* 0x000e660008000a00 */
[----:B0-----:R-:W-:-:S06]  /*01a0*/  IMAD.WIDE R2, R11, 0x8, R2 ;  /* 0x000000080b027825 */ /* 0x001fcc00078e0202 */
[----:B------:R-:W5:Y:S01]  /*01b0*/  LDG.E.64 R2, desc[UR10][R2.64] ;  /* 0x0000000a02027981 */ /* 0x000f62000c1e1b00 */
[----:B-1----:R-:W-:Y:S01]  /*01c0*/  IADD3 R8, P0, PT, R11, UR4, RZ ;  /* 0x000000040b087c10 */ /* 0x002fe2000ff1e0ff */
[----:B------:R-:W-:-:S03]  /*01d0*/  VIADD R9, R5, 0x100 ;  /* 0x0000010005097836 */ /* 0x000fc60000000000 */
[----:B------:R-:W-:-:S09]  /*01e0*/  LEA.HI.X.SX32 R6, R11, UR5, 0x1, P0 ;  /* 0x000000050b067c11 */ /* 0x000fd200080f0eff */
.L_x_467:
[----:B------:R-:W-:Y:S05]  /*01f0*/  BSYNC.RECONVERGENT B1 ;  /* 0x0000000000017941 */ /* 0x000fea0003800200 */
.L_x_466:
        /* <DEDUP_REMOVED lines=9> */
[----:B------:R-:W0:Y:S01]  /*0290*/  LDC.64 R12, c[0x0][0x380] ;  /* 0x0000e000ff0c7b82 */ /* 0x000e220000000a00 */
[----:B------:R-:W-:Y:S01]  /*02a0*/  LEA.HI R7, R18, 0x1, RZ, 0x18 ;  /* 0x0000000112077811 */ /* 0x000fe200078fc0ff */
[----:B------:R-:W-:-:S03]  /*02b0*/  IMAD.IADD R11, R10, 0x1, R9 ;  /* 0x000000010a0b7824 */ /* 0x000fc600078e0209 */
[----:B------:R-:W-:-:S05]  /*02c0*/  LOP3.LUT R7, R7, 0x3, RZ, 0xc0, !PT ;  /* 0x0000000307077812 */ /* 0x000fca00078ec0ff */
[----:B------:R-:W-:-:S07]  /*02d0*/  IMAD.MOV R7, RZ, RZ, -R7 ;  /* 0x000000ffff077224 */ /* 0x000fce00078e0a07 */
.L_x_474:
[----:B0-----:R-:W-:-:S06]  /*02e0*/  IMAD.WIDE R14, R11, 0x8, R12 ;  /* 0x000000080b0e7825 */ /* 0x001fcc00078e020c */
[----:B------:R-:W2:Y:S01]  /*02f0*/  LDG.E.64 R14, desc[UR10][R14.64] ;  /* 0x0000000a0e0e7981 */ /* 0x000ea2000c1e1b00 */
[----:B------:R-:W-:Y:S01]  /*0300*/  IADD3 R22, P1, PT, R11, UR6, RZ ;  /* 0x000000060b167c10 */ /* 0x000fe2000ff3e0ff */
[----:B------:R-:W-:Y:S01]  /*0310*/  VIADD R7, R7, 0x1 ;  /* 0x0000000107077836 */ /* 0x000fe20000000000 */
[----:B------:R-:W-:Y:S01]  /*0320*/  BSSY.RECONVERGENT B3, `(.L_x_472) ;  /* 0x000001b000037945 */ /* 0x000fe20003800200 */
[----:B------:R-:W-:Y:S01]  /*0330*/  IMAD.MOV.U32 R19, RZ, RZ, R8 ;  /* 0x000000ffff137224 */ /* 0x000fe200078e0008 */
[----:B------:R-:W-:Y:S01]  /*0340*/  LEA.HI.X.SX32 R21, R11, UR7, 0x1, P1 ;  /* 0x000000070b157c11 */ /* 0x000fe200088f0eff */
[----:B------:R-:W-:Y:S01]  /*0350*/  IMAD.MOV.U32 R20, RZ, RZ, R6 ;  /* 0x000000ffff147224 */ /* 0x000fe200078e0006 */
[----:B------:R-:W-:Y:S01]  /*0360*/  ISETP.NE.AND P2, PT, R7, RZ, PT ;  /* 0x000000ff0700720c */ /* 0x000fe20003f45270 */
[----:B-----5:R-:W-:Y:S02]  /*0370*/  IMAD.MOV.U32 R16, RZ, RZ, R2 ;  /* 0x000000ffff107224 */ /* 0x020fe400078e0002 */
[----:B------:R-:W-:-:S02]  /*0380*/  IMAD.MOV.U32 R17, RZ, RZ, R3 ;  /* 0x000000ffff117224 */ /* 0x000fc400078e0003 */
[----:B------:R-:W-:Y:S02]  /*0390*/  IMAD.MOV.U32 R8, RZ, RZ, R22 ;  /* 0x000000ffff087224 */ /* 0x000fe400078e0016 */
        /* <DEDUP_REMOVED lines=19> */
.L_x_473:
[----:B------:R-:W-:Y:S05]  /*04d0*/  BSYNC.RECONVERGENT B3 ;  /* 0x0000000000037941 */ /* 0x000fea0003800200 */
.L_x_472:
[----:B------:R-:W-:Y:S02]  /*04e0*/  VIADD R9, R9, 0x100 ;  /* 0x0000010009097836 */ /* 0x000fe40000000000 */
[----:B------:R-:W-:Y:S01]  /*04f0*/  VIADD R11, R11, 0x100 ;  /* 0x000001000b0b7836 */ /* 0x000fe20000000000 */
[----:B------:R-:W-:Y:S06]  /*0500*/  @P2 BRA `(.L_x_474) ;  /* 0xfffffffc00742947 */ /* 0x000fec000383ffff */
.L_x_471:
[----:B------:R-:W-:Y:S05]  /*0510*/  BSYNC.RECONVERGENT B2 ;  /* 0x0000000000027941 */ /* 0x000fea0003800200 */
.L_x_470:
[----:B------:R-:W-:-:S13]  /*0520*/  ISETP.GE.U32.AND P0, PT, R18, 0x300, PT ;  /* 0x000003001200780c */ /* 0x000fda0003f06070 */
[----:B------:R-:W-:Y:S05]  /*0530*/  @!P0 BRA `(.L_x_469) ;  /* 0x0000000400cc8947 */ /* 0x000fea0003800000 */
[----:B------:R-:W0:Y:S01]  /*0540*/  LDC.64 R12, c[0x0][0x380] ;  /* 0x0000e000ff0c7b82 */ /* 0x000e220000000a00 */
[----:B------:R-:W-:-:S04]  /*0550*/  IMAD.IADD R7, R10, 0x1, R9 ;  /* 0x000000010a077824 */ /* 0x000fc800078e0209 */
[C---:B------:R-:W-:Y:S02]  /*0560*/  VIADD R27, R7.reuse, 0x100 ;  /* 0x00000100071b7836 */ /* 0x040fe40000000000 */
[C---:B------:R-:W-:Y:S02]  /*0570*/  VIADD R26, R7.reuse, 0x200 ;  /* 0x00000200071a7836 */ /* 0x040fe40000000000 */
[----:B------:R-:W-:Y:S01]  /*0580*/  VIADD R25, R7, 0x300 ;  /* 0x0000030007197836 */ /* 0x000fe20000000000 */
[----:B0-----:R-:W-:-:S05]  /*0590*/  IADD3 R10, P0, PT, R12, 0x1000, RZ ;  /* 0x000010000c0a7810 */ /* 0x001fca0007f1e0ff */
[----:B------:R-:W-:-:S08]  /*05a0*/  IMAD.X R11, RZ, RZ, R13, P0 ;  /* 0x000000ffff0b7224 */ /* 0x000fd000000e060d */
.L_x_483:
[----:B------:R-:W-:-:S05]  /*05b0*/  IMAD.WIDE R22, R7, 0x8, R10 ;  /* 0x0000000807167825 */ /* 0x000fca00078e020a */
[----:B------:R-:W2:Y:S04]  /*05c0*/  LDG.E.64 R20, desc[UR10][R22.64+-0x1000] ;  /* 0xfff0000a16147981 */ /* 0x000ea8000c1e1b00 */
[----:B-----5:R0:W5:Y:S04]  /*05d0*/  LDG.E.64 R16, desc[UR10][R22.64+-0x800] ;  /* 0xfff8000a16107981 */ /* 0x020168000c1e1b00 */
[----:B------:R0:W5:Y:S04]  /*05e0*/  LDG.E.64 R14, desc[UR10][R22.64] ;  /* 0x0000000a160e7981 */ /* 0x000168000c1e1b00 */
[----:B------:R0:W5:Y:S01]  /*05f0*/  LDG.E.64 R12, desc[UR10][R22.64+0x800] ;  /* 0x0008000a160c7981 */ /* 0x000162000c1e1b00 */
[C---:B------:R-:W-:Y:S01]  /*0600*/  IADD3 R29, P1, PT, R7.reuse, UR8, RZ ;  /* 0x00000008071d7c10 */ /* 0x040fe2000ff3e0ff */
[----:B------:R-:W-:Y:S03]  /*0610*/  BSSY.RECONVERGENT B2, `(.L_x_475) ;  /* 0x0000016000027945 */ /* 0x000fe60003800200 */
[----:B------:R-:W-:Y:S01]  /*0620*/  LEA.HI.X.SX32 R31, R7, UR9, 0x1, P1 ;  /* 0x00000009071f7c11 */ /* 0x000fe200088f0eff */
[----:B------:R-:W-:-:S03]  /*0630*/  IMAD.MOV.U32 R24, RZ, RZ, R29 ;  /* 0x000000ffff187224 */ /* 0x000fc600078e001d */
[----:B------:R-:W-:Y:S01]  /*0640*/  MOV R28, R31 ;  /* 0x0000001f001c7202 */ /* 0x000fe20000000f00 */
        /* <DEDUP_REMOVED lines=18> */
.L_x_476:
[----:B------:R-:W-:Y:S05]  /*0770*/  BSYNC.RECONVERGENT B2 ;  /* 0x0000000000027941 */ /* 0x000fea0003800200 */
.L_x_475:
[----:B-----5:R-:W-:Y:S01]  /*0780*/  DSETP.GEU.AND P0, PT, |R18|, |R16|, PT ;  /* 0x400000101200722a */ /* 0x020fe20003f0e200 */
[C---:B------:R-:W-:Y:S01]  /*0790*/  IADD3 R21, P1, PT, R27.reuse, UR8, RZ ;  /* 0x000000081b157c10 */ /* 0x040fe2000ff3e0ff */
[----:B------:R-:W-:Y:S01]  /*07a0*/  BSSY.RECONVERGENT B2, `(.L_x_477) ;  /* 0x0000015000027945 */ /* 0x000fe20003800200 */
[----:B------:R-:W-:Y:S02]  /*07b0*/  IMAD.MOV.U32 R2, RZ, RZ, R16 ;  /* 0x000000ffff027224 */ /* 0x000fe400078e0010 */
[----:B------:R-:W-:Y:S01]  /*07c0*/  LEA.HI.X.SX32 R23, R27, UR9, 0x1, P1 ;  /* 0x000000091b177c11 */ /* 0x000fe200088f0eff */
[----:B------:R-:W-:Y:S02]  /*07d0*/  IMAD.MOV.U32 R6, RZ, RZ, R21 ;  /* 0x000000ffff067224 */ /* 0x000fe400078e0015 */
[----:B------:R-:W-:Y:S02]  /*07e0*/  IMAD.MOV.U32 R3, RZ, RZ, R17 ;  /* 0x000000ffff037224 */ /* 0x000fe400078e0011 */
[----:B------:R-:W-:-:S04]  /*07f0*/  IMAD.MOV.U32 R8, RZ, RZ, R23 ;  /* 0x000000ffff087224 */ /* 0x000fc800078e0017 */
        /* <DEDUP_REMOVED lines=15> */
.L_x_478:
[----:B------:R-:W-:Y:S05]  /*08f0*/  BSYNC.RECONVERGENT B2 ;  /* 0x0000000000027941 */ /* 0x000fea0003800200 */
.L_x_477:
[----:B------:R-:W-:Y:S01]  /*0900*/  DSETP.GEU.AND P0, PT, |R2|, |R14|, PT ;  /* 0x4000000e0200722a */ /* 0x000fe20003f0e200 */
[C---:B------:R-:W-:Y:S01]  /*0910*/  IADD3 R21, P1, PT, R26.reuse, UR8, RZ ;  /* 0x000000081a157c10 */ /* 0x040fe2000ff3e0ff */
[----:B------:R-:W-:Y:S01]  /*0920*/  BSSY.RECONVERGENT B2, `(.L_x_479) ;  /* 0x0000016000027945 */ /* 0x000fe20003800200 */
[----:B------:R-:W-:Y:S01]  /*0930*/  IADD3 R29, P2, PT, R25, UR8, RZ ;  /* 0x00000008191d7c10 */ /* 0x000fe2000ff5e0ff */
[----:B------:R-:W-:Y:S01]  /*0940*/  IMAD.MOV.U32 R16, RZ, RZ, R14 ;  /* 0x000000ffff107224 */ /* 0x000fe200078e000e */
        /* <DEDUP_REMOVED lines=19> */
.L_x_480:
[----:B------:R-:W-:Y:S05]  /*0a80*/  BSYNC.RECONVERGENT B2 ;  /* 0x0000000000027941 */ /* 0x000fea0003800200 */
.L_x_479:
[----:B------:R-:W-:Y:S01]  /*0a90*/  DSETP.GEU.AND P0, PT, |R16|, |R12|, PT ;  /* 0x4000000c1000722a */ /* 0x000fe20003f0e200 */
[----:B------:R-:W-:Y:S01]  /*0aa0*/  LEA.HI.X.SX32 R14, R25, UR9, 0x1, P2 ;  /* 0x00000009190e7c11 */ /* 0x000fe200090f0eff */
[----:B------:R-:W-:Y:S01]  /*0ab0*/  BSSY.RECONVERGENT B2, `(.L_x_481) ;  /* 0x0000014000027945 */ /* 0x000fe20003800200 */
[----:B------:R-:W-:Y:S02]  /*0ac0*/  IMAD.MOV.U32 R8, RZ, RZ, R29 ;  /* 0x000000ffff087224 */ /* 0x000fe400078e001d */
[----:B------:R-:W-:Y:S02]  /*0ad0*/  IMAD.MOV.U32 R2, RZ, RZ, R12 ;  /* 0x000000ffff027224 */ /* 0x000fe400078e000c */
[----:B------:R-:W-:Y:S02]  /*0ae0*/  IMAD.MOV.U32 R6, RZ, RZ, R14 ;  /* 0x000000ffff067224 */ /* 0x000fe400078e000e */
[----:B------:R-:W-:-:S05]  /*0af0*/  IMAD.MOV.U32 R3, RZ, RZ, R13 ;  /* 0x000000ffff037224 */ /* 0x000fca00078e000d */
        /* <DEDUP_REMOVED lines=15> */
.L_x_482:
[----:B------:R-:W-:Y:S05]  /*0bf0*/  BSYNC.RECONVERGENT B2 ;  /* 0x0000000000027941 */ /* 0x000fea0003800200 */
.L_x_481:
[----:B------:R-:W-:Y:S02]  /*0c00*/  VIADD R9, R9, 0x400 ;  /* 0x0000040009097836 */ /* 0x000fe40000000000 */
[----:B------:R-:W-:Y:S02]  /*0c10*/  VIADD R27, R27, 0x400 ;  /* 0x000004001b1b7836 */ /* 0x000fe40000000000 */
[----:B------:R-:W-:Y:S01]  /*0c20*/  VIADD R26, R26, 0x400 ;  /* 0x000004001a1a7836 */ /* 0x000fe20000000000 */
[----:B------:R-:W-:Y:S01]  /*0c30*/  ISETP.GE.AND P0, PT, R9, R4, PT ;  /* 0x000000040900720c */ /* 0x000fe20003f06270 */
[----:B------:R-:W-:Y:S02]  /*0c40*/  VIADD R25, R25, 0x400 ;  /* 0x0000040019197836 */ /* 0x000fe40000000000 */
[----:B------:R-:W-:-:S10]  /*0c50*/  VIADD R7, R7, 0x400 ;  /* 0x0000040007077836 */ /* 0x000fd40000000000 */
[----:B------:R-:W-:Y:S05]  /*0c60*/  @!P0 BRA `(.L_x_483) ;  /* 0xfffffff800508947 */ /* 0x000fea000383ffff */
.L_x_469:
[----:B------:R-:W-:Y:S05]  /*0c70*/  BSYNC.RECONVERGENT B1 ;  /* 0x0000000000017941 */ /* 0x000fea0003800200 */
.L_x_468:
        /* <DEDUP_REMOVED lines=34> */
.L_x_486:
[----:B------:R-:W-:Y:S05]  /*0ea0*/  BSYNC.RECONVERGENT B1 ;  /* 0x0000000000017941 */ /* 0x000fea0003800200 */
.L_x_485:
        /* <DEDUP_REMOVED lines=31> */
.L_x_488:
[----:B------:R-:W-:Y:S05]  /*10a0*/  BSYNC.RECONVERGENT B1 ;  /* 0x0000000000017941 */ /* 0x000fea0003800200 */
.L_x_487:
[----:B------:R-:W-:Y:S01]  /*10b0*/  ISETP.GT.AND P0, PT, R15, 0x1b, PT ;  /* 0x0000001b0f00780c */ /* 0x000fe20003f04270 */
[----:B---3--:R3:W3:Y:S01]  /*10c0*/  SHFL.DOWN PT, R8, R2, 0x4, 0x1f ;  /* 0x08801f0002087f89 */ /* 0x0086e200000e0000 */
[----:B------:R-:W-:Y:S01]  /*10d0*/  BSSY.RECONVERGENT B1, `(.L_x_489) ;  /* 0x000001d000017945 */ /* 0x000fe20003800200 */
[----:B0-----:R-:W-:Y:S01]  /*10e0*/  MOV R11, R4 ;  /* 0x00000004000b7202 */ /* 0x001fe20000000f00 */
[----:B------:R-:W-:Y:S01]  /*10f0*/  IMAD.MOV.U32 R12, RZ, RZ, R13 ;  /* 0x000000ffff0c7224 */ /* 0x000fe200078e000d */
[----:B------:R0:W0:Y:S01]  /*1100*/  SHFL.DOWN PT, R9, R3, 0x4, 0x1f ;  /* 0x08801f0003097f89 */ /* 0x00002200000e0000 */
[----:B-1----:R-:W-:Y:S02]  /*1110*/  IMAD.MOV.U32 R6, RZ, RZ, R2 ;  /* 0x000000ffff067224 */ /* 0x002fe400078e0002 */
[----:B--2---:R-:W-:Y:S01]  /*1120*/  IMAD.MOV.U32 R7, RZ, RZ, R3 ;  /* 0x000000ffff077224 */ /* 0x004fe200078e0003 */
[----:B----4-:R1:W2:Y:S04]  /*1130*/  SHFL.DOWN PT, R17, R4, 0x4, 0x1f ;  /* 0x08801f0004117f89 */ /* 0x0102a800000e0000 */
[----:B------:R1:W4:Y:S01]  /*1140*/  SHFL.DOWN PT, R10, R13, 0x4, 0x1f ;  /* 0x08801f000d0a7f89 */ /* 0x00032200000e0000 */
        /* <DEDUP_REMOVED lines=21> */
.L_x_490:
[----:B------:R-:W-:Y:S05]  /*12a0*/  BSYNC.RECONVERGENT B1 ;  /* 0x0000000000017941 */ /* 0x000fea0003800200 */
.L_x_489:
[----:B------:R-:W-:Y:S01]  /*12b0*/  ISETP.GT.AND P0, PT, R15, 0x17, PT ;  /* 0x000000170f00780c */ /* 0x000fe20003f04270 */
[----:B---3--:R3:W2:Y:S01]  /*12c0*/  SHFL.DOWN PT, R8, R6, 0x8, 0x1f ;  /* 0x09001f0006087f89 */ /* 0x0086a200000e0000 */
[----:B------:R-:W-:Y:S01]  /*12d0*/  BSSY.RECONVERGENT B1, `(.L_x_491) ;  /* 0x000001d000017945 */ /* 0x000fe20003800200 */
[----:B-1----:R-:W-:Y:S02]  /*12e0*/  IMAD.MOV.U32 R4, RZ, RZ, R11 ;  /* 0x000000ffff047224 */ /* 0x002fe400078e000b */
[----:B0-----:R3:W0:Y:S01]  /*12f0*/  SHFL.DOWN PT, R9, R7, 0x8, 0x1f ;  /* 0x09001f0007097f89 */ /* 0x00162200000e0000 */
[----:B----4-:R-:W-:Y:S02]  /*1300*/  IMAD.MOV.U32 R10, RZ, RZ, R12 ;  /* 0x000000ffff0a7224 */ /* 0x010fe400078e000c */
[----:B------:R-:W-:Y:S01]  /*1310*/  IMAD.MOV.U32 R2, RZ, RZ, R6 ;  /* 0x000000ffff027224 */ /* 0x000fe200078e0006 */
[----:B------:R3:W1:Y:S01]  /*1320*/  SHFL.DOWN PT, R14, R11, 0x8, 0x1f ;  /* 0x09001f000b0e7f89 */ /* 0x00066200000e0000 */
[----:B------:R-:W-:-:S03]  /*1330*/  IMAD.MOV.U32 R3, RZ, RZ, R7 ;  /* 0x000000ffff037224 */ /* 0x000fc600078e0007 */
[----:B------:R3:W4:Y:S01]  /*1340*/  SHFL.DOWN PT, R13, R12, 0x8, 0x1f ;  /* 0x09001f000c0d7f89 */ /* 0x00072200000e0000 */
[----:B------:R-:W-:Y:S05]  /*1350*/  @P0 BRA `(.L_x_492) ;  /* 0x0000000000500947 */ /* 0x000fea0003800000 */
[----:B0-2---:R-:W-:Y:S01]  /*1360*/  DSETP.GEU.AND P0, PT, |R6|, |R8|, PT ;  /* 0x400000080600722a */ /* 0x005fe20003f0e200 */
[----:B-1----:R-:W-:Y:S02]  /*1370*/  IMAD.MOV.U32 R4, RZ, RZ, R14 ;  /* 0x000000ffff047224 */ /* 0x002fe400078e000e */
        /* <DEDUP_REMOVED lines=18> */
.L_x_492:
[----:B------:R-:W-:Y:S05]  /*14a0*/  BSYNC.RECONVERGENT B1 ;  /* 0x0000000000017941 */ /* 0x000fea0003800200 */
.L_x_491:
[----:B------:R-:W-:Y:S01]  /*14b0*/  ISETP.GT.AND P0, PT, R15, 0xf, PT ;  /* 0x0000000f0f00780c */ /* 0x000fe20003f04270 */
[----:B---3--:R3:W1:Y:S01]  /*14c0*/  SHFL.DOWN PT, R6, R2, 0x10, 0x1f ;  /* 0x0a001f0002067f89 */ /* 0x00866200000e0000 */
[----:B------:R-:W-:Y:S01]  /*14d0*/  BSSY.RECONVERGENT B1, `(.L_x_493) ;  /* 0x000001d000017945 */ /* 0x000fe20003800200 */
[----:B--2---:R-:W-:Y:S02]  /*14e0*/  IMAD.MOV.U32 R17, RZ, RZ, R4 ;  /* 0x000000ffff117224 */ /* 0x004fe400078e0004 */
[----:B------:R3:W2:Y:S01]  /*14f0*/  SHFL.DOWN PT, R7, R3, 0x10, 0x1f ;  /* 0x0a001f0003077f89 */ /* 0x0006a200000e0000 */
[----:B------:R-:W-:Y:S02]  /*1500*/  IMAD.MOV.U32 R19, RZ, RZ, R10 ;  /* 0x000000ffff137224 */ /* 0x000fe400078e000a */
[----:B------:R-:W-:Y:S01]  /*1510*/  IMAD.MOV.U32 R12, RZ, RZ, R2 ;  /* 0x000000ffff0c7224 */ /* 0x000fe200078e0002 */
[----:B0-----:R3:W0:Y:S01]  /*1520*/  SHFL.DOWN PT, R9, R4, 0x10, 0x1f ;  /* 0x0a001f0004097f89 */ /* 0x00162200000e0000 */
[----:B----4-:R-:W-:-:S03]  /*1530*/  IMAD.MOV.U32 R13, RZ, RZ, R3 ;  /* 0x000000ffff0d7224 */ /* 0x010fc600078e0003 */
[----:B------:R3:W4:Y:S01]  /*1540*/  SHFL.DOWN PT, R11, R10, 0x10, 0x1f ;  /* 0x0a001f000a0b7f89 */ /* 0x00072200000e0000 */
[----:B------:R-:W-:Y:S05]  /*1550*/  @P0 BRA `(.L_x_494) ;  /* 0x0000000000500947 */ /* 0x000fea0003800000 */
[----:B-12---:R-:W-:Y:S01]  /*1560*/  DSETP.GEU.AND P0, PT, |R2|, |R6|, PT ;  /* 0x400000060200722a */ /* 0x006fe20003f0e200 */
[----:B0-----:R-:W-:Y:S01]  /*1570*/  IMAD.MOV.U32 R17, RZ, RZ, R9 ;  /* 0x000000ffff117224 */ /* 0x001fe200078e0009 */
        /* <DEDUP_REMOVED lines=18> */
.L_x_494:
[----:B------:R-:W-:Y:S05]  /*16a0*/  BSYNC.RECONVERGENT B1 ;  /* 0x0000000000017941 */ /* 0x000fea0003800200 */
.L_x_493:
[----:B------:R-:W-:Y:S01]  /*16b0*/  ISETP.NE.AND P0, PT, R15, RZ, PT ;  /* 0x000000ff0f00720c */ /* 0x000fe20003f05270 */
[----:B------:R-:W-:-:S12]  /*16c0*/  BSSY.RECONVERGENT B1, `(.L_x_495) ;  /* 0x000000b000017945 */ /* 0x000fd80003800200 */
[----:B------:R-:W-:Y:S05]  /*16d0*/  @P0 BRA `(.L_x_496) ;  /* 0x0000000000240947 */ /* 0x000fea0003800000 */
[----:B---3--:R-:W3:Y:S01]  /*16e0*/  S2R R4, SR_CgaCtaId ;  /* 0x0000000000047919 */ /* 0x008ee20000008800 */
[----:B------:R-:W-:Y:S01]  /*16f0*/  MOV R3, 0x400 ;  /* 0x0000040000037802 */ /* 0x000fe20000000f00 */
[----:B------:R-:W-:Y:S01]  /*1700*/  IMAD.MOV.U32 R18, RZ, RZ, R17 ;  /* 0x000000ffff127224 */ /* 0x000fe200078e0011 */
[----:B------:R-:W-:-:S04]  /*1710*/  SHF.R.U32.HI R2, RZ, 0x1, R5 ;  /* 0x00000001ff027819 */ /* 0x000fc80000011605 */
[----:B------:R-:W-:Y:S02]  /*1720*/  LOP3.LUT R2, R2, 0x1f0, RZ, 0xc0, !PT ;  /* 0x000001f002027812 */ /* 0x000fe400078ec0ff */
[----:B---3--:R-:W-:-:S05]  /*1730*/  LEA R3, R4, R3, 0x18 ;  /* 0x0000000304037211 */ /* 0x008fca00078ec0ff */
[----:B------:R-:W-:-:S05]  /*1740*/  IMAD.IADD R3, R2, 0x1, R3 ;  /* 0x0000000102037824 */ /* 0x000fca00078e0203 */
[----:B------:R3:W-:Y:S04]  /*1750*/  STS.64 [R3+0x10], R18 ;  /* 0x0000101203007388 */ /* 0x0007e80000000a00 */
[----:B------:R3:W-:Y:S02]  /*1760*/  STS.64 [R3+0x8], R12 ;  /* 0x0000080c03007388 */ /* 0x0007e40000000a00 */
.L_x_496:
[----:B------:R-:W-:Y:S05]  /*1770*/  BSYNC.RECONVERGENT B1 ;  /* 0x0000000000017941 */ /* 0x000fea0003800200 */
.L_x_495:
[----:B------:R-:W-:Y:S01]  /*1780*/  BAR.SYNC.DEFER_BLOCKING 0x0 ;  /* 0x0000000000007b1d */ /* 0x000fe20000010000 */
[----:B------:R-:W-:-:S13]  /*1790*/  ISETP.NE.AND P1, PT, R5, RZ, PT ;  /* 0x000000ff0500720c */ /* 0x000fda0003f25270 */
[----:B------:R-:W-:Y:S05]  /*17a0*/  @P1 BRA `(.L_x_497) ;  /* 0x0000004c00d41947 */ /* 0x000fea0003800000 */
[----:B---3--:R-:W3:Y:S01]  /*17b0*/  S2R R3, SR_CgaCtaId ;  /* 0x0000000000037919 */ /* 0x008ee20000008800 */
[----:B------:R-:W-:Y:S01]  /*17c0*/  MOV R2, 0x400 ;  /* 0x0000040000027802 */ /* 0x000fe20000000f00 */
[----:B------:R-:W-:Y:S03]  /*17d0*/  BSSY.RECONVERGENT B1, `(.L_x_498) ;  /* 0x000001a000017945 */ /* 0x000fe60003800200 */
[----:B---3--:R-:W-:-:S05]  /*17e0*/  LEA R32, R3, R2, 0x18 ;  /* 0x0000000203207211 */ /* 0x008fca00078ec0ff */
[----:B-1----:R-:W1:Y:S04]  /*17f0*/  LDS.64 R14, [R32+0x18] ;  /* 0x00001800200e7984 */ /* 0x002e680000000a00 */
[----:B0---4-:R-:W0:Y:S04]  /*1800*/  LDS.128 R8, [R32+0x20] ;  /* 0x0000200020087984 */ /* 0x011e280000000c00 */
[----:B------:R3:W4:Y:S04]  /*1810*/  LDS.64 R2, [R32+0x80] ;  /* 0x0000800020027984 */ /* 0x0007280000000a00 */
[----:B--2---:R3:W2:Y:S01]  /*1820*/  LDS.128 R4, [R32+0x30] ;  /* 0x0000300020047984 */ /* 0x0046a20000000c00 */
        /* <DEDUP_REMOVED lines=20> */
.L_x_499:
[----:B------:R-:W-:Y:S05]  /*1970*/  BSYNC.RECONVERGENT B1 ;  /* 0x0000000000017941 */ /* 0x000fea0003800200 */
.L_x_498:
[----:B------:R0:W1:Y:S01]  /*1980*/  LDS.128 R12, [R32+0x40] ;  /* 0x00004000200c7984 */ /* 0x0000620000000c00 */
[----:B------:R-:W-:Y:S01]  /*1990*/  DSETP.GEU.AND P0, PT, |R28|, |R10|, PT ;  /* 0x4000000a1c00722a */ /* 0x000fe20003f0e200 */
[----:B------:R-:W-:Y:S01]  /*19a0*/  BSSY.RECONVERGENT B1, `(.L_x_500) ;  /* 0x0000017000017945 */ /* 0x000fe20003800200 */
[----:B------:R-:W-:Y:S01]  /*19b0*/  IMAD.MOV.U32 R33, RZ, RZ, R4 ;  /* 0x000000ffff217224 */ /* 0x000fe200078e0004 */
[----:B------:R0:W2:Y:S01]  /*19c0*/  LDS.128 R16, [R32+0x50] ;  /* 0x0000500020107984 */ /* 0x0000a20000000c00 */
[----:B------:R-:W-:Y:S02]  /*19d0*/  IMAD.MOV.U32 R35, RZ, RZ, R5 ;  /* 0x000000ffff237224 */ /* 0x000fe400078e0005 */
[----:B------:R-:W-:Y:S01]  /*19e0*/  IMAD.MOV.U32 R8, RZ, RZ, R10 ;  /* 0x000000ffff087224 */ /* 0x000fe200078e000a */
[----:B------:R0:W3:Y:S01]  /*19f0*/  LDS.128 R20, [R32+0x60] ;  /* 0x0000600020147984 */ /* 0x0000e20000000c00 */
[----:B------:R-:W-:-:S03]  /*1a00*/  IMAD.MOV.U32 R9, RZ, RZ, R11 ;  /* 0x000000ffff097224 */ /* 0x000fc600078e000b */
[----:B------:R0:W4:Y:S03]  /*1a10*/  LDS.128 R24, [R32+0x70] ;  /* 0x0000700020187984 */ /* 0x0001260000000c00 */
        /* <DEDUP_REMOVED lines=15> */
.L_x_501:
[----:B------:R-:W-:Y:S05]  /*1b10*/  BSYNC.RECONVERGENT B1 ;  /* 0x0000000000017941 */ /* 0x000fea0003800200 */
.L_x_500:
        /* <DEDUP_REMOVED lines=21> */
.L_x_503:
[----:B------:R-:W-:Y:S05]  /*1c70*/  BSYNC.RECONVERGENT B1 ;  /* 0x0000000000017941 */ /* 0x000fea0003800200 */
.L_x_502:
[----:B------:R-:W-:Y:S01]  /*1c80*/  DSETP.GEU.AND P0, PT, |R4|, |R14|, PT ;  /* 0x4000000e0400722a */ /* 0x000fe20003f0e200 */
[----:B------:R-:W-:Y:S01]  /*1c90*/  BSSY.RECONVERGENT B1, `(.L_x_504) ;  /* 0x0000014000017945 */ /* 0x000fe20003800200 */
[----:B------:R-:W-:Y:S02]  /*1ca0*/  IMAD.MOV.U32 R6, RZ, RZ, R14 ;  /* 0x000000ffff067224 */ /* 0x000fe400078e000e */
[----:B------:R-:W-:Y:S02]  /*1cb0*/  IMAD.MOV.U32 R7, RZ, RZ, R15 ;  /* 0x000000ffff077224 */ /* 0x000fe400078e000f */
[----:B--2---:R-:W-:Y:S02]  /*1cc0*/  IMAD.MOV.U32 R9, RZ, RZ, R16 ;  /* 0x000000ffff097224 */ /* 0x004fe400078e0010 */
        /* <DEDUP_REMOVED lines=16> */
.L_x_505:
[----:B------:R-:W-:Y:S05]  /*1dd0*/  BSYNC.RECONVERGENT B1 ;  /* 0x0000000000017941 */ /* 0x000fea0003800200 */
.L_x_504:
        /* <DEDUP_REMOVED lines=21> */
.L_x_507:
[----:B------:R-:W-:Y:S05]  /*1f30*/  BSYNC.RECONVERGENT B1 ;  /* 0x0000000000017941 */ /* 0x000fea0003800200 */
.L_x_506:
[----:B------:R-:W-:Y:S01]  /*1f40*/  DSETP.GEU.AND P0, PT, |R4|, |R22|, PT ;  /* 0x400000160400722a */ /* 0x000fe20003f0e200 */
[----:B------:R-:W-:Y:S01]  /*1f50*/  BSSY.RECONVERGENT B1, `(.L_x_508) ;  /* 0x0000014000017945 */ /* 0x000fe20003800200 */
[----:B------:R-:W-:Y:S02]  /*1f60*/  IMAD.MOV.U32 R6, RZ, RZ, R22 ;  /* 0x000000ffff067224 */ /* 0x000fe400078e0016 */
[----:B------:R-:W-:Y:S02]  /*1f70*/  IMAD.MOV.U32 R7, RZ, RZ, R23 ;  /* 0x000000ffff077224 */ /* 0x000fe400078e0017 */
[----:B----4-:R-:W-:Y:S02]  /*1f80*/  IMAD.MOV.U32 R9, RZ, RZ, R24 ;  /* 0x000000ffff097224 */ /* 0x010fe400078e0018 */
        /* <DEDUP_REMOVED lines=16> */
.L_x_509:
[----:B------:R-:W-:Y:S05]  /*2090*/  BSYNC.RECONVERGENT B1 ;  /* 0x0000000000017941 */ /* 0x000fea0003800200 */
.L_x_508:
[----:B------:R-:W-:Y:S01]  /*20a0*/  DSETP.GEU.AND P0, PT, |R6|, |R26|, PT ;  /* 0x4000001a0600722a */ /* 0x000fe20003f0e200 */
[----:B------:R-:W-:Y:S02]  /*20b0*/  IMAD.MOV.U32 R12, RZ, RZ, R26 ;  /* 0x000000ffff0c7224 */ /* 0x000fe400078e001a */
[----:B------:R-:W-:Y:S02]  /*20c0*/  IMAD.MOV.U32 R13, RZ, RZ, R27 ;  /* 0x000000ffff0d7224 */ /* 0x000fe400078e001b */
        /* <DEDUP_REMOVED lines=18> */
.L_x_484:
        /* <DEDUP_REMOVED lines=8> */
[----:B------:R-:W-:Y:S01]  /*2270*/  ISETP.GT.AND P0, PT, R11, R4, PT ;  /* 0x000000040b00720c */ /* 0x000fe20003f04270 */
[----:B------:R-:W-:Y:S02]  /*2280*/  IMAD.IADD R9, R4, 0x1, R9 ;  /* 0x0000000104097824 */ /* 0x000fe400078e0209 */
[----:B------:R-:W-:-:S03]  /*2290*/  IMAD.MOV.U32 R11, RZ, RZ, R3 ;  /* 0x000000ffff0b7224 */ /* 0x000fc600078e0003 */
        /* <DEDUP_REMOVED lines=27> */
.L_x_511:
[----:B------:R-:W-:Y:S05]  /*2450*/  BSYNC.RECONVERGENT B1 ;  /* 0x0000000000017941 */ /* 0x000fea0003800200 */
.L_x_510:
[----:B------:R-:W-:Y:S01]  /*2460*/  VIADD R2, R7, 0x2 ;  /* 0x0000000207027836 */ /* 0x000fe20000000000 */
[----:B--2---:R1:W2:Y:S01]  /*2470*/  SHFL.DOWN PT, R12, R10, 0x2, R9 ;  /* 0x084000000a0c7989 */ /* 0x0042a200000e0009 */
[----:B------:R-:W-:Y:S01]  /*2480*/  BSSY.RECONVERGENT B1, `(.L_x_512) ;  /* 0x000001e000017945 */ /* 0x000fe20003800200 */
[----:B------:R-:W-:Y:S02]  /*2490*/  IMAD.MOV.U32 R8, RZ, RZ, R16 ;  /* 0x000000ffff087224 */ /* 0x000fe400078e0010 */
[----:B------:R-:W-:Y:S01]  /*24a0*/  ISETP.GT.AND P0, PT, R2, R9, PT ;  /* 0x000000090200720c */ /* 0x000fe20003f04270 */
[----:B---3--:R1:W3:Y:S01]  /*24b0*/  SHFL.DOWN PT, R13, R11, 0x2, R9 ;  /* 0x084000000b0d7989 */ /* 0x0082e200000e0009 */
[----:B------:R-:W-:Y:S02]  /*24c0*/  IMAD.MOV.U32 R14, RZ, RZ, R18 ;  /* 0x000000ffff0e7224 */ /* 0x000fe400078e0012 */
[----:B------:R-:W-:Y:S01]  /*24d0*/  IMAD.MOV.U32 R2, RZ, RZ, R10 ;  /* 0x000000ffff027224 */ /* 0x000fe200078e000a */
[----:B----4-:R1:W4:Y:S01]  /*24e0*/  SHFL.DOWN PT, R15, R16, 0x2, R9 ;  /* 0x08400000100f7989 */ /* 0x01032200000e0009 */
[----:B------:R-:W-:-:S03]  /*24f0*/  IMAD.MOV.U32 R3, RZ, RZ, R11 ;  /* 0x000000ffff037224 */ /* 0x000fc600078e000b */
[----:B0-----:R1:W0:Y:S04]  /*2500*/  SHFL.DOWN PT, R17, R18, 0x2, R9 ;  /* 0x0840000012117989 */ /* 0x00122800000e0009 */
[----:B------:R-:W-:Y:S05]  /*2510*/  @P0 BRA `(.L_x_513) ;  /* 0x0000000000500947 */ /* 0x000fea0003800000 */
[----:B--23--:R-:W-:Y:S01]  /*2520*/  DSETP.GEU.AND P0, PT, |R10|, |R12|, PT ;  /* 0x4000000c0a00722a */ /* 0x00cfe20003f0e200 */
[----:B----4-:R-:W-:Y:S02]  /*2530*/  IMAD.MOV.U32 R8, RZ, RZ, R15 ;  /* 0x000000ffff087224 */ /* 0x010fe400078e000f */
[----:B0-----:R-:W-:Y:S02]  /*2540*/  IMAD.MOV.U32 R14, RZ, RZ, R17 ;  /* 0x000000ffff0e7224 */ /* 0x001fe400078e0011 */
        /* <DEDUP_REMOVED lines=17> */
.L_x_513:
[----:B------:R-:W-:Y:S05]  /*2660*/  BSYNC.RECONVERGENT B1 ;  /* 0x0000000000017941 */ /* 0x000fea0003800200 */
.L_x_512:
[----:B------:R-:W-:Y:S01]  /*2670*/  VIADD R6, R7, 0x4 ;  /* 0x0000000407067836 */ /* 0x000fe20000000000 */
[----:B--2---:R2:W2:Y:S01]  /*2680*/  SHFL.DOWN PT, R12, R2, 0x4, R9 ;  /* 0x08800000020c7989 */ /* 0x0044a200000e0009 */
[----:B------:R-:W-:Y:S01]  /*2690*/  BSSY.RECONVERGENT B1, `(.L_x_514) ;  /* 0x000001e000017945 */ /* 0x000fe20003800200 */
[----:B-1----:R-:W-:Y:S02]  /*26a0*/  IMAD.MOV.U32 R16, RZ, RZ, R14 ;  /* 0x000000ffff107224 */ /* 0x002fe400078e000e */
        /* <DEDUP_REMOVED lines=28> */
.L_x_515:
[----:B------:R-:W-:Y:S05]  /*2870*/  BSYNC.RECONVERGENT B1 ;  /* 0x0000000000017941 */ /* 0x000fea0003800200 */
.L_x_514:
[----:B--2---:R-:W-:Y:S01]  /*2880*/  VIADD R2, R7, 0x8 ;  /* 0x0000000807027836 */ /* 0x004fe20000000000 */
[----:B------:R2:W2:Y:S01]  /*2890*/  SHFL.DOWN PT, R12, R10, 0x8, R9 ;  /* 0x090000000a0c7989 */ /* 0x0004a200000e0009 */
        /* <DEDUP_REMOVED lines=30> */
.L_x_517:
[----:B------:R-:W-:Y:S05]  /*2a80*/  BSYNC.RECONVERGENT B1 ;  /* 0x0000000000017941 */ /* 0x000fea0003800200 */
.L_x_516:
[----:B-1----:R-:W-:Y:S01]  /*2a90*/  VIADD R6, R7, 0x10 ;  /* 0x0000001007067836 */ /* 0x002fe20000000000 */
[----:B--2---:R1:W2:Y:S01]  /*2aa0*/  SHFL.DOWN PT, R10, R2, 0x10, R9 ;  /* 0x0a000000020a7989 */ /* 0x0042a200000e0009 */
[----:B------:R-:W-:Y:S01]  /*2ab0*/  BSSY.RECONVERGENT B1, `(.L_x_518) ;  /* 0x000001e000017945 */ /* 0x000fe20003800200 */
[----:B0-----:R-:W-:Y:S01]  /*2ac0*/  IMAD.MOV.U32 R17, RZ, RZ, R8 ;  /* 0x000000ffff117224 */ /* 0x001fe200078e0008 */
[----:B------:R-:W-:Y:S01]  /*2ad0*/  MOV R19, R14 ;  /* 0x0000000e00137202 */ /* 0x000fe20000000f00 */
[----:B------:R1:W0:Y:S01]  /*2ae0*/  SHFL.DOWN PT, R11, R3, 0x10, R9 ;  /* 0x0a000000030b7989 */ /* 0x00022200000e0009 */
[----:B------:R-:W-:Y:S01]  /*2af0*/  ISETP.GT.AND P0, PT, R6, R9, PT ;  /* 0x000000090600720c */ /* 0x000fe20003f04270 */
[----:B------:R-:W-:Y:S02]  /*2b00*/  IMAD.MOV.U32 R12, RZ, RZ, R2 ;  /* 0x000000ffff0c7224 */ /* 0x000fe400078e0002 */
[----:B----4-:R1:W4:Y:S01]  /*2b10*/  SHFL.DOWN PT, R15, R8, 0x10, R9 ;  /* 0x0a000000080f7989 */ /* 0x01032200000e0009 */
[----:B---3--:R-:W-:-:S03]  /*2b20*/  IMAD.MOV.U32 R13, RZ, RZ, R3 ;  /* 0x000000ffff0d7224 */ /* 0x008fc600078e0003 */
[----:B------:R1:W3:Y:S06]  /*2b30*/  SHFL.DOWN PT, R21, R14, 0x10, R9 ;  /* 0x0a0000000e157989 */ /* 0x0002ec00000e0009 */
[----:B------:R-:W-:Y:S05]  /*2b40*/  @P0 BRA `(.L_x_519) ;  /* 0x0000000000500947 */ /* 0x000fea0003800000 */
[----:B0-2---:R-:W-:Y:S01]  /*2b50*/  DSETP.GEU.AND P0, PT, |R2|, |R10|, PT ;  /* 0x4000000a0200722a */ /* 0x005fe20003f0e200 */
        /* <DEDUP_REMOVED lines=19> */
.L_x_519:
[----:B------:R-:W-:Y:S05]  /*2c90*/  BSYNC.RECONVERGENT B1 ;  /* 0x0000000000017941 */ /* 0x000fea0003800200 */
.L_x_518:
[----:B------:R-:W-:Y:S01]  /*2ca0*/  ISETP.NE.AND P0, PT, R7, RZ, PT ;  /* 0x000000ff0700720c */ /* 0x000fe20003f05270 */
[----:B------:R-:W-:-:S12]  /*2cb0*/  BSSY.RECONVERGENT B1, `(.L_x_520) ;  /* 0x000000b000017945 */ /* 0x000fd80003800200 */
[----:B------:R-:W-:Y:S05]  /*2cc0*/  @P0 BRA `(.L_x_521) ;  /* 0x0000000000240947 */ /* 0x000fea0003800000 */
[----:B------:R-:W5:Y:S01]  /*2cd0*/  S2R R6, SR_CgaCtaId ;  /* 0x0000000000067919 */ /* 0x000f620000008800 */
[----:B-1----:R-:W-:Y:S01]  /*2ce0*/  MOV R3, 0x400 ;  /* 0x0000040000037802 */ /* 0x002fe20000000f00 */
[----:B------:R-:W-:Y:S01]  /*2cf0*/  IMAD.MOV.U32 R18, RZ, RZ, R17 ;  /* 0x000000ffff127224 */ /* 0x000fe200078e0011 */
[----:B------:R-:W-:-:S04]  /*2d00*/  SHF.R.U32.HI R2, RZ, 0x1, R5 ;  /* 0x00000001ff027819 */ /* 0x000fc80000011605 */
[----:B------:R-:W-:Y:S02]  /*2d10*/  LOP3.LUT R2, R2, 0x1f0, RZ, 0xc0, !PT ;  /* 0x000001f002027812 */ /* 0x000fe400078ec0ff */
[----:B-----5:R-:W-:-:S05]  /*2d20*/  LEA R3, R6, R3, 0x18 ;  /* 0x0000000306037211 */ /* 0x020fca00078ec0ff */
[----:B------:R-:W-:-:S05]  /*2d30*/  IMAD.IADD R3, R2, 0x1, R3 ;  /* 0x0000000102037824 */ /* 0x000fca00078e0203 */
[----:B------:R1:W-:Y:S04]  /*2d40*/  STS.64 [R3+0x10], R18 ;  /* 0x0000101203007388 */ /* 0x0003e80000000a00 */
[----:B------:R1:W-:Y:S02]  /*2d50*/  STS.64 [R3+0x8], R12 ;  /* 0x0000080c03007388 */ /* 0x0003e40000000a00 */
.L_x_521:
[----:B------:R-:W-:Y:S05]  /*2d60*/  BSYNC.RECONVERGENT B1 ;  /* 0x0000000000017941 */ /* 0x000fea0003800200 */
.L_x_520:
[----:B------:R-:W-:Y:S01]  /*2d70*/  BAR.SYNC.DEFER_BLOCKING 0x0 ;  /* 0x0000000000007b1d */ /* 0x000fe20000010000 */
[----:B------:R-:W-:-:S13]  /*2d80*/  ISETP.NE.AND P1, PT, R5, RZ, PT ;  /* 0x000000ff0500720c */ /* 0x000fda0003f25270 */
[----:B------:R-:W-:Y:S05]  /*2d90*/  @P1 BRA `(.L_x_497) ;  /* 0x0000003800581947 */ /* 0x000fea0003800000 */
[----:B------:R-:W-:Y:S01]  /*2da0*/  ISETP.GE.AND P0, PT, R4, 0x21, PT ;  /* 0x000000210400780c */ /* 0x000fe20003f06270 */
[----:B0-----:R-:W-:Y:S02]  /*2db0*/  IMAD.MOV.U32 R11, RZ, RZ, R17 ;  /* 0x000000ffff0b7224 */ /* 0x001fe400078e0011 */
[----:B-1----:R-:W-:Y:S02]  /*2dc0*/  IMAD.MOV.U32 R14, RZ, RZ, R19 ;  /* 0x000000ffff0e7224 */ /* 0x002fe400078e0013 */
        /* <DEDUP_REMOVED lines=29> */
.L_x_523:
[----:B------:R-:W-:Y:S05]  /*2fa0*/  BSYNC.RECONVERGENT B1 ;  /* 0x0000000000017941 */ /* 0x000fea0003800200 */
.L_x_522:
[----:B------:R-:W-:Y:S01]  /*2fb0*/  ISETP.GE.AND P0, PT, R4, 0x41, PT ;  /* 0x000000410400780c */ /* 0x000fe20003f06270 */
[----:B------:R-:W-:Y:S02]  /*2fc0*/  IMAD.MOV.U32 R5, RZ, RZ, R11 ;  /* 0x000000ffff057224 */ /* 0x000fe400078e000b */
[----:B--2---:R-:W-:Y:S02]  /*2fd0*/  IMAD.MOV.U32 R10, RZ, RZ, R14 ;  /* 0x000000ffff0a7224 */ /* 0x004fe400078e000e */
        /* <DEDUP_REMOVED lines=29> */
.L_x_525:
[----:B------:R-:W-:Y:S05]  /*31b0*/  BSYNC.RECONVERGENT B1 ;  /* 0x0000000000017941 */ /* 0x000fea0003800200 */
.L_x_524:
        /* <DEDUP_REMOVED lines=32> */
.L_x_527:
[----:B------:R-:W-:Y:S05]  /*33c0*/  BSYNC.RECONVERGENT B1 ;  /* 0x0000000000017941 */ /* 0x000fea0003800200 */
.L_x_526:
        /* <DEDUP_REMOVED lines=32> */
.L_x_529:
[----:B------:R-:W-:Y:S05]  /*35d0*/  BSYNC.RECONVERGENT B1 ;  /* 0x0000000000017941 */ /* 0x000fea0003800200 */
.L_x_528:
        /* <DEDUP_REMOVED lines=32> */
.L_x_531:
[----:B------:R-:W-:Y:S05]  /*37e0*/  BSYNC.RECONVERGENT B1 ;  /* 0x0000000000017941 */ /* 0x000fea0003800200 */
.L_x_530:
        /* <DEDUP_REMOVED lines=32> */
.L_x_533:
[----:B------:R-:W-:Y:S05]  /*39f0*/  BSYNC.RECONVERGENT B1 ;  /* 0x0000000000017941 */ /* 0x000fea0003800200 */
.L_x_532:
        /* <DEDUP_REMOVED lines=32> */
.L_x_465:
[----:B------:R-:W0:Y:S01]  /*3c00*/  S2R R4, SR_TID.X ;  /* 0x0000000000047919 */ /* 0x000e220000002100 */
[----:B------:R-:W1:Y:S01]  /*3c10*/  LDCU.128 UR12, c[0x0][0x380] ;  /* 0x00007000ff0c77ac */ /* 0x000e620008000c00 */
[----:B------:R-:W-:Y:S02]  /*3c20*/  SHF.R.S32.HI R5, RZ, 0x1f, R10 ;  /* 0x0000001fff057819 */ /* 0x000fe4000001140a */
[----:B0-----:R-:W-:-:S04]  /*3c30*/  IADD3 R2, P0, PT, R10, R4, RZ ;  /* 0x000000040a027210 */ /* 0x001fc80007f1e0ff */
[----:B-1----:R-:W-:Y:S01]  /*3c40*/  LEA R8, P1, R2, UR12, 0x3 ;  /* 0x0000000c02087c11 */ /* 0x002fe2000f8218ff */
[----:B------:R-:W-:-:S05]  /*3c50*/  IMAD.X R3, RZ, RZ, R5, P0 ;  /* 0x000000ffff037224 */ /* 0x000fca00000e0605 */
[----:B------:R-:W-:-:S05]  /*3c60*/  LEA.HI.X R9, R2, UR13, R3, 0x3, P1 ;  /* 0x0000000d02097c11 */ /* 0x000fca00088f1c03 */
[----:B------:R-:W2:Y:S04]  /*3c70*/  LDG.E.64 R12, desc[UR10][R8.64] ;  /* 0x0000000a080c7981 */ /* 0x000ea8000c1e1b00 */
[----:B------:R-:W2:Y:S04]  /*3c80*/  LDG.E.64 R14, desc[UR10][R8.64+0x800] ;  /* 0x0008000a080e7981 */ /* 0x000ea8000c1e1b00 */
[----:B------:R-:W3:Y:S04]  /*3c90*/  LDG.E.64 R16, desc[UR10][R8.64+0x1000] ;  /* 0x0010000a08107981 */ /* 0x000ee8000c1e1b00 */
[----:B------:R-:W4:Y:S04]  /*3ca0*/  LDG.E.64 R18, desc[UR10][R8.64+0x1800] ;  /* 0x0018000a08127981 */ /* 0x000f28000c1e1b00 */
[----:B------:R0:W5:Y:S01]  /*3cb0*/  LDG.E.64 R2, desc[UR10][R8.64+0x2000] ;  /* 0x0020000a08027981 */ /* 0x000162000c1e1b00 */
[----:B------:R-:W-:Y:S01]  /*3cc0*/  BSSY.RECONVERGENT B1, `(.L_x_534) ;  /* 0x000001f000017945 */ /* 0x000fe20003800200 */
[C---:B0-----:R-:W-:Y:S01]  /*3cd0*/  LOP3.LUT R8, R4.reuse, 0x400, RZ, 0xfc, !PT ;  /* 0x0000040004087812 */ /* 0x041fe200078efcff */
[----:B------:R-:W-:Y:S01]  /*3ce0*/  VIADD R9, R4, 0x200 ;  /* 0x0000020004097836 */ /* 0x000fe20000000000 */
[----:B--2---:R-:W-:-:S06]  /*3cf0*/  DSETP.GEU.AND P0, PT, |R12|, |R14|, PT ;  /* 0x4000000e0c00722a */ /* 0x004fcc0003f0e200 */
[----:B------:R-:W-:Y:S02]  /*3d00*/  FSEL R12, R12, R14, P0 ;  /* 0x0000000e0c0c7208 */ /* 0x000fe40000000000 */
[----:B------:R-:W-:Y:S02]  /*3d10*/  FSEL R13, R13, R15, P0 ;  /* 0x0000000f0d0d7208 */ /* 0x000fe40000000000 */
[----:B------:R-:W-:-:S04]  /*3d20*/  IADD3 R14, P1, PT, R10, UR14, RZ ;  /* 0x0000000e0a0e7c10 */ /* 0x000fc8000ff3e0ff */
[----:B---3--:R-:W-:Y:S01]  /*3d30*/  DSETP.GEU.AND P2, PT, |R12|, |R16|, PT ;  /* 0x400000100c00722a */ /* 0x008fe20003f4e200 */
[----:B------:R-:W-:-:S05]  /*3d40*/  IADD3 R6, P5, PT, R8, R14, RZ ;  /* 0x0000000e08067210 */ /* 0x000fca0007fbe0ff */
[----:B------:R-:W-:Y:S02]  /*3d50*/  FSEL R12, R12, R16, P2 ;  /* 0x000000100c0c7208 */ /* 0x000fe40001000000 */
[----:B------:R-:W-:-:S06]  /*3d60*/  FSEL R13, R13, R17, P2 ;  /* 0x000000110d0d7208 */ /* 0x000fcc0001000000 */
[----:B----4-:R-:W-:-:S06]  /*3d70*/  DSETP.GEU.AND P3, PT, |R12|, |R18|, PT ;  /* 0x400000120c00722a */ /* 0x010fcc0003f6e200 */
[----:B------:R-:W-:Y:S02]  /*3d80*/  FSEL R10, R12, R18, P3 ;  /* 0x000000120c0a7208 */ /* 0x000fe40001800000 */
[----:B------:R-:W-:Y:S02]  /*3d90*/  FSEL R11, R13, R19, P3 ;  /* 0x000000130d0b7208 */ /* 0x000fe40001800000 */
[----:B------:R-:W-:Y:S01]  /*3da0*/  IADD3.X R12, PT, PT, R5, UR15, RZ, P1, !PT ;  /* 0x0000000f050c7c10 */ /* 0x000fe20008ffe4ff */
[C---:B------:R-:W-:Y:S01]  /*3db0*/  VIADD R5, R4.reuse, 0x100 ;  /* 0x0000010004057836 */ /* 0x040fe20000000000 */
[----:B------:R-:W-:Y:S02]  /*3dc0*/  ISETP.LE.AND P1, PT, R7, UR6, PT ;  /* 0x0000000607007c0c */ /* 0x000fe4000bf23270 */
[----:B-----5:R-:W-:Y:S02]  /*3dd0*/  DSETP.GEU.AND P4, PT, |R10|, |R2|, PT ;  /* 0x400000020a00722a */ /* 0x020fe40003f8e200 */
[----:B------:R-:W-:Y:S01]  /*3de0*/  @P2 SEL R9, R4, R5, P0 ;  /* 0x0000000504092207 */ /* 0x000fe20000000000 */
[----:B------:R-:W-:-:S02]  /*3df0*/  IMAD.X R5, RZ, RZ, R12, P5 ;  /* 0x000000ffff057224 */ /* 0x000fc400028e060c */
[----:B------:R-:W-:-:S09]  /*3e00*/  @!P3 VIADD R9, R4, 0x300 ;  /* 0x000003000409b836 */ /* 0x000fd20000000000 */
        /* <DEDUP_REMOVED lines=10> */
.L_x_535:
[----:B------:R-:W-:Y:S05]  /*3eb0*/  BSYNC.RECONVERGENT B1 ;  /* 0x0000000000017941 */ /* 0x000fea0003800200 */
.L_x_534:
        /* <DEDUP_REMOVED lines=12> */
[----:B------:R-:W-:-:S05]  /*3f80*/  IMAD.MOV.U32 R11, RZ, RZ, 0x500 ;  /* 0x00000500ff0b7424 */ /* 0x000fca00078e00ff */
[----:B------:R-:W2:Y:S01]  /*3f90*/  ATOMG.E.ADD.STRONG.GPU PT, R10, desc[UR10][R8.64], R11 ;  /* 0x8000000b080a79a8 */ /* 0x000ea200081ef10a */
[----:B------:R-:W0:Y:S01]  /*3fa0*/  S2UR UR5, SR_CgaCtaId ;  /* 0x00000000000579c3 */ /* 0x000e220000008800 */
[----:B------:R-:W-:Y:S02]  /*3fb0*/  UMOV UR4, 0x400 ;  /* 0x0000040000047882 */ /* 0x000fe40000000000 */
[----:B0-----:R-:W-:Y:S01]  /*3fc0*/  ULEA UR4, UR5, UR4, 0x18 ;  /* 0x0000000405047291 */ /* 0x001fe2000f8ec0ff */
[----:B--2---:R-:W-:-:S08]  /*3fd0*/  VIADD R10, R10, UR6 ;  /* 0x000000060a0a7c36 */ /* 0x004fd00008000000 */
[----:B------:R0:W-:Y:S03]  /*3fe0*/  STS [UR4+0x98], R10 ;  /* 0x0000980aff007988 */ /* 0x0001e60008000804 */
.L_x_538:
[----:B------:R-:W-:Y:S05]  /*3ff0*/  BSYNC.RECONVERGENT B1 ;  /* 0x0000000000017941 */ /* 0x000fea0003800200 */
.L_x_537:
[----:B------:R-:W1:Y:S08]  /*4000*/  S2UR UR5, SR_CgaCtaId ;  /* 0x00000000000579c3 */ /* 0x000e700000008800 */
[----:B------:R-:W-:Y:S06]  /*4010*/  BAR.SYNC.DEFER_BLOCKING 0x0 ;  /* 0x0000000000007b1d */ /* 0x000fec0000010000 */
[----:B------:R-:W-:-:S02]  /*4020*/  UMOV UR4, 0x400 ;  /* 0x0000040000047882 */ /* 0x000fc40000000000 */
[----:B-1----:R-:W-:-:S06]  /*4030*/  ULEA UR4, UR5, UR4, 0x18 ;  /* 0x0000000405047291 */ /* 0x002fcc000f8ec0ff */
[----:B------:R-:W-:-:S05]  /*4040*/  IMAD.U32 R14, RZ, RZ, UR4 ;  /* 0x00000004ff0e7e24 */ /* 0x000fca000f8e00ff */
[----:B------:R-:W0:Y:S02]  /*4050*/  LDS R12, [R14+0x98] ;  /* 0x000098000e0c7984 */ /* 0x000e240000000800 */
[----:B0-----:R-:W-:-:S05]  /*4060*/  VIADD R10, R12, 0x500 ;  /* 0x000005000c0a7836 */ /* 0x001fca0000000000 */
[----:B------:R-:W-:-:S13]  /*4070*/  ISETP.GT.AND P0, PT, R10, R7, PT ;  /* 0x000000070a00720c */ /* 0x000fda0003f04270 */
[----:B------:R-:W-:Y:S05]  /*4080*/  @P0 BRA `(.L_x_539) ;  /* 0x0000000400900947 */ /* 0x000fea0003800000 */
[----:B------:R-:W-:Y:S01]  /*4090*/  BSSY.RECONVERGENT B1, `(.L_x_539) ;  /* 0x0000063000017945 */ /* 0x000fe20003800200 */
[----:B------:R-:W-:Y:S01]  /*40a0*/  IMAD.MOV.U32 R20, RZ, RZ, R2 ;  /* 0x000000ffff147224 */ /* 0x000fe200078e0002 */
[----:B------:R-:W0:Y:S01]  /*40b0*/  LDCU UR7, c[0x0][0x398] ;  /* 0x00007300ff0777ac */ /* 0x000e220008000800 */
[----:B------:R-:W-:Y:S02]  /*40c0*/  IMAD.MOV.U32 R21, RZ, RZ, R3 ;  /* 0x000000ffff157224 */ /* 0x000fe400078e0003 */
[----:B------:R-:W-:Y:S01]  /*40d0*/  IMAD.MOV.U32 R27, RZ, RZ, R6 ;  /* 0x000000ffff1b7224 */ /* 0x000fe200078e0006 */
[----:B------:R-:W1:Y:S01]  /*40e0*/  LDCU.128 UR12, c[0x0][0x380] ;  /* 0x00007000ff0c77ac */ /* 0x000e620008000c00 */
[----:B------:R-:W-:-:S07]  /*40f0*/  IMAD.MOV.U32 R22, RZ, RZ, R5 ;  /* 0x000000ffff167224 */ /* 0x000fce00078e0005 */
.L_x_542:
[----:B------:R-:W-:-:S04]  /*4100*/  IADD3 R28, P0, PT, R4, R12, RZ ;  /* 0x0000000c041c7210 */ /* 0x000fc80007f1e0ff */
[----:B------:R-:W-:Y:S02]  /*4110*/  LEA.HI.X.SX32 R25, R12, RZ, 0x1, P0 ;  /* 0x000000ff0c197211 */ /* 0x000fe400000f0eff */
[----:B-1----:R-:W-:-:S04]  /*4120*/  LEA R6, P0, R28, UR12, 0x3 ;  /* 0x0000000c1c067c11 */ /* 0x002fc8000f8018ff */
[----:B------:R-:W-:-:S05]  /*4130*/  LEA.HI.X R7, R28, UR13, R25, 0x3, P0 ;  /* 0x0000000d1c077c11 */ /* 0x000fca00080f1c19 */
[----:B------:R-:W2:Y:S04]  /*4140*/  LDG.E.64 R18, desc[UR10][R6.64] ;  /* 0x0000000a06127981 */ /* 0x000ea8000c1e1b00 */
[----:B------:R-:W3:Y:S04]  /*4150*/  LDG.E.64 R16, desc[UR10][R6.64+0x800] ;  /* 0x0008000a06107981 */ /* 0x000ee8000c1e1b00 */
[----:B------:R-:W4:Y:S04]  /*4160*/  LDG.E.64 R12, desc[UR10][R6.64+0x1000] ;  /* 0x0010000a060c7981 */ /* 0x000f28000c1e1b00 */
[----:B------:R-:W4:Y:S01]  /*4170*/  LDG.E.64 R10, desc[UR10][R6.64+0x1800] ;  /* 0x0018000a060a7981 */ /* 0x000f22000c1e1b00 */
[----:B------:R-:W-:-:S03]  /*4180*/  IADD3 R28, P0, PT, R28, UR14, RZ ;  /* 0x0000000e1c1c7c10 */ /* 0x000fc6000ff1e0ff */
[----:B------:R1:W5:Y:S01]  /*4190*/  LDG.E.64 R2, desc[UR10][R6.64+0x2000] ;  /* 0x0020000a06027981 */ /* 0x000362000c1e1b00 */
[----:B------:R-:W-:Y:S01]  /*41a0*/  IADD3.X R25, PT, PT, R25, UR15, RZ, P0, !PT ;  /* 0x0000000f19197c10 */ /* 0x000fe200087fe4ff */
[----:B------:R-:W-:Y:S01]  /*41b0*/  BSSY.RECONVERGENT B2, `(.L_x_540) ;  /* 0x0000038000027945 */ /* 0x000fe20003800200 */
[----:B------:R-:W-:Y:S01]  /*41c0*/  BAR.SYNC.DEFER_BLOCKING 0x0 ;  /* 0x0000000000007b1d */ /* 0x000fe20000010000 */
[C---:B------:R-:W-:Y:S02]  /*41d0*/  IADD3 R24, P4, PT, R28.reuse, 0x200, RZ ;  /* 0x000002001c187810 */ /* 0x040fe40007f9e0ff */
[C---:B------:R-:W-:Y:S02]  /*41e0*/  IADD3 R15, P5, PT, R28.reuse, 0x300, RZ ;  /* 0x000003001c0f7810 */ /* 0x040fe40007fbe0ff */
[C---:B------:R-:W-:Y:S02]  /*41f0*/  IADD3 R23, P3, PT, R28.reuse, 0x100, RZ ;  /* 0x000001001c177810 */ /* 0x040fe40007f7e0ff */
[----:B-1----:R-:W-:-:S02]  /*4200*/  IADD3 R6, P6, PT, R28, 0x400, RZ ;  /* 0x000004001c067810 */ /* 0x002fc40007fde0ff */
[----:B------:R-:W-:Y:S01]  /*4210*/  IADD3.X R26, PT, PT, RZ, R25, RZ, P3, !PT ;  /* 0x00000019ff1a7210 */ /* 0x000fe20001ffe4ff */
[----:B--2---:R-:W-:-:S14]  /*4220*/  DSETP.GEU.AND P2, PT, |R20|, |R18|, PT ;  /* 0x400000121400722a */ /* 0x004fdc0003f4e200 */
[----:B------:R-:W-:-:S04]  /*4230*/  @P2 ISETP.GE.U32.AND P0, PT, R27, R28, PT ;  /* 0x0000001c1b00220c */ /* 0x000fc80003f06070 */
[----:B------:R-:W-:-:S13]  /*4240*/  @P2 ISETP.GE.AND.EX P0, PT, R22, R25, PT, P0 ;  /* 0x000000191600220c */ /* 0x000fda0003f06300 */
[----:B------:R-:W-:-:S06]  /*4250*/  @P2 DSETP.LT.OR P0, PT, |R18|, |R20|, !P0 ;  /* 0x400000141200222a */ /* 0x000fcc0004701600 */
[----:B------:R-:W-:Y:S02]  /*4260*/  @P2 FSEL R5, R20, R18, P0 ;  /* 0x0000001214052208 */ /* 0x000fe40000000000 */
[----:B------:R-:W-:Y:S01]  /*4270*/  @P2 FSEL R20, R21, R19, P0 ;  /* 0x0000001315142208 */ /* 0x000fe20000000000 */
[----:B------:R-:W-:Y:S01]  /*4280*/  IMAD.X R21, RZ, RZ, R25, P4 ;  /* 0x000000ffff157224 */ /* 0x000fe200020e0619 */
[----:B------:R-:W-:Y:S01]  /*4290*/  @P2 SEL R28, R27, R28, P0 ;  /* 0x0000001c1b1c2207 */ /* 0x000fe20000000000 */
[----:B------:R-:W-:Y:S02]  /*42a0*/  @P2 IMAD.MOV.U32 R18, RZ, RZ, R5 ;  /* 0x000000ffff122224 */ /* 0x000fe400078e0005 */
[----:B------:R-:W-:Y:S02]  /*42b0*/  @P2 IMAD.MOV.U32 R19, RZ, RZ, R20 ;  /* 0x000000ffff132224 */ /* 0x000fe400078e0014 */
[--C-:B------:R-:W-:Y:S02]  /*42c0*/  IMAD.X R20, RZ, RZ, R25.reuse, P5 ;  /* 0x000000ffff147224 */ /* 0x100fe400028e0619 */
[----:B------:R-:W-:Y:S01]  /*42d0*/  IMAD.X R5, RZ, RZ, R25, P6 ;  /* 0x000000ffff057224 */ /* 0x000fe200030e0619 */
[----:B------:R-:W-:Y:S01]  /*42e0*/  @P2 SEL R25, R22, R25, P0 ;  /* 0x0000001916192207 */ /* 0x000fe20000000000 */
        /* <DEDUP_REMOVED lines=20> */
[----:B------:R-:W-:-:S05]  /*4430*/  ISETP.NE.AND P2, PT, R4, RZ, PT ;  /* 0x000000ff0400720c */ /* 0x000fca0003f45270 */
[----:B------:R-:W-:-:S14]  /*4440*/  DSETP.GEU.AND P1, PT, |R12|, |R10|, PT ;  /* 0x4000000a0c00722a */ /* 0x000fdc0003f2e200 */
[----:B------:R-:W-:-:S04]  /*4450*/  @P1 ISETP.GE.U32.AND P0, PT, R24, R15, PT ;  /* 0x0000000f1800120c */ /* 0x000fc80003f06070 */
[----:B------:R-:W-:-:S13]  /*4460*/  @P1 ISETP.GE.AND.EX P0, PT, R21, R20, PT, P0 ;  /* 0x000000141500120c */ /* 0x000fda0003f06300 */
[----:B------:R-:W-:-:S06]  /*4470*/  @P1 DSETP.LT.OR P0, PT, |R10|, |R12|, !P0 ;  /* 0x4000000c0a00122a */ /* 0x000fcc0004701600 */
[----:B------:R-:W-:Y:S02]  /*4480*/  @P1 FSEL R16, R12, R10, P0 ;  /* 0x0000000a0c101208 */ /* 0x000fe40000000000 */
[----:B------:R-:W-:Y:S01]  /*4490*/  @P1 FSEL R13, R13, R11, P0 ;  /* 0x0000000b0d0d1208 */ /* 0x000fe20000000000 */
[----:B------:R-:W-:Y:S06]  /*44a0*/  @P2 BRA `(.L_x_541) ;  /* 0x0000000000202947 */ /* 0x000fec0003800000 */
[----:B------:R-:W-:-:S05]  /*44b0*/  IMAD.MOV.U32 R17, RZ, RZ, 0x500 ;  /* 0x00000500ff117424 */ /* 0x000fca00078e00ff */
[----:B------:R-:W2:Y:S01]  /*44c0*/  ATOMG.E.ADD.STRONG.GPU PT, R7, desc[UR10][R8.64], R17 ;  /* 0x80000011080779a8 */ /* 0x000ea200081ef10a */
[----:B------:R-:W1:Y:S01]  /*44d0*/  S2UR UR5, SR_CgaCtaId ;  /* 0x00000000000579c3 */ /* 0x000e620000008800 */
[----:B------:R-:W-:Y:S02]  /*44e0*/  UMOV UR4, 0x400 ;  /* 0x0000040000047882 */ /* 0x000fe40000000000 */
[----:B-1----:R-:W-:-:S06]  /*44f0*/  ULEA UR4, UR5, UR4, 0x18 ;  /* 0x0000000405047291 */ /* 0x002fcc000f8ec0ff */
[----:B------:R-:W-:Y:S02]  /*4500*/  IMAD.U32 R14, RZ, RZ, UR4 ;  /* 0x00000004ff0e7e24 */ /* 0x000fe4000f8e00ff */
[----:B--2---:R-:W-:-:S05]  /*4510*/  VIADD R7, R7, UR6 ;  /* 0x0000000607077c36 */ /* 0x004fca0008000000 */
[----:B------:R1:W-:Y:S02]  /*4520*/  STS [R14+0x98], R7 ;  /* 0x000098070e007388 */ /* 0x0003e40000000800 */
.L_x_541:
[----:B0-----:R-:W-:Y:S05]  /*4530*/  BSYNC.RECONVERGENT B2 ;  /* 0x0000000000027941 */ /* 0x001fea0003800200 */
.L_x_540:
[----:B------:R-:W-:Y:S01]  /*4540*/  BAR.SYNC.DEFER_BLOCKING 0x0 ;  /* 0x0000000000007b1d */ /* 0x000fe20000010000 */
[----:B------:R-:W-:Y:S01]  /*4550*/  @P1 IMAD.MOV.U32 R10, RZ, RZ, R16 ;  /* 0x000000ffff0a1224 */ /* 0x000fe200078e0010 */
[----:B------:R-:W-:Y:S01]  /*4560*/  @P1 SEL R15, R24, R15, P0 ;  /* 0x0000000f180f1207 */ /* 0x000fe20000000000 */
[----:B------:R-:W-:Y:S01]  /*4570*/  @P1 IMAD.MOV.U32 R11, RZ, RZ, R13 ;  /* 0x000000ffff0b1224 */ /* 0x000fe200078e000d */
[----:B------:R-:W-:Y:S01]  /*4580*/  @P1 SEL R20, R21, R20, P0 ;  /* 0x0000001415141207 */ /* 0x000fe20000000000 */
[----:B-1----:R-:W-:-:S04]  /*4590*/  IMAD.U32 R7, RZ, RZ, UR7 ;  /* 0x00000007ff077e24 */ /* 0x002fc8000f8e00ff */
[----:B-----5:R-:W-:-:S14]  /*45a0*/  DSETP.GEU.AND P2, PT, |R10|, |R2|, PT ;  /* 0x400000020a00722a */ /* 0x020fdc0003f4e200 */
[----:B------:R-:W-:Y:S01]  /*45b0*/  @P2 ISETP.GE.U32.AND P0, PT, R15, R6, PT ;  /* 0x000000060f00220c */ /* 0x000fe20003f06070 */
[----:B------:R-:W0:Y:S03]  /*45c0*/  LDS R12, [R14+0x98] ;  /* 0x000098000e0c7984 */ /* 0x000e260000000800 */
        /* <DEDUP_REMOVED lines=9> */
[----:B------:R-:W-:-:S02]  /*4660*/  IMAD.MOV.U32 R22, RZ, RZ, R5 ;  /* 0x000000ffff167224 */ /* 0x000fc400078e0005 */
[----:B------:R-:W-:Y:S02]  /*4670*/  IMAD.MOV.U32 R20, RZ, RZ, R2 ;  /* 0x000000ffff147224 */ /* 0x000fe400078e0002 */
[----:B------:R-:W-:Y:S02]  /*4680*/  IMAD.MOV.U32 R21, RZ, RZ, R3 ;  /* 0x000000ffff157224 */ /* 0x000fe400078e0003 */
[----:B0-----:R-:W-:-:S05]  /*4690*/  VIADD R10, R12, 0x500 ;  /* 0x000005000c0a7836 */ /* 0x001fca0000000000 */
[----:B------:R-:W-:-:S13]  /*46a0*/  ISETP.GT.AND P0, PT, R10, R7, PT ;  /* 0x000000070a00720c */ /* 0x000fda0003f04270 */
[----:B------:R-:W-:Y:S05]  /*46b0*/  @!P0 BRA `(.L_x_542) ;  /* 0xfffffff800908947 */ /* 0x000fea000383ffff */
[----:B------:R-:W-:Y:S05]  /*46c0*/  BSYNC.RECONVERGENT B1 ;  /* 0x0000000000017941 */ /* 0x000fea0003800200 */
.L_x_539:
[----:B------:R-:W-:Y:S01]  /*46d0*/  ISETP.GE.AND P0, PT, R12, R7, PT ;  /* 0x000000070c00720c */ /* 0x000fe20003f06270 */
[----:B------:R-:W0:Y:S01]  /*46e0*/  LDCU.64 UR6, c[0x0][0x388] ;  /* 0x00007100ff0677ac */ /* 0x000e220008000a00 */
[----:B------:R-:W-:Y:S01]  /*46f0*/  BSSY.RECONVERGENT B1, `(.L_x_536) ;  /* 0x00000ac000017945 */ /* 0x000fe20003800200 */
[----:B------:R-:W1:Y:S10]  /*4700*/  LDCU.64 UR4, c[0x0][0x388] ;  /* 0x00007100ff0477ac */ /* 0x000e740008000a00 */
[----:B------:R-:W-:Y:S05]  /*4710*/  @P0 BRA `(.L_x_543) ;  /* 0x0000000800a40947 */ /* 0x000fea0003800000 */
[----:B------:R-:W-:-:S05]  /*4720*/  IMAD.IADD R9, R7, 0x1, -R12 ;  /* 0x0000000107097824 */ /* 0x000fca00078e0a0c */
[----:B------:R-:W-:-:S13]  /*4730*/  ISETP.GE.AND P0, PT, R4, R9, PT ;  /* 0x000000090400720c */ /* 0x000fda0003f06270 */
[----:B------:R-:W-:Y:S05]  /*4740*/  @P0 BRA `(.L_x_543) ;  /* 0x0000000800980947 */ /* 0x000fea0003800000 */
[----:B------:R-:W-:Y:S01]  /*4750*/  LOP3.LUT R8, RZ, R4, RZ, 0x33, !PT ;  /* 0x00000004ff087212 */ /* 0x000fe200078e33ff */
[----:B------:R-:W-:Y:S03]  /*4760*/  BSSY.RECONVERGENT B2, `(.L_x_544) ;  /* 0x000002f000027945 */ /* 0x000fe60003800200 */
[----:B------:R-:W-:Y:S01]  /*4770*/  IADD3 R18, PT, PT, -R12, R7, R8 ;  /* 0x000000070c127210 */ /* 0x000fe20007ffe108 */
[----:B------:R-:W-:-:S03]  /*4780*/  IMAD.MOV.U32 R8, RZ, RZ, R4 ;  /* 0x000000ffff087224 */ /* 0x000fc600078e0004 */
[----:B------:R-:W-:-:S04]  /*4790*/  LOP3.LUT R7, R18, 0x300, RZ, 0xc0, !PT ;  /* 0x0000030012077812 */ /* 0x000fc800078ec0ff */
[----:B------:R-:W-:-:S13]  /*47a0*/  ISETP.NE.AND P0, PT, R7, 0x300, PT ;  /* 0x000003000700780c */ /* 0x000fda0003f05270 */
[----:B------:R-:W-:Y:S05]  /*47b0*/  @!P0 BRA `(.L_x_545) ;  /* 0x0000000000a48947 */ /* 0x000fea0003800000 */
[----:B------:R-:W2:Y:S01]  /*47c0*/  LDC.64 R10, c[0x0][0x380] ;  /* 0x0000e000ff0a7b82 */ /* 0x000ea20000000a00 */
[----:B------:R-:W-:Y:S01]  /*47d0*/  LEA.HI R7, R18, 0x1, RZ, 0x18 ;  /* 0x0000000112077811 */ /* 0x000fe200078fc0ff */
[----:B------:R-:W-:Y:S02]  /*47e0*/  IMAD.IADD R13, R4, 0x1, R12 ;  /* 0x00000001040d7824 */ /* 0x000fe400078e020c */
[----:B------:R-:W-:Y:S01]  /*47f0*/  IMAD.MOV.U32 R8, RZ, RZ, R4 ;  /* 0x000000ffff087224 */ /* 0x000fe200078e0004 */
[----:B------:R-:W-:-:S05]  /*4800*/  LOP3.LUT R7, R7, 0x3, RZ, 0xc0, !PT ;  /* 0x0000000307077812 */ /* 0x000fca00078ec0ff */
[----:B------:R-:W-:-:S07]  /*4810*/  IMAD.MOV R7, RZ, RZ, -R7 ;  /* 0x000000ffff077224 */ /* 0x000fce00078e0a07 */
.L_x_548:
[----:B--2---:R-:W-:-:S06]  /*4820*/  IMAD.WIDE R14, R13, 0x8, R10 ;  /* 0x000000080d0e7825 */ /* 0x004fcc00078e020a */
[----:B------:R-:W2:Y:S01]  /*4830*/  LDG.E.64 R14, desc[UR10][R14.64] ;  /* 0x0000000a0e0e7981 */ /* 0x000ea2000c1e1b00 */
[----:B-1----:R-:W-:Y:S01]  /*4840*/  IADD3 R22, P1, PT, R13, UR4, RZ ;  /* 0x000000040d167c10 */ /* 0x002fe2000ff3e0ff */
[----:B------:R-:W-:Y:S01]  /*4850*/  VIADD R7, R7, 0x1 ;  /* 0x0000000107077836 */ /* 0x000fe20000000000 */
[----:B------:R-:W-:Y:S01]  /*4860*/  BSSY.RECONVERGENT B3, `(.L_x_546) ;  /* 0x000001b000037945 */ /* 0x000fe20003800200 */
[----:B------:R-:W-:Y:S01]  /*4870*/  IMAD.MOV.U32 R19, RZ, RZ, R6 ;  /* 0x000000ffff137224 */ /* 0x000fe200078e0006 */
[----:B------:R-:W-:Y:S01]  /*4880*/  LEA.HI.X.SX32 R21, R13, UR5, 0x1, P1 ;  /* 0x000000050d157c11 */ /* 0x000fe200088f0eff */
[----:B------:R-:W-:Y:S01]  /*4890*/  IMAD.MOV.U32 R20, RZ, RZ, R5 ;  /* 0x000000ffff147224 */ /* 0x000fe200078e0005 */
[----:B------:R-:W-:Y:S01]  /*48a0*/  MOV R16, R2 ;  /* 0x0000000200107202 */ /* 0x000fe20000000f00 */
[----:B------:R-:W-:Y:S01]  /*48b0*/  IMAD.MOV.U32 R17, RZ, RZ, R3 ;  /* 0x000000ffff117224 */ /* 0x000fe200078e0003 */
[----:B------:R-:W-:Y:S01]  /*48c0*/  ISETP.NE.AND P2, PT, R7, RZ, PT ;  /* 0x000000ff0700720c */ /* 0x000fe20003f45270 */
        /* <DEDUP_REMOVED lines=20> */
.L_x_547:
[----:B0-----:R-:W-:Y:S05]  /*4a10*/  BSYNC.RECONVERGENT B3 ;  /* 0x0000000000037941 */ /* 0x001fea0003800200 */
.L_x_546:
[----:B------:R-:W-:Y:S02]  /*4a20*/  VIADD R8, R8, 0x100 ;  /* 0x0000010008087836 */ /* 0x000fe40000000000 */
[----:B------:R-:W-:Y:S01]  /*4a30*/  VIADD R13, R13, 0x100 ;  /* 0x000001000d0d7836 */ /* 0x000fe20000000000 */
[----:B------:R-:W-:Y:S06]  /*4a40*/  @P2 BRA `(.L_x_548) ;  /* 0xfffffffc00742947 */ /* 0x000fec000383ffff */
.L_x_545:
[----:B01----:R-:W-:Y:S05]  /*4a50*/  BSYNC.RECONVERGENT B2 ;  /* 0x0000000000027941 */ /* 0x003fea0003800200 */
.L_x_544:
        /* <DEDUP_REMOVED lines=9> */
.L_x_557:
[----:B------:R-:W-:-:S05]  /*4af0*/  IMAD.WIDE R22, R7, 0x8, R10 ;  /* 0x0000000807167825 */ /* 0x000fca00078e020a */
[----:B------:R-:W2:Y:S04]  /*4b00*/  LDG.E.64 R20, desc[UR10][R22.64+-0x1000] ;  /* 0xfff0000a16147981 */ /* 0x000ea8000c1e1b00 */
[----:B------:R0:W5:Y:S04]  /*4b10*/  LDG.E.64 R16, desc[UR10][R22.64+-0x800] ;  /* 0xfff8000a16107981 */ /* 0x000168000c1e1b00 */
[----:B------:R0:W5:Y:S04]  /*4b20*/  LDG.E.64 R14, desc[UR10][R22.64] ;  /* 0x0000000a160e7981 */ /* 0x000168000c1e1b00 */
[----:B------:R0:W5:Y:S01]  /*4b30*/  LDG.E.64 R12, desc[UR10][R22.64+0x800] ;  /* 0x0008000a160c7981 */ /* 0x000162000c1e1b00 */
[C---:B------:R-:W-:Y:S01]  /*4b40*/  IADD3 R29, P1, PT, R7.reuse, UR6, RZ ;  /* 0x00000006071d7c10 */ /* 0x040fe2000ff3e0ff */
[----:B------:R-:W-:Y:S03]  /*4b50*/  BSSY.RECONVERGENT B2, `(.L_x_549) ;  /* 0x0000016000027945 */ /* 0x000fe60003800200 */
[----:B------:R-:W-:Y:S01]  /*4b60*/  LEA.HI.X.SX32 R30, R7, UR7, 0x1, P1 ;  /* 0x00000007071e7c11 */ /* 0x000fe200088f0eff */
        /* <DEDUP_REMOVED lines=20> */
.L_x_550:
[----:B------:R-:W-:Y:S05]  /*4cb0*/  BSYNC.RECONVERGENT B2 ;  /* 0x0000000000027941 */ /* 0x000fea0003800200 */
.L_x_549:
        /* <DEDUP_REMOVED lines=23> */
.L_x_552:
[----:B------:R-:W-:Y:S05]  /*4e30*/  BSYNC.RECONVERGENT B2 ;  /* 0x0000000000027941 */ /* 0x000fea0003800200 */
.L_x_551:
        /* <DEDUP_REMOVED lines=24> */
.L_x_554:
[----:B------:R-:W-:Y:S05]  /*4fc0*/  BSYNC.RECONVERGENT B2 ;  /* 0x0000000000027941 */ /* 0x000fea0003800200 */
.L_x_553:
        /* <DEDUP_REMOVED lines=22> */
.L_x_556:
[----:B------:R-:W-:Y:S05]  /*5130*/  BSYNC.RECONVERGENT B2 ;  /* 0x0000000000027941 */ /* 0x000fea0003800200 */
.L_x_555:
[----:B------:R-:W-:Y:S02]  /*5140*/  VIADD R8, R8, 0x400 ;  /* 0x0000040008087836 */ /* 0x000fe40000000000 */
[----:B------:R-:W-:Y:S02]  /*5150*/  VIADD R27, R27, 0x400 ;  /* 0x000004001b1b7836 */ /* 0x000fe40000000000 */
[----:B------:R-:W-:Y:S01]  /*5160*/  VIADD R26, R26, 0x400 ;  /* 0x000004001a1a7836 */ /* 0x000fe20000000000 */
[----:B------:R-:W-:Y:S01]  /*5170*/  ISETP.GE.AND P0, PT, R8, R9, PT ;  /* 0x000000090800720c */ /* 0x000fe20003f06270 */
[----:B------:R-:W-:Y:S02]  /*5180*/  VIADD R25, R25, 0x400 ;  /* 0x0000040019197836 */ /* 0x000fe40000000000 */
[----:B------:R-:W-:-:S10]  /*5190*/  VIADD R7, R7, 0x400 ;  /* 0x0000040007077836 */ /* 0x000fd40000000000 */
[----:B------:R-:W-:Y:S05]  /*51a0*/  @!P0 BRA `(.L_x_557) ;  /* 0xfffffff800508947 */ /* 0x000fea000383ffff */
.L_x_543:
[----:B01----:R-:W-:Y:S05]  /*51b0*/  BSYNC.RECONVERGENT B1 ;  /* 0x0000000000017941 */ /* 0x003fea0003800200 */
.L_x_536:
        /* <DEDUP_REMOVED lines=13> */
[----:B------:R-:W-:Y:S01]  /*5290*/  MOV R12, R7 ;  /* 0x00000007000c7202 */ /* 0x000fe20000000f00 */
[----:B------:R-:W-:Y:S02]  /*52a0*/  IMAD.MOV.U32 R13, RZ, RZ, R16 ;  /* 0x000000ffff0d7224 */ /* 0x000fe400078e0010 */
        /* <DEDUP_REMOVED lines=17> */
.L_x_559:
[----:B------:R-:W-:Y:S05]  /*53c0*/  BSYNC.RECONVERGENT B1 ;  /* 0x0000000000017941 */ /* 0x000fea0003800200 */
.L_x_558:
        /* <DEDUP_REMOVED lines=31> */
.L_x_561:
[----:B------:R-:W-:Y:S05]  /*55c0*/  BSYNC.RECONVERGENT B1 ;  /* 0x0000000000017941 */ /* 0x000fea0003800200 */
.L_x_560:
[----:B------:R-:W-:Y:S01]  /*55d0*/  ISETP.GT.AND P0, PT, R14, 0x1b, PT ;  /* 0x0000001b0e00780c */ /* 0x000fe20003f04270 */
[----:B0-----:R0:W0:Y:S01]  /*55e0*/  SHFL.DOWN PT, R8, R2, 0x4, 0x1f ;  /* 0x08801f0002087f89 */ /* 0x00102200000e0000 */
[----:B------:R-:W-:Y:S01]  /*55f0*/  BSSY.RECONVERGENT B1, `(.L_x_562) ;  /* 0x000001d000017945 */ /* 0x000fe20003800200 */
[----:B---3--:R-:W-:Y:S02]  /*5600*/  IMAD.MOV.U32 R11, RZ, RZ, R5 ;  /* 0x000000ffff0b7224 */ /* 0x008fe400078e0005 */
[----:B------:R3:W0:Y:S01]  /*5610*/  SHFL.DOWN PT, R9, R3, 0x4, 0x1f ;  /* 0x08801f0003097f89 */ /* 0x00062200000e0000 */
[----:B------:R-:W-:Y:S02]  /*5620*/  IMAD.MOV.U32 R12, RZ, RZ, R10 ;  /* 0x000000ffff0c7224 */ /* 0x000fe400078e000a */
[----:B-1----:R-:W-:Y:S01]  /*5630*/  IMAD.MOV.U32 R6, RZ, RZ, R2 ;  /* 0x000000ffff067224 */ /* 0x002fe200078e0002 */
[----:B----4-:R3:W1:Y:S01]  /*5640*/  SHFL.DOWN PT, R16, R5, 0x4, 0x1f ;  /* 0x08801f0005107f89 */ /* 0x01066200000e0000 */
[----:B--2---:R-:W-:-:S03]  /*5650*/  IMAD.MOV.U32 R7, RZ, RZ, R3 ;  /* 0x000000ffff077224 */ /* 0x004fc600078e0003 */
[----:B------:R3:W2:Y:S01]  /*5660*/  SHFL.DOWN PT, R13, R10, 0x4, 0x1f ;  /* 0x08801f000a0d7f89 */ /* 0x0006a200000e0000 */
[----:B------:R-:W-:Y:S05]  /*5670*/  @P0 BRA `(.L_x_563) ;  /* 0x0000000000500947 */ /* 0x000fea0003800000 */
[----:B0-----:R-:W-:Y:S01]  /*5680*/  DSETP.GEU.AND P0, PT, |R2|, |R8|, PT ;  /* 0x400000080200722a */ /* 0x001fe20003f0e200 */
[----:B-1----:R-:W-:Y:S02]  /*5690*/  IMAD.MOV.U32 R11, RZ, RZ, R16 ;  /* 0x000000ffff0b7224 */ /* 0x002fe400078e0010 */
[----:B--2---:R-:W-:Y:S02]  /*56a0*/  IMAD.MOV.U32 R12, RZ, RZ, R13 ;  /* 0x000000ffff0c7224 */ /* 0x004fe400078e000d */
        /* <DEDUP_REMOVED lines=17> */
.L_x_563:
[----:B------:R-:W-:Y:S05]  /*57c0*/  BSYNC.RECONVERGENT B1 ;  /* 0x0000000000017941 */ /* 0x000fea0003800200 */
.L_x_562:
[----:B------:R-:W-:Y:S01]  /*57d0*/  ISETP.GT.AND P0, PT, R14, 0x17, PT ;  /* 0x000000170e00780c */ /* 0x000fe20003f04270 */
[----:B0-----:R0:W4:Y:S01]  /*57e0*/  SHFL.DOWN PT, R8, R6, 0x8, 0x1f ;  /* 0x09001f0006087f89 */ /* 0x00112200000e0000 */
[----:B------:R-:W-:Y:S01]  /*57f0*/  BSSY.RECONVERGENT B1, `(.L_x_564) ;  /* 0x000001d000017945 */ /* 0x000fe20003800200 */
[----:B---3--:R-:W-:Y:S02]  /*5800*/  IMAD.MOV.U32 R5, RZ, RZ, R11 ;  /* 0x000000ffff057224 */ /* 0x008fe400078e000b */
[----:B------:R0:W3:Y:S01]  /*5810*/  SHFL.DOWN PT, R9, R7, 0x8, 0x1f ;  /* 0x09001f0007097f89 */ /* 0x0000e200000e0000 */
[----:B------:R-:W-:Y:S02]  /*5820*/  IMAD.MOV.U32 R10, RZ, RZ, R12 ;  /* 0x000000ffff0a7224 */ /* 0x000fe400078e000c */
[----:B------:R-:W-:Y:S01]  /*5830*/  IMAD.MOV.U32 R2, RZ, RZ, R6 ;  /* 0x000000ffff027224 */ /* 0x000fe200078e0006 */
[----:B-1----:R0:W1:Y:S01]  /*5840*/  SHFL.DOWN PT, R16, R11, 0x8, 0x1f ;  /* 0x09001f000b107f89 */ /* 0x00206200000e0000 */
[----:B------:R-:W-:-:S03]  /*5850*/  IMAD.MOV.U32 R3, RZ, RZ, R7 ;  /* 0x000000ffff037224 */ /* 0x000fc600078e0007 */
[----:B--2---:R0:W2:Y:S01]  /*5860*/  SHFL.DOWN PT, R13, R12, 0x8, 0x1f ;  /* 0x09001f000c0d7f89 */ /* 0x0040a200000e0000 */
[----:B------:R-:W-:Y:S05]  /*5870*/  @P0 BRA `(.L_x_565) ;  /* 0x0000000000500947 */ /* 0x000fea0003800000 */
[----:B---34-:R-:W-:Y:S01]  /*5880*/  DSETP.GEU.AND P0, PT, |R6|, |R8|, PT ;  /* 0x400000080600722a */ /* 0x018fe20003f0e200 */
[----:B-1----:R-:W-:Y:S02]  /*5890*/  IMAD.MOV.U32 R5, RZ, RZ, R16 ;  /* 0x000000ffff057224 */ /* 0x002fe400078e0010 */
        /* <DEDUP_REMOVED lines=18> */
.L_x_565:
[----:B------:R-:W-:Y:S05]  /*59c0*/  BSYNC.RECONVERGENT B1 ;  /* 0x0000000000017941 */ /* 0x000fea0003800200 */
.L_x_564:
[----:B------:R-:W-:Y:S01]  /*59d0*/  ISETP.GT.AND P0, PT, R14, 0xf, PT ;  /* 0x0000000f0e00780c */ /* 0x000fe20003f04270 */
[----:B0-----:R0:W0:Y:S01]  /*59e0*/  SHFL.DOWN PT, R6, R2, 0x10, 0x1f ;  /* 0x0a001f0002067f89 */ /* 0x00102200000e0000 */
[----:B------:R-:W-:Y:S01]  /*59f0*/  BSSY.RECONVERGENT B1, `(.L_x_566) ;  /* 0x000001d000017945 */ /* 0x000fe20003800200 */
[----:B------:R-:W-:Y:S02]  /*5a00*/  IMAD.MOV.U32 R17, RZ, RZ, R5 ;  /* 0x000000ffff117224 */ /* 0x000fe400078e0005 */
[----:B------:R0:W0:Y:S01]  /*5a10*/  SHFL.DOWN PT, R7, R3, 0x10, 0x1f ;  /* 0x0a001f0003077f89 */ /* 0x00002200000e0000 */
[----:B------:R-:W-:Y:S02]  /*5a20*/  IMAD.MOV.U32 R19, RZ, RZ, R10 ;  /* 0x000000ffff137224 */ /* 0x000fe400078e000a */
[----:B------:R-:W-:Y:S01]  /*5a30*/  IMAD.MOV.U32 R12, RZ, RZ, R2 ;  /* 0x000000ffff0c7224 */ /* 0x000fe200078e0002 */
[----:B----4-:R4:W0:Y:S01]  /*5a40*/  SHFL.DOWN PT, R8, R5, 0x10, 0x1f ;  /* 0x0a001f0005087f89 */ /* 0x01082200000e0000 */
[----:B--2---:R-:W-:-:S03]  /*5a50*/  IMAD.MOV.U32 R13, RZ, RZ, R3 ;  /* 0x000000ffff0d7224 */ /* 0x004fc600078e0003 */
[----:B---3--:R4:W2:Y:S01]  /*5a60*/  SHFL.DOWN PT, R9, R10, 0x10, 0x1f ;  /* 0x0a001f000a097f89 */ /* 0x0088a200000e0000 */
[----:B------:R-:W-:Y:S05]  /*5a70*/  @P0 BRA `(.L_x_567) ;  /* 0x0000000000500947 */ /* 0x000fea0003800000 */
[----:B0-----:R-:W-:Y:S01]  /*5a80*/  DSETP.GEU.AND P0, PT, |R2|, |R6|, PT ;  /* 0x400000060200722a */ /* 0x001fe20003f0e200 */
[----:B------:R-:W-:Y:S02]  /*5a90*/  IMAD.MOV.U32 R17, RZ, RZ, R8 ;  /* 0x000000ffff117224 */ /* 0x000fe400078e0008 */
        /* <DEDUP_REMOVED lines=18> */
.L_x_567:
[----:B------:R-:W-:Y:S05]  /*5bc0*/  BSYNC.RECONVERGENT B1 ;  /* 0x0000000000017941 */ /* 0x000fea0003800200 */
.L_x_566:
[----:B------:R-:W-:Y:S01]  /*5bd0*/  ISETP.NE.AND P0, PT, R14, RZ, PT ;  /* 0x000000ff0e00720c */ /* 0x000fe20003f05270 */
[----:B------:R-:W-:-:S12]  /*5be0*/  BSSY.RECONVERGENT B1, `(.L_x_568) ;  /* 0x000000b000017945 */ /* 0x000fd80003800200 */
[----:B------:R-:W-:Y:S05]  /*5bf0*/  @P0 BRA `(.L_x_569) ;  /* 0x0000000000240947 */ /* 0x000fea0003800000 */
[----:B0-----:R-:W0:Y:S01]  /*5c00*/  S2R R6, SR_CgaCtaId ;  /* 0x0000000000067919 */ /* 0x001e220000008800 */
[----:B------:R-:W-:Y:S01]  /*5c10*/  MOV R3, 0x400 ;  /* 0x0000040000037802 */ /* 0x000fe20000000f00 */
[----:B------:R-:W-:Y:S01]  /*5c20*/  IMAD.MOV.U32 R18, RZ, RZ, R17 ;  /* 0x000000ffff127224 */ /* 0x000fe200078e0011 */
[----:B------:R-:W-:-:S04]  /*5c30*/  SHF.R.U32.HI R2, RZ, 0x1, R4 ;  /* 0x00000001ff027819 */ /* 0x000fc80000011604 */
[----:B------:R-:W-:Y:S02]  /*5c40*/  LOP3.LUT R2, R2, 0x1f0, RZ, 0xc0, !PT ;  /* 0x000001f002027812 */ /* 0x000fe400078ec0ff */
[----:B0-----:R-:W-:-:S05]  /*5c50*/  LEA R3, R6, R3, 0x18 ;  /* 0x0000000306037211 */ /* 0x001fca00078ec0ff */
[----:B------:R-:W-:-:S05]  /*5c60*/  IMAD.IADD R3, R2, 0x1, R3 ;  /* 0x0000000102037824 */ /* 0x000fca00078e0203 */
[----:B------:R3:W-:Y:S04]  /*5c70*/  STS.64 [R3+0x10], R18 ;  /* 0x0000101203007388 */ /* 0x0007e80000000a00 */
[----:B------:R3:W-:Y:S02]  /*5c80*/  STS.64 [R3+0x8], R12 ;  /* 0x0000080c03007388 */ /* 0x0007e40000000a00 */
.L_x_569:
[----:B------:R-:W-:Y:S05]  /*5c90*/  BSYNC.RECONVERGENT B1 ;  /* 0x0000000000017941 */ /* 0x000fea0003800200 */
.L_x_568:
[----:B------:R-:W-:Y:S01]  /*5ca0*/  BAR.SYNC.DEFER_BLOCKING 0x0 ;  /* 0x0000000000007b1d */ /* 0x000fe20000010000 */
[----:B------:R-:W-:-:S13]  /*5cb0*/  ISETP.NE.AND P1, PT, R4, RZ, PT ;  /* 0x000000ff0400720c */ /* 0x000fda0003f25270 */
[----:B------:R-:W-:Y:S05]  /*5cc0*/  @P1 BRA `(.L_x_497) ;  /* 0x00000008008c1947 */ /* 0x000fea0003800000 */
[----:B0--3--:R-:W0:Y:S01]  /*5cd0*/  S2R R3, SR_CgaCtaId ;  /* 0x0000000000037919 */ /* 0x009e220000008800 */
[----:B------:R-:W-:Y:S01]  /*5ce0*/  MOV R2, 0x400 ;  /* 0x0000040000027802 */ /* 0x000fe20000000f00 */
[----:B------:R-:W-:Y:S03]  /*5cf0*/  BSSY.RECONVERGENT B1, `(.L_x_570) ;  /* 0x000001a000017945 */ /* 0x000fe60003800200 */
[----:B0-----:R-:W-:-:S05]  /*5d00*/  LEA R30, R3, R2, 0x18 ;  /* 0x00000002031e7211 */ /* 0x001fca00078ec0ff */
[----:B------:R-:W0:Y:S04]  /*5d10*/  LDS.64 R14, [R30+0x18] ;  /* 0x000018001e0e7984 */ /* 0x000e280000000a00 */
[----:B----4-:R-:W3:Y:S04]  /*5d20*/  LDS.128 R4, [R30+0x20] ;  /* 0x000020001e047984 */ /* 0x010ee80000000c00 */
[----:B------:R4:W1:Y:S04]  /*5d30*/  LDS.64 R28, [R30+0x80] ;  /* 0x000080001e1c7984 */ /* 0x0008680000000a00 */
[----:B--2---:R4:W2:Y:S01]  /*5d40*/  LDS.128 R8, [R30+0x30] ;  /* 0x000030001e087984 */ /* 0x0048a20000000c00 */
[----:B0-----:R-:W-:Y:S01]  /*5d50*/  DSETP.GEU.AND P0, PT, |R12|, |R14|, PT ;  /* 0x4000000e0c00722a */ /* 0x001fe20003f0e200 */
[----:B------:R-:W-:Y:S01]  /*5d60*/  MOV R2, R14 ;  /* 0x0000000e00027202 */ /* 0x000fe20000000f00 */
[----:B------:R-:W-:-:S02]  /*5d70*/  IMAD.MOV.U32 R3, RZ, RZ, R15 ;  /* 0x000000ffff037224 */ /* 0x000fc400078e000f */
[----:B---3--:R-:W-:Y:S02]  /*5d80*/  IMAD.MOV.U32 R31, RZ, RZ, R4 ;  /* 0x000000ffff1f7224 */ /* 0x008fe400078e0004 */
[----:B------:R-:W-:-:S08]  /*5d90*/  IMAD.MOV.U32 R33, RZ, RZ, R5 ;  /* 0x000000ffff217224 */ /* 0x000fd000078e0005 */
[----:B-12-4-:R-:W-:Y:S05]  /*5da0*/  @!P0 BRA `(.L_x_571) ;  /* 0x0000000000388947 */ /* 0x016fea0003800000 */
        /* <DEDUP_REMOVED lines=14> */
.L_x_571:
[----:B------:R-:W-:Y:S05]  /*5e90*/  BSYNC.RECONVERGENT B1 ;  /* 0x0000000000017941 */ /* 0x000fea0003800200 */
.L_x_570:
        /* <DEDUP_REMOVED lines=25> */
.L_x_573:
[----:B------:R-:W-:Y:S05]  /*6030*/  BSYNC.RECONVERGENT B1 ;  /* 0x0000000000017941 */ /* 0x000fea0003800200 */
.L_x_572:
        /* <DEDUP_REMOVED lines=21> */
.L_x_575:
[----:B------:R-:W-:Y:S05]  /*6190*/  BSYNC.RECONVERGENT B1 ;  /* 0x0000000000017941 */ /* 0x000fea0003800200 */
.L_x_574:
        /* <DEDUP_REMOVED lines=21> */
.L_x_577:
[----:B------:R-:W-:Y:S05]  /*62f0*/  BSYNC.RECONVERGENT B1 ;  /* 0x0000000000017941 */ /* 0x000fea0003800200 */
.L_x_576:
        /* <DEDUP_REMOVED lines=21> */
.L_x_579:
[----:B------:R-:W-:Y:S05]  /*6450*/  BSYNC.RECONVERGENT B1 ;  /* 0x0000000000017941 */ /* 0x000fea0003800200 */
.L_x_578:
        /* <DEDUP_REMOVED lines=21> */
.L_x_581:
[----:B------:R-:W-:Y:S05]  /*65b0*/  BSYNC.RECONVERGENT B1 ;  /* 0x0000000000017941 */ /* 0x000fea0003800200 */
.L_x_580:
        /* <DEDUP_REMOVED lines=20> */
.L_x_497:
[----:B------:R-:W-:Y:S05]  /*6700*/  BSYNC.RECONVERGENT B0 ;  /* 0x0000000000007941 */ /* 0x000fea0003800200 */
.L_x_464:
[----:B------:R-:W-:Y:S05]  /*6710*/  @P1 EXIT ;  /* 0x000000000000194d */ /* 0x000fea0003800000 */
[----:B01-3--:R-:W0:Y:S01]  /*6720*/  LDC.64 R2, c[0x0][0x390] ;  /* 0x0000e400ff027b82 */ /* 0x00be220000000a00 */
[----:B------:R-:W-:Y:S02]  /*6730*/  IMAD.MOV.U32 R18, RZ, RZ, R17 ;  /* 0x000000ffff127224 */ /* 0x000fe400078e0011 */
[----:B0-----:R-:W-:-:S05]  /*6740*/  IMAD.WIDE.U32 R2, R0, 0x10, R2 ;  /* 0x0000001000027825 */ /* 0x001fca00078e0002 */
[----:B------:R-:W-:Y:S04]  /*6750*/  STG.E.64 desc[UR10][R2.64], R12 ;  /* 0x0000000c02007986 */ /* 0x000fe8000c101b0a */
[----:B------:R-:W-:Y:S01]  /*6760*/  STG.E.64 desc[UR10][R2.64+0x8], R18 ;  /* 0x0000081202007986 */ /* 0x000fe2000c101b0a */
[----:B------:R-:W-:Y:S05]  /*6770*/  EXIT ;  /* 0x000000000000794d */ /* 0x000fea0003800000 */
.L_x_582:
        /* <DEDUP_REMOVED lines=16> */
.L_x_730:


//--------------------- .text._ZN6thrust24THRUST_300001_SM_1000_NS8cuda_cub4core6detail13_kernel_agentINS1_8__reduce11ReduceAgentINS0_12zip_iteratorIN4cuda3std3__45tupleIJNS0_10device_ptrIdEENS0_17counting_iteratorIlNS0_11use_defaultESF_SF_EEEEEEEPNSB_IJdlEEESJ_iNS1_9__extrema9arg_max_fIdl7CompareEEEEJSI_SK_iSO_EEEvDpT0_ --------------------------
	.section	.text._ZN6thrust24THRUST_300001_SM_1000_NS8cuda_cub4core6detail13_kernel_agentINS1_8__reduce11ReduceAgentINS0_12zip_iteratorIN4cuda3std3__45tupleIJNS0_10device_ptrIdEENS0_17counting_iteratorIlNS0_11use_defaultESF_SF_EEEEEEEPNSB_IJdlEEESJ_iNS1_9__extrema9arg_max_fIdl7CompareEEEEJSI_SK_iSO_EEEvDpT0_,"ax",@progbits
	.align	128
        .global         _ZN6thrust24THRUST_300001_SM_1000_NS8cuda_cub4core6detail13_kernel_agentINS1_8__reduce11ReduceAgentINS0_12zip_iteratorIN4cuda3std3__45tupleIJNS0_10device_ptrIdEENS0_17counting_iteratorIlNS0_11use_defaultESF_SF_EEEEEEEPNSB_IJdlEEESJ_iNS1_9__extrema9arg_max_fIdl7CompareEEEEJSI_SK_iSO_EEEvDpT0_
        .type           _ZN6thrust24THRUST_300001_SM_1000_NS8cuda_cub4core6detail13_kernel_agentINS1_8__reduce11ReduceAgentINS0_12zip_iteratorIN4cuda3std3__45tupleIJNS0_10device_ptrIdEENS0_17counting_iteratorIlNS0_11use_defaultESF_SF_EEEEEEEPNSB_IJdlEEESJ_iNS1_9__extrema9arg_max_fIdl7CompareEEEEJSI_SK_iSO_EEEvDpT0_,@function
        .size           _ZN6thrust24THRUST_300001_SM_1000_NS8cuda_cub4core6detail13_kernel_agentINS1_8__reduce11ReduceAgentINS0_12zip_iteratorIN4cuda3std3__45tupleIJNS0_10device_ptrIdEENS0_17counting_iteratorIlNS0_11use_defaultESF_SF_EEEEEEEPNSB_IJdlEEESJ_iNS1_9__extrema9arg_max_fIdl7CompareEEEEJSI_SK_iSO_EEEvDpT0_,(.L_x_731 - _ZN6thrust24THRUST_300001_SM_1000_NS8cuda_cub4core6detail13_kernel_agentINS1_8__reduce11ReduceAgentINS0_12zip_iteratorIN4cuda3std3__45tupleIJNS0_10device_ptrIdEENS0_17counting_iteratorIlNS0_11use_defaultESF_SF_EEEEEEEPNSB_IJdlEEESJ_iNS1_9__extrema9arg_max_fIdl7CompareEEEEJSI_SK_iSO_EEEvDpT0_)
        .other          _ZN6thrust24THRUST_300001_SM_1000_NS8cuda_cub4core6detail13_kernel_agentINS1_8__reduce11ReduceAgentINS0_12zip_iteratorIN4cuda3std3__45tupleIJNS0_10device_ptrIdEENS0_17counting_iteratorIlNS0_11use_defaultESF_SF_EEEEEEEPNSB_IJdlEEESJ_iNS1_9__extrema9arg_max_fIdl7CompareEEEEJSI_SK_iSO_EEEvDpT0_,@"STO_CUDA_ENTRY STV_DEFAULT"
_ZN6thrust24THRUST_300001_SM_1000_NS8cuda_cub4core6detail13_kernel_agentINS1_8__reduce11ReduceAgentINS0_12zip_iteratorIN4cuda3std3__45tupleIJNS0_10device_ptrIdEENS0_17counting_iteratorIlNS0_11use_defaultESF_SF_EEEEEEEPNSB_IJdlEEESJ_iNS1_9__extrema9arg_max_fIdl7CompareEEEEJSI_SK_iSO_EEEvDpT0_:
.text._ZN6thrust24THRUST_300001_SM_1000_NS8cuda_cub4core6detail13_kernel_agentINS1_8__reduce11ReduceAgentINS0_12zip_iteratorIN4cuda3std3__45tupleIJNS0_10device_ptrIdEENS0_17counting_iteratorIlNS0_11use_defaultESF_SF_EEEEEEEPNSB_IJdlEEESJ_iNS1_9__extrema9arg_max_fIdl7CompareEEEEJSI_SK_iSO_EEEvDpT0_:
        /* <DEDUP_REMOVED lines=23> */
.L_x_586:
[----:B0-----:R-:W-:Y:S05]  /*0170*/  BSYNC.RECONVERGENT B1 ;  /* 0x0000000000017941 */ /* 0x001fea0003800200 */
.L_x_585:
        /* <DEDUP_REMOVED lines=19> */
.L_x_593:
        /* <DEDUP_REMOVED lines=31> */
.L_x_592:
[----:B------:R-:W-:Y:S05]  /*04a0*/  BSYNC.RECONVERGENT B3 ;  /* 0x0000000000037941 */ /* 0x000fea0003800200 */
.L_x_591:
[----:B------:R-:W-:Y:S01]  /*04b0*/  IADD3 R14, P0, PT, R14, 0x100, RZ ;  /* 0x000001000e0e7810 */ /* 0x000fe20007f1e0ff */
[----:B------:R-:W-:Y:S02]  /*04c0*/  VIADD R10, R10, 0x100 ;  /* 0x000001000a0a7836 */ /* 0x000fe40000000000 */
[----:B------:R-:W-:Y:S02]  /*04d0*/  IMAD.X R13, RZ, RZ, R13, P3 ;  /* 0x000000ffff0d7224 */ /* 0x000fe400018e060d */
[----:B------:R-:W-:Y:S01]  /*04e0*/  IMAD.X R15, RZ, RZ, R15, P0 ;  /* 0x000000ffff0f7224 */ /* 0x000fe200000e060f */
[----:B------:R-:W-:Y:S07]  /*04f0*/  @P2 BRA `(.L_x_593) ;  /* 0xfffffffc006c2947 */ /* 0x000fee000383ffff */
.L_x_590:
[----:B------:R-:W-:Y:S05]  /*0500*/  BSYNC.RECONVERGENT B2 ;  /* 0x0000000000027941 */ /* 0x000fea0003800200 */
.L_x_589:
[----:B------:R-:W-:-:S13]  /*0510*/  ISETP.GE.U32.AND P0, PT, R16, 0x300, PT ;  /* 0x000003001000780c */ /* 0x000fda0003f06070 */
[----:B------:R-:W-:Y:S05]  /*0520*/  @!P0 BRA `(.L_x_588) ;  /* 0x0000000400bc8947 */ /* 0x000fea0003800000 */
[----:B------:R-:W0:Y:S01]  /*0530*/  LDC.64 R4, c[0x0][0x380] ;  /* 0x0000e000ff047b82 */ /* 0x000e220000000a00 */
[----:B------:R-:W-:-:S07]  /*0540*/  VIADD R20, R10, 0x200 ;  /* 0x000002000a147836 */ /* 0x000fce0000000000 */
[----:B------:R-:W1:Y:S02]  /*0550*/  LDC.64 R6, c[0x0][0x388] ;  /* 0x0000e200ff067b82 */ /* 0x000e640000000a00 */
.L_x_602:
        /* <DEDUP_REMOVED lines=30> */
.L_x_595:
[----:B------:R-:W-:Y:S05]  /*0740*/  BSYNC.RECONVERGENT B2 ;  /* 0x0000000000027941 */ /* 0x000fea0003800200 */
.L_x_594:
[----:B-----5:R-:W-:Y:S01]  /*0750*/  DSETP.GEU.AND P0, PT, |R16|, |R14|, PT ;  /* 0x4000000e1000722a */ /* 0x020fe20003f0e200 */
[C---:B------:R-:W-:Y:S01]  /*0760*/  IADD3 R19, P1, PT, R23.reuse, R6, RZ ;  /* 0x0000000617137210 */ /* 0x040fe20007f3e0ff */
[----:B------:R-:W-:Y:S01]  /*0770*/  BSSY.RECONVERGENT B2, `(.L_x_596) ;  /* 0x0000015000027945 */ /* 0x000fe20003800200 */
[----:B------:R-:W-:Y:S02]  /*0780*/  IMAD.MOV.U32 R2, RZ, RZ, R14 ;  /* 0x000000ffff027224 */ /* 0x000fe400078e000e */
[----:B------:R-:W-:Y:S01]  /*0790*/  LEA.HI.X.SX32 R18, R23, R7, 0x1, P1 ;  /* 0x0000000717127211 */ /* 0x000fe200008f0eff */
[----:B------:R-:W-:Y:S02]  /*07a0*/  IMAD.MOV.U32 R9, RZ, RZ, R19 ;  /* 0x000000ffff097224 */ /* 0x000fe400078e0013 */
[----:B------:R-:W-:Y:S02]  /*07b0*/  IMAD.MOV.U32 R3, RZ, RZ, R15 ;  /* 0x000000ffff037224 */ /* 0x000fe400078e000f */
[----:B------:R-:W-:-:S04]  /*07c0*/  IMAD.MOV.U32 R8, RZ, RZ, R18 ;  /* 0x000000ffff087224 */ /* 0x000fc800078e0012 */
        /* <DEDUP_REMOVED lines=15> */
.L_x_597:
[----:B------:R-:W-:Y:S05]  /*08c0*/  BSYNC.RECONVERGENT B2 ;  /* 0x0000000000027941 */ /* 0x000fea0003800200 */
.L_x_596:
        /* <DEDUP_REMOVED lines=25> */
.L_x_599:
[----:B------:R-:W-:Y:S05]  /*0a60*/  BSYNC.RECONVERGENT B2 ;  /* 0x0000000000027941 */ /* 0x000fea0003800200 */
.L_x_598:
        /* <DEDUP_REMOVED lines=22> */
.L_x_601:
[----:B------:R-:W-:Y:S05]  /*0bd0*/  BSYNC.RECONVERGENT B2 ;  /* 0x0000000000027941 */ /* 0x000fea0003800200 */
.L_x_600:
[C---:B------:R-:W-:Y:S01]  /*0be0*/  VIADD R10, R20.reuse, 0x200 ;  /* 0x00000200140a7836 */ /* 0x040fe20000000000 */
[----:B------:R-:W-:-:S04]  /*0bf0*/  IADD3 R20, PT, PT, R20, 0x400, RZ ;  /* 0x0000040014147810 */ /* 0x000fc80007ffe0ff */
[----:B------:R-:W-:-:S13]  /*0c00*/  ISETP.GE.AND P0, PT, R10, UR5, PT ;  /* 0x000000050a007c0c */ /* 0x000fda000bf06270 */
[----:B------:R-:W-:Y:S05]  /*0c10*/  @!P0 BRA `(.L_x_602) ;  /* 0xfffffff800508947 */ /* 0x000fea000383ffff */
.L_x_588:
[----:B------:R-:W-:Y:S05]  /*0c20*/  BSYNC.RECONVERGENT B1 ;  /* 0x0000000000017941 */ /* 0x000fea0003800200 */
.L_x_587:
        /* <DEDUP_REMOVED lines=35> */
.L_x_605:
[----:B------:R-:W-:Y:S05]  /*0e60*/  BSYNC.RECONVERGENT B1 ;  /* 0x0000000000017941 */ /* 0x000fea0003800200 */
.L_x_604:
        /* <DEDUP_REMOVED lines=31> */
.L_x_607:
[----:B------:R-:W-:Y:S05]  /*1060*/  BSYNC.RECONVERGENT B1 ;  /* 0x0000000000017941 */ /* 0x000fea0003800200 */
.L_x_606:
        /* <DEDUP_REMOVED lines=31> */
.L_x_609:
[----:B------:R-:W-:Y:S05]  /*1260*/  BSYNC.RECONVERGENT B1 ;  /* 0x0000000000017941 */ /* 0x000fea0003800200 */
.L_x_608:
[----:B------:R-:W-:Y:S01]  /*1270*/  ISETP.GT.AND P0, PT, R10, 0x17, PT ;  /* 0x000000170a00780c */ /* 0x000fe20003f04270 */
[----:B-1----:R1:W1:Y:S01]  /*1280*/  SHFL.DOWN PT, R2, R4, 0x8, 0x1f ;  /* 0x09001f0004027f89 */ /* 0x00226200000e0000 */
[----:B------:R-:W-:Y:S01]  /*1290*/  BSSY.RECONVERGENT B1, `(.L_x_610) ;  /* 0x000001d000017945 */ /* 0x000fe20003800200 */
[----:B0-----:R-:W-:Y:S02]  /*12a0*/  IMAD.MOV.U32 R8, RZ, RZ, R11 ;  /* 0x000000ffff087224 */ /* 0x001fe400078e000b */
[----:B------:R0:W0:Y:S01]  /*12b0*/  SHFL.DOWN PT, R3, R5, 0x8, 0x1f ;  /* 0x09001f0005037f89 */ /* 0x00002200000e0000 */
[----:B------:R-:W-:Y:S02]  /*12c0*/  IMAD.MOV.U32 R9, RZ, RZ, R12 ;  /* 0x000000ffff097224 */ /* 0x000fe400078e000c */
[----:B------:R-:W-:Y:S01]  /*12d0*/  IMAD.MOV.U32 R6, RZ, RZ, R4 ;  /* 0x000000ffff067224 */ /* 0x000fe200078e0004 */
[----:B---3--:R3:W0:Y:S01]  /*12e0*/  SHFL.DOWN PT, R14, R11, 0x8, 0x1f ;  /* 0x09001f000b0e7f89 */ /* 0x00862200000e0000 */
[----:B--2---:R-:W-:-:S03]  /*12f0*/  IMAD.MOV.U32 R7, RZ, RZ, R5 ;  /* 0x000000ffff077224 */ /* 0x004fc600078e0005 */
[----:B----4-:R3:W2:Y:S01]  /*1300*/  SHFL.DOWN PT, R13, R12, 0x8, 0x1f ;  /* 0x09001f000c0d7f89 */ /* 0x0106a200000e0000 */
[----:B------:R-:W-:Y:S05]  /*1310*/  @P0 BRA `(.L_x_611) ;  /* 0x0000000000500947 */ /* 0x000fea0003800000 */
[----:B01----:R-:W-:Y:S01]  /*1320*/  DSETP.GEU.AND P0, PT, |R4|, |R2|, PT ;  /* 0x400000020400722a */ /* 0x003fe20003f0e200 */
[----:B------:R-:W-:Y:S01]  /*1330*/  IMAD.MOV.U32 R8, RZ, RZ, R14 ;  /* 0x000000ffff087224 */ /* 0x000fe200078e000e */
[----:B--2---:R-:W-:Y:S01]  /*1340*/  MOV R9, R13 ;  /* 0x0000000d00097202 */ /* 0x004fe20000000f00 */
        /* <DEDUP_REMOVED lines=17> */
.L_x_611:
[----:B------:R-:W-:Y:S05]  /*1460*/  BSYNC.RECONVERGENT B1 ;  /* 0x0000000000017941 */ /* 0x000fea0003800200 */
.L_x_610:
[----:B------:R-:W-:Y:S01]  /*1470*/  ISETP.GT.AND P0, PT, R10, 0xf, PT ;  /* 0x0000000f0a00780c */ /* 0x000fe20003f04270 */
[----:B-1----:R1:W4:Y:S01]  /*1480*/  SHFL.DOWN PT, R4, R6, 0x10, 0x1f ;  /* 0x0a001f0006047f89 */ /* 0x00232200000e0000 */
[----:B------:R-:W-:Y:S01]  /*1490*/  BSSY.RECONVERGENT B1, `(.L_x_612) ;  /* 0x000001d000017945 */ /* 0x000fe20003800200 */
[----:B0-----:R-:W-:Y:S02]  /*14a0*/  IMAD.MOV.U32 R14, RZ, RZ, R8 ;  /* 0x000000ffff0e7224 */ /* 0x001fe400078e0008 */
[----:B------:R1:W0:Y:S01]  /*14b0*/  SHFL.DOWN PT, R5, R7, 0x10, 0x1f ;  /* 0x0a001f0007057f89 */ /* 0x00022200000e0000 */
[----:B------:R-:W-:Y:S02]  /*14c0*/  IMAD.MOV.U32 R15, RZ, RZ, R9 ;  /* 0x000000ffff0f7224 */ /* 0x000fe400078e0009 */
[----:B------:R-:W-:Y:S01]  /*14d0*/  IMAD.MOV.U32 R2, RZ, RZ, R6 ;  /* 0x000000ffff027224 */ /* 0x000fe200078e0006 */
[----:B---3--:R1:W3:Y:S01]  /*14e0*/  SHFL.DOWN PT, R11, R8, 0x10, 0x1f ;  /* 0x0a001f00080b7f89 */ /* 0x0082e200000e0000 */
[----:B------:R-:W-:-:S03]  /*14f0*/  IMAD.MOV.U32 R3, RZ, RZ, R7 ;  /* 0x000000ffff037224 */ /* 0x000fc600078e0007 */
[----:B------:R1:W0:Y:S01]  /*1500*/  SHFL.DOWN PT, R12, R9, 0x10, 0x1f ;  /* 0x0a001f00090c7f89 */ /* 0x00022200000e0000 */
[----:B------:R-:W-:Y:S05]  /*1510*/  @P0 BRA `(.L_x_613) ;  /* 0x0000000000500947 */ /* 0x000fea0003800000 */
[----:B0---4-:R-:W-:Y:S01]  /*1520*/  DSETP.GEU.AND P0, PT, |R6|, |R4|, PT ;  /* 0x400000040600722a */ /* 0x011fe20003f0e200 */
[----:B---3--:R-:W-:Y:S02]  /*1530*/  IMAD.MOV.U32 R14, RZ, RZ, R11 ;  /* 0x000000ffff0e7224 */ /* 0x008fe400078e000b */
        /* <DEDUP_REMOVED lines=18> */
.L_x_613:
[----:B------:R-:W-:Y:S05]  /*1660*/  BSYNC.RECONVERGENT B1 ;  /* 0x0000000000017941 */ /* 0x000fea0003800200 */
.L_x_612:
[----:B------:R-:W-:Y:S01]  /*1670*/  ISETP.NE.AND P0, PT, R10, RZ, PT ;  /* 0x000000ff0a00720c */ /* 0x000fe20003f05270 */
[----:B------:R-:W-:-:S12]  /*1680*/  BSSY.RECONVERGENT B1, `(.L_x_614) ;  /* 0x000000a000017945 */ /* 0x000fd80003800200 */
[----:B------:R-:W-:Y:S05]  /*1690*/  @P0 BRA `(.L_x_615) ;  /* 0x0000000000200947 */ /* 0x000fea0003800000 */
[----:B-1----:R-:W1:Y:S01]  /*16a0*/  S2R R6, SR_CgaCtaId ;  /* 0x0000000000067919 */ /* 0x002e620000008800 */
[----:B0-----:R-:W-:Y:S02]  /*16b0*/  MOV R5, 0x400 ;  /* 0x0000040000057802 */ /* 0x001fe40000000f00 */
[----:B----4-:R-:W-:-:S04]  /*16c0*/  SHF.R.U32.HI R4, RZ, 0x1, R0 ;  /* 0x00000001ff047819 */ /* 0x010fc80000011600 */
[----:B------:R-:W-:Y:S02]  /*16d0*/  LOP3.LUT R4, R4, 0x1f0, RZ, 0xc0, !PT ;  /* 0x000001f004047812 */ /* 0x000fe400078ec0ff */
[----:B-1----:R-:W-:-:S05]  /*16e0*/  LEA R5, R6, R5, 0x18 ;  /* 0x0000000506057211 */ /* 0x002fca00078ec0ff */
[----:B------:R-:W-:-:S05]  /*16f0*/  IMAD.IADD R5, R4, 0x1, R5 ;  /* 0x0000000104057824 */ /* 0x000fca00078e0205 */
[----:B------:R0:W-:Y:S04]  /*1700*/  STS.64 [R5+0x10], R14 ;  /* 0x0000100e05007388 */ /* 0x0001e80000000a00 */
[----:B------:R0:W-:Y:S02]  /*1710*/  STS.64 [R5+0x8], R2 ;  /* 0x0000080205007388 */ /* 0x0001e40000000a00 */
.L_x_615:
[----:B------:R-:W-:Y:S05]  /*1720*/  BSYNC.RECONVERGENT B1 ;  /* 0x0000000000017941 */ /* 0x000fea0003800200 */
.L_x_614:
        /* <DEDUP_REMOVED lines=8> */
[----:B-1--4-:R-:W1:Y:S04]  /*17b0*/  LDS.128 R4, [R0+0x20] ;  /* 0x0000200000047984 */ /* 0x012e680000000c00 */
[----:B--2---:R2:W4:Y:S04]  /*17c0*/  LDS.64 R12, [R0+0x80] ;  /* 0x00008000000c7984 */ /* 0x0045280000000a00 */
[----:B---3--:R2:W3:Y:S01]  /*17d0*/  LDS.128 R8, [R0+0x30] ;  /* 0x0000300000087984 */ /* 0x0084e20000000c00 */
[----:B0-----:R-:W-:Y:S01]  /*17e0*/  DSETP.GEU.AND P0, PT, |R2|, |R16|, PT ;  /* 0x400000100200722a */ /* 0x001fe20003f0e200 */
[----:B------:R-:W-:Y:S01]  /*17f0*/  IMAD.MOV.U32 R24, RZ, RZ, R16 ;  /* 0x000000ffff187224 */ /* 0x000fe200078e0010 */
[----:B------:R-:W-:Y:S01]  /*1800*/  MOV R25, R17 ;  /* 0x0000001100197202 */ /* 0x000fe20000000f00 */
[----:B-1----:R-:W-:-:S02]  /*1810*/  IMAD.MOV.U32 R26, RZ, RZ, R4 ;  /* 0x000000ffff1a7224 */ /* 0x002fc400078e0004 */
[----:B------:R-:W-:-:S09]  /*1820*/  IMAD.MOV.U32 R27, RZ, RZ, R5 ;  /* 0x000000ffff1b7224 */ /* 0x000fd200078e0005 */
        /* <DEDUP_REMOVED lines=15> */
.L_x_618:
[----:B------:R-:W-:Y:S05]  /*1920*/  BSYNC.RECONVERGENT B1 ;  /* 0x0000000000017941 */ /* 0x000fea0003800200 */
.L_x_617:
        /* <DEDUP_REMOVED lines=23> */
.L_x_620:
[----:B------:R-:W-:Y:S05]  /*1aa0*/  BSYNC.RECONVERGENT B1 ;  /* 0x0000000000017941 */ /* 0x000fea0003800200 */
.L_x_619:
        /* <DEDUP_REMOVED lines=21> */
.L_x_622:
[----:B------:R-:W-:Y:S05]  /*1c00*/  BSYNC.RECONVERGENT B1 ;  /* 0x0000000000017941 */ /* 0x000fea0003800200 */
.L_x_621:
        /* <DEDUP_REMOVED lines=23> */
.L_x_624:
[----:B------:R-:W-:Y:S05]  /*1d80*/  BSYNC.RECONVERGENT B1 ;  /* 0x0000000000017941 */ /* 0x000fea0003800200 */
.L_x_623:
        /* <DEDUP_REMOVED lines=21> */
.L_x_626:
[----:B------:R-:W-:Y:S05]  /*1ee0*/  BSYNC.RECONVERGENT B1 ;  /* 0x0000000000017941 */ /* 0x000fea0003800200 */
.L_x_625:
[----:B------:R-:W-:Y:S01]  /*1ef0*/  DSETP.GEU.AND P0, PT, |R2|, |R10|, PT ;  /* 0x4000000a0200722a */ /* 0x000fe20003f0e200 */
[----:B------:R-:W-:Y:S01]  /*1f00*/  BSSY.RECONVERGENT B1, `(.L_x_627) ;  /* 0x0000014000017945 */ /* 0x000fe20003800200 */
[----:B------:R-:W-:Y:S01]  /*1f10*/  IMAD.MOV.U32 R8, RZ, RZ, R10 ;  /* 0x000000ffff087224 */ /* 0x000fe200078e000a */
[----:B---3--:R-:W-:Y:S01]  /*1f20*/  MOV R0, R5 ;  /* 0x0000000500007202 */ /* 0x008fe20000000f00 */
        /* <DEDUP_REMOVED lines=17> */
.L_x_628:
[----:B------:R-:W-:Y:S05]  /*2040*/  BSYNC.RECONVERGENT B1 ;  /* 0x0000000000017941 */ /* 0x000fea0003800200 */
.L_x_627:
        /* <DEDUP_REMOVED lines=21> */
.L_x_603:
        /* <DEDUP_REMOVED lines=9> */
[----:B------:R-:W-:Y:S02]  /*2230*/  VIADD R5, R5, UR6 ;  /* 0x0000000605057c36 */ /* 0x000fe40008000000 */
        /* <DEDUP_REMOVED lines=9> */
[----:B----4-:R-:W-:Y:S01]  /*22d0*/  IMAD.MOV.U32 R14, RZ, RZ, R12 ;  /* 0x000000ffff0e7224 */ /* 0x010fe200078e000c */
[----:B------:R-:W-:Y:S01]  /*22e0*/  MOV R6, R10 ;  /* 0x0000000a00067202 */ /* 0x000fe20000000f00 */
[----:B0-----:R-:W-:Y:S02]  /*22f0*/  IMAD.MOV.U32 R16, RZ, RZ, R13 ;  /* 0x000000ffff107224 */ /* 0x001fe400078e000d */
        /* <DEDUP_REMOVED lines=16> */
.L_x_630:
[----:B------:R-:W-:Y:S05]  /*2400*/  BSYNC.RECONVERGENT B1 ;  /* 0x0000000000017941 */ /* 0x000fea0003800200 */
.L_x_629:
        /* <DEDUP_REMOVED lines=32> */
.L_x_632:
[----:B------:R-:W-:Y:S05]  /*2610*/  BSYNC.RECONVERGENT B1 ;  /* 0x0000000000017941 */ /* 0x000fea0003800200 */
.L_x_631:
[----:B-1----:R-:W-:Y:S01]  /*2620*/  VIADD R2, R4, 0x4 ;  /* 0x0000000404027836 */ /* 0x002fe20000000000 */
[----:B------:R1:W4:Y:S01]  /*2630*/  SHFL.DOWN PT, R6, R8, 0x4, R5 ;  /* 0x0880000008067989 */ /* 0x00032200000e0005 */
[----:B------:R-:W-:Y:S01]  /*2640*/  BSSY.RECONVERGENT B1, `(.L_x_633) ;  /* 0x000001e000017945 */ /* 0x000fe20003800200 */
[----:B--2---:R-:W-:Y:S01]  /*2650*/  IMAD.MOV.U32 R14, RZ, RZ, R10 ;  /* 0x000000ffff0e7224 */ /* 0x004fe200078e000a */
[----:B------:R-:W-:Y:S01]  /*2660*/  MOV R16, R12 ;  /* 0x0000000c00107202 */ /* 0x000fe20000000f00 */
[----:B------:R1:W2:Y:S01]  /*2670*/  SHFL.DOWN PT, R7, R9, 0x4, R5 ;  /* 0x0880000009077989 */ /* 0x0002a200000e0005 */
[----:B------:R-:W-:Y:S01]  /*2680*/  ISETP.GT.AND P0, PT, R2, R5, PT ;  /* 0x000000050200720c */ /* 0x000fe20003f04270 */
[----:B------:R-:W-:Y:S02]  /*2690*/  IMAD.MOV.U32 R2, RZ, RZ, R8 ;  /* 0x000000ffff027224 */ /* 0x000fe400078e0008 */
[----:B---3--:R1:W3:Y:S01]  /*26a0*/  SHFL.DOWN PT, R11, R10, 0x4, R5 ;  /* 0x088000000a0b7989 */ /* 0x0082e200000e0005 */
[----:B------:R-:W-:-:S03]  /*26b0*/  IMAD.MOV.U32 R3, RZ, RZ, R9 ;  /* 0x000000ffff037224 */ /* 0x000fc600078e0009 */
[----:B0-----:R1:W0:Y:S06]  /*26c0*/  SHFL.DOWN PT, R13, R12, 0x4, R5 ;  /* 0x088000000c0d7989 */ /* 0x00122c00000e0005 */
        /* <DEDUP_REMOVED lines=21> */
.L_x_634:
[----:B------:R-:W-:Y:S05]  /*2820*/  BSYNC.RECONVERGENT B1 ;  /* 0x0000000000017941 */ /* 0x000fea0003800200 */
.L_x_633:
        /* <DEDUP_REMOVED lines=8> */
[----:B---3--:R3:W1:Y:S01]  /*28b0*/  SHFL.DOWN PT, R11, R14, 0x8, R5 ;  /* 0x090000000e0b7989 */ /* 0x00866200000e0005 */
[----:B--2---:R-:W-:-:S03]  /*28c0*/  IMAD.MOV.U32 R7, RZ, RZ, R3 ;  /* 0x000000ffff077224 */ /* 0x004fc600078e0003 */
[----:B0-----:R3:W0:Y:S04]  /*28d0*/  SHFL.DOWN PT, R13, R16, 0x8, R5 ;  /* 0x09000000100d7989 */ /* 0x00162800000e0005 */
        /* <DEDUP_REMOVED lines=21> */
.L_x_636:
[----:B------:R-:W-:Y:S05]  /*2a30*/  BSYNC.RECONVERGENT B1 ;  /* 0x0000000000017941 */ /* 0x000fea0003800200 */
.L_x_635:
[----:B-1----:R-:W-:Y:S01]  /*2a40*/  VIADD R2, R4, 0x10 ;  /* 0x0000001004027836 */ /* 0x002fe20000000000 */
[----:B----4-:R1:W2:Y:S01]  /*2a50*/  SHFL.DOWN PT, R8, R6, 0x10, R5 ;  /* 0x0a00000006087989 */ /* 0x0102a200000e0005 */
[----:B------:R-:W-:Y:S01]  /*2a60*/  BSSY.RECONVERGENT B1, `(.L_x_637) ;  /* 0x000001e000017945 */ /* 0x000fe20003800200 */
[----:B---3--:R-:W-:Y:S02]  /*2a70*/  IMAD.MOV.U32 R14, RZ, RZ, R10 ;  /* 0x000000ffff0e7224 */ /* 0x008fe400078e000a */
[----:B------:R-:W-:Y:S01]  /*2a80*/  ISETP.GT.AND P0, PT, R2, R5, PT ;  /* 0x000000050200720c */ /* 0x000fe20003f04270 */
[----:B------:R1:W3:Y:S01]  /*2a90*/  SHFL.DOWN PT, R9, R7, 0x10, R5 ;  /* 0x0a00000007097989 */ /* 0x0002e200000e0005 */
[----:B------:R-:W-:Y:S02]  /*2aa0*/  IMAD.MOV.U32 R15, RZ, RZ, R12 ;  /* 0x000000ffff0f7224 */ /* 0x000fe400078e000c */
[----:B------:R-:W-:Y:S01]  /*2ab0*/  IMAD.MOV.U32 R2, RZ, RZ, R6 ;  /* 0x000000ffff027224 */ /* 0x000fe200078e0006 */
[----:B------:R1:W4:Y:S01]  /*2ac0*/  SHFL.DOWN PT, R11, R10, 0x10, R5 ;  /* 0x0a0000000a0b7989 */ /* 0x00032200000e0005 */
        /* <DEDUP_REMOVED lines=23> */
.L_x_638:
[----:B------:R-:W-:Y:S05]  /*2c40*/  BSYNC.RECONVERGENT B1 ;  /* 0x0000000000017941 */ /* 0x000fea0003800200 */
.L_x_637:
        /* <DEDUP_REMOVED lines=11> */
.L_x_640:
[----:B------:R-:W-:Y:S05]  /*2d00*/  BSYNC.RECONVERGENT B1 ;  /* 0x0000000000017941 */ /* 0x000fea0003800200 */
.L_x_639:
[----:B------:R-:W-:Y:S01]  /*2d10*/  BAR.SYNC.DEFER_BLOCKING 0x0 ;  /* 0x0000000000007b1d */ /* 0x000fe20000010000 */
[----:B------:R-:W-:-:S13]  /*2d20*/  ISETP.NE.AND P1, PT, R0, RZ, PT ;  /* 0x000000ff0000720c */ /* 0x000fda0003f25270 */
[----:B------:R-:W-:Y:S05]  /*2d30*/  @P1 BRA `(.L_x_616) ;  /* 0x0000003400d41947 */ /* 0x000fea0003800000 */
[----:B------:R-:W-:Y:S01]  /*2d40*/  UISETP.GE.AND UP0, UPT, UR6, 0x21, UPT ;  /* 0x000000210600788c */ /* 0x000fe2000bf06270 */
[----:B----4-:R-:W-:Y:S02]  /*2d50*/  IMAD.MOV.U32 R11, RZ, RZ, R14 ;  /* 0x000000ffff0b7224 */ /* 0x010fe400078e000e */
[----:B--2---:R-:W-:Y:S02]  /*2d60*/  IMAD.MOV.U32 R8, RZ, RZ, R15 ;  /* 0x000000ffff087224 */ /* 0x004fe400078e000f */
        /* <DEDUP_REMOVED lines=8> */
[----:B0-----:R-:W0:Y:S01]  /*2df0*/  LDS.64 R12, [UR4+0x20] ;  /* 0x00002004ff0c7984 */ /* 0x001e220008000a00 */
[----:B-1----:R-:W-:Y:S01]  /*2e00*/  DSETP.GEU.AND P0, PT, |R2|, |R6|, PT ;  /* 0x400000060200722a */ /* 0x002fe20003f0e200 */
[----:B------:R-:W-:Y:S01]  /*2e10*/  MOV R4, R6 ;  /* 0x0000000600047202 */ /* 0x000fe20000000f00 */
[----:B------:R-:W-:Y:S02]  /*2e20*/  IMAD.MOV.U32 R5, RZ, RZ, R7 ;  /* 0x000000ffff057224 */ /* 0x000fe400078e0007 */
[----:B0-----:R-:W-:Y:S02]  /*2e30*/  IMAD.MOV.U32 R11, RZ, RZ, R12 ;  /* 0x000000ffff0b7224 */ /* 0x001fe400078e000c */
        /* <DEDUP_REMOVED lines=16> */
.L_x_642:
[----:B------:R-:W-:Y:S05]  /*2f40*/  BSYNC.RECONVERGENT B1 ;  /* 0x0000000000017941 */ /* 0x000fea0003800200 */
.L_x_641:
[----:B------:R-:W-:Y:S01]  /*2f50*/  UISETP.GE.AND UP0, UPT, UR6, 0x41, UPT ;  /* 0x000000410600788c */ /* 0x000fe2000bf06270 */
[----:B---3--:R-:W-:Y:S02]  /*2f60*/  IMAD.MOV.U32 R9, RZ, RZ, R11 ;  /* 0x000000ffff097224 */ /* 0x008fe400078e000b */
[----:B------:R-:W-:Y:S02]  /*2f70*/  IMAD.MOV.U32 R0, RZ, RZ, R8 ;  /* 0x000000ffff007224 */ /* 0x000fe400078e0008 */
[----:B------:R-:W-:Y:S02]  /*2f80*/  IMAD.MOV.U32 R2, RZ, RZ, R4 ;  /* 0x000000ffff027224 */ /* 0x000fe400078e0004 */
[----:B------:R-:W-:Y:S02]  /*2f90*/  IMAD.MOV.U32 R3, RZ, RZ, R5 ;  /* 0x000000ffff037224 */ /* 0x000fe400078e0005 */
        /* <DEDUP_REMOVED lines=8> */
[----:B------:R-:W-:Y:S02]  /*3020*/  IMAD.MOV.U32 R2, RZ, RZ, R6 ;  /* 0x000000ffff027224 */ /* 0x000fe400078e0006 */
[----:B------:R-:W-:Y:S02]  /*3030*/  IMAD.MOV.U32 R3, RZ, RZ, R7 ;  /* 0x000000ffff037224 */ /* 0x000fe400078e0007 */
[----:B0-----:R-:W-:-:S02]  /*3040*/  IMAD.MOV.U32 R9, RZ, RZ, R12 ;  /* 0x000000ffff097224 */ /* 0x001fc400078e000c */
        /* <DEDUP_REMOVED lines=16> */
.L_x_644:
[----:B------:R-:W-:Y:S05]  /*3150*/  BSYNC.RECONVERGENT B1 ;  /* 0x0000000000017941 */ /* 0x000fea0003800200 */
.L_x_643:
[----:B------:R-:W-:Y:S01]  /*3160*/  UISETP.GE.AND UP0, UPT, UR6, 0x61, UPT ;  /* 0x000000610600788c */ /* 0x000fe2000bf06270 */
[----:B------:R-:W-:Y:S01]  /*3170*/  IMAD.MOV.U32 R11, RZ, RZ, R9 ;  /* 0x000000ffff0b7224 */ /* 0x000fe200078e0009 */
[----:B------:R-:W-:Y:S01]  /*3180*/  MOV R8, R0 ;  /* 0x0000000000087202 */ /* 0x000fe20000000f00 */
[----:B------:R-:W-:Y:S02]  /*3190*/  IMAD.MOV.U32 R4, RZ, RZ, R2 ;  /* 0x000000ffff047224 */ /* 0x000fe400078e0002 */
[----:B------:R-:W-:-:S04]  /*31a0*/  IMAD.MOV.U32 R5, RZ, RZ, R3 ;  /* 0x000000ffff057224 */ /* 0x000fc800078e0003 */
        /* <DEDUP_REMOVED lines=27> */
.L_x_646:
[----:B------:R-:W-:Y:S05]  /*3360*/  BSYNC.RECONVERGENT B1 ;  /* 0x0000000000017941 */ /* 0x000fea0003800200 */
.L_x_645:
[----:B------:R-:W-:Y:S01]  /*3370*/  UISETP.GE.AND UP0, UPT, UR6, 0x81, UPT ;  /* 0x000000810600788c */ /* 0x000fe2000bf06270 */
[----:B------:R-:W-:Y:S02]  /*3380*/  IMAD.MOV.U32 R9, RZ, RZ, R11 ;  /* 0x000000ffff097224 */ /* 0x000fe400078e000b */
        /* <DEDUP_REMOVED lines=30> */
.L_x_648:
[----:B------:R-:W-:Y:S05]  /*3570*/  BSYNC.RECONVERGENT B1 ;  /* 0x0000000000017941 */ /* 0x000fea0003800200 */
.L_x_647:
        /* <DEDUP_REMOVED lines=32> */
.L_x_650:
[----:B------:R-:W-:Y:S05]  /*3780*/  BSYNC.RECONVERGENT B1 ;  /* 0x0000000000017941 */ /* 0x000fea0003800200 */
.L_x_649:
        /* <DEDUP_REMOVED lines=14> */
[----:B------:R-:W-:Y:S01]  /*3870*/  IMAD.MOV.U32 R7, RZ, RZ, R3 ;  /* 0x000000ffff077224 */ /* 0x000fe200078e0003 */
[----:B0-----:R-:W-:Y:S01]  /*3880*/  MOV R0, R13 ;  /* 0x0000000d00007202 */ /* 0x001fe20000000f00 */
        /* <DEDUP_REMOVED lines=16> */
.L_x_652:
[----:B------:R-:W-:Y:S05]  /*3990*/  BSYNC.RECONVERGENT B1 ;  /* 0x0000000000017941 */ /* 0x000fea0003800200 */
.L_x_651:
[----:B------:R-:W-:Y:S01]  /*39a0*/  UISETP.GE.AND UP0, UPT, UR6, 0xe1, UPT ;  /* 0x000000e10600788c */ /* 0x000fe2000bf06270 */
[----:B------:R-:W-:Y:S02]  /*39b0*/  IMAD.MOV.U32 R14, RZ, RZ, R9 ;  /* 0x000000ffff0e7224 */ /* 0x000fe400078e0009 */
[----:B------:R-:W-:Y:S02]  /*39c0*/  IMAD.MOV.U32 R15, RZ, RZ, R0 ;  /* 0x000000ffff0f7224 */ /* 0x000fe400078e0000 */
[----:B------:R-:W-:Y:S02]  /*39d0*/  IMAD.MOV.U32 R2, RZ, RZ, R6 ;  /* 0x000000ffff027224 */ /* 0x000fe400078e0006 */
[----:B------:R-:W-:Y:S02]  /*39e0*/  IMAD.MOV.U32 R3, RZ, RZ, R7 ;  /* 0x000000ffff037224 */ /* 0x000fe400078e0007 */
[----:B------:R-:W-:Y:S05]  /*39f0*/  BRA.U !UP0, `(.L_x_616) ;  /* 0x0000002908a47547 */ /* 0x000fea000b800000 */
[----:B------:R-:W1:Y:S01]  /*3a00*/  S2UR UR5, SR_CgaCtaId ;  /* 0x00000000000579c3 */ /* 0x000e620000008800 */
[----:B------:R-:W-:Y:S02]  /*3a10*/  UMOV UR4, 0x400 ;  /* 0x0000040000047882 */ /* 0x000fe40000000000 */
[----:B-1----:R-:W-:-:S09]  /*3a20*/  ULEA UR4, UR5, UR4, 0x18 ;  /* 0x0000000405047291 */ /* 0x002fd2000f8ec0ff */
[----:B------:R-:W1:Y:S04]  /*3a30*/  LDS.64 R4, [UR4+0x78] ;  /* 0x00007804ff047984 */ /* 0x000e680008000a00 */
[----:B------:R-:W2:Y:S01]  /*3a40*/  LDS.64 R10, [UR4+0x80] ;  /* 0x00008004ff0a7984 */ /* 0x000ea20008000a00 */
        /* <DEDUP_REMOVED lines=21> */
.L_x_584:
        /* <DEDUP_REMOVED lines=30> */
[----:B------:R-:W-:Y:S02]  /*3d80*/  ISETP.GE.U32.AND.EX P0, PT, RZ, RZ, PT, P0 ;  /* 0x000000ffff00720c */ /* 0x000fe40003f06100 */
[----:B------:R-:W-:-:S11]  /*3d90*/  IADD3.X R7, PT, PT, RZ, UR7, RZ, P1, !PT ;  /* 0x00000007ff077c10 */ /* 0x000fd60008ffe4ff */
[----:B------:R-:W-:-:S06]  /*3da0*/  DSETP.LT.OR P0, PT, |R8|, |R4|, !P0 ;  /* 0x400000040800722a */ /* 0x000fcc0004701600 */
[----:B------:R-:W-:Y:S02]  /*3db0*/  FSEL R8, R4, R8, P0 ;  /* 0x0000000804087208 */ /* 0x000fe40000000000 */
[----:B------:R-:W-:Y:S02]  /*3dc0*/  FSEL R9, R5, R9, P0 ;  /* 0x0000000905097208 */ /* 0x000fe40000000000 */
[----:B------:R-:W-:Y:S02]  /*3dd0*/  SEL R23, R6, R23, P0 ;  /* 0x0000001706177207 */ /* 0x000fe40000000000 */
[----:B------:R-:W-:-:S07]  /*3de0*/  SEL R24, R7, R24, P0 ;  /* 0x0000001807187207 */ /* 0x000fce0000000000 */
.L_x_654:
[----:B------:R-:W-:Y:S05]  /*3df0*/  BSYNC.RECONVERGENT B1 ;  /* 0x0000000000017941 */ /* 0x000fea0003800200 */
.L_x_653:
[----:B------:R-:W-:Y:S01]  /*3e00*/  UISETP.GE.U32.AND UP0, UPT, UR4, 0xa00, UPT ;  /* 0x00000a000400788c */ /* 0x000fe2000bf06070 */
[----:B------:R-:W-:-:S08]  /*3e10*/  IMAD.MOV.U32 R5, RZ, RZ, 0x500 ;  /* 0x00000500ff057424 */ /* 0x000fd000078e00ff */
[----:B------:R-:W-:Y:S05]  /*3e20*/  BRA.U !UP0, `(.L_x_655) ;  /* 0x00000005084c7547 */ /* 0x000fea000b800000 */
[----:B------:R-:W-:Y:S01]  /*3e30*/  IMAD.MOV.U32 R12, RZ, RZ, R8 ;  /* 0x000000ffff0c7224 */ /* 0x000fe200078e0008 */
[----:B------:R-:W0:Y:S01]  /*3e40*/  LDCU UR4, c[0x0][0x398] ;  /* 0x00007300ff0477ac */ /* 0x000e220008000800 */
[----:B------:R-:W-:Y:S02]  /*3e50*/  IMAD.MOV.U32 R13, RZ, RZ, R9 ;  /* 0x000000ffff0d7224 */ /* 0x000fe400078e0009 */
[----:B------:R-:W-:Y:S01]  /*3e60*/  IMAD.MOV.U32 R17, RZ, RZ, 0x500 ;  /* 0x00000500ff117424 */ /* 0x000fe200078e00ff */
[----:B------:R-:W1:Y:S01]  /*3e70*/  LDCU.64 UR6, c[0x0][0x388] ;  /* 0x00007100ff0677ac */ /* 0x000e620008000a00 */
[----:B------:R-:W-:-:S05]  /*3e80*/  NOP ;  /* 0x0000000000007918 */ /* 0x000fca0000000000 */
.L_x_656:
[----:B------:R-:W-:-:S05]  /*3e90*/  IMAD.WIDE.U32 R26, R17, 0x8, R2 ;  /* 0x00000008111a7825 */ /* 0x000fca00078e0002 */
[----:B------:R-:W2:Y:S04]  /*3ea0*/  LDG.E.64 R14, desc[UR8][R26.64] ;  /* 0x000000081a0e7981 */ /* 0x000ea8000c1e1b00 */
[----:B------:R-:W3:Y:S04]  /*3eb0*/  LDG.E.64 R4, desc[UR8][R26.64+0x800] ;  /* 0x000800081a047981 */ /* 0x000ee8000c1e1b00 */
[----:B------:R-:W4:Y:S04]  /*3ec0*/  LDG.E.64 R6, desc[UR8][R26.64+0x1000] ;  /* 0x001000081a067981 */ /* 0x000f28000c1e1b00 */
[----:B------:R-:W5:Y:S04]  /*3ed0*/  LDG.E.64 R10, desc[UR8][R26.64+0x1800] ;  /* 0x001800081a0a7981 */ /* 0x000f68000c1e1b00 */
[----:B------:R-:W5:Y:S01]  /*3ee0*/  LDG.E.64 R8, desc[UR8][R26.64+0x2000] ;  /* 0x002000081a087981 */ /* 0x000f62000c1e1b00 */
[----:B-1----:R-:W-:-:S04]  /*3ef0*/  IADD3 R18, P0, P1, R0, UR6, R17 ;  /* 0x0000000600127c10 */ /* 0x002fc8000f91e011 */
[----:B------:R-:W-:Y:S01]  /*3f00*/  IADD3.X R16, PT, PT, RZ, UR7, RZ, P0, P1 ;  /* 0x00000007ff107c10 */ /* 0x000fe200087e24ff */
[----:B------:R-:W-:Y:S01]  /*3f10*/  IMAD.MOV.U32 R20, RZ, RZ, R18 ;  /* 0x000000ffff147224 */ /* 0x000fe200078e0012 */
[----:B------:R-:W-:-:S03]  /*3f20*/  IADD3 R22, P3, PT, R18, 0x100, RZ ;  /* 0x0000010012167810 */ /* 0x000fc60007f7e0ff */
        /* <DEDUP_REMOVED lines=11> */
[----:B------:R-:W-:Y:S01]  /*3fe0*/  IMAD.X R24, RZ, RZ, R16, P3 ;  /* 0x000000ffff187224 */ /* 0x000fe200018e0610 */
[----:B------:R-:W-:-:S03]  /*3ff0*/  IADD3 R13, P3, PT, R18, 0x200, RZ ;  /* 0x00000200120d7810 */ /* 0x000fc60007f7e0ff */
[----:B---3--:R-:W-:-:S14]  /*4000*/  DSETP.GEU.AND P1, PT, |R14|, |R4|, PT ;  /* 0x400000040e00722a */ /* 0x008fdc0003f2e200 */
[----:B------:R-:W-:-:S04]  /*4010*/  @P1 ISETP.GE.U32.AND P0, PT, R20, R22, PT ;  /* 0x000000161400120c */ /* 0x000fc80003f06070 */
[----:B------:R-:W-:-:S13]  /*4020*/  @P1 ISETP.GE.AND.EX P0, PT, R19, R24, PT, P0 ;  /* 0x000000181300120c */ /* 0x000fda0003f06300 */
[----:B------:R-:W-:-:S06]  /*4030*/  @P1 DSETP.LT.OR P0, PT, |R4|, |R14|, !P0 ;  /* 0x4000000e0400122a */ /* 0x000fcc0004701600 */
[----:B------:R-:W-:Y:S01]  /*4040*/  @P1 FSEL R12, R14, R4, P0 ;  /* 0x000000040e0c1208 */ /* 0x000fe20000000000 */
[----:B------:R-:W-:Y:S01]  /*4050*/  IMAD.X R14, RZ, RZ, R16, P3 ;  /* 0x000000ffff0e7224 */ /* 0x000fe200018e0610 */
[----:B------:R-:W-:Y:S02]  /*4060*/  @P1 FSEL R15, R15, R5, P0 ;  /* 0x000000050f0f1208 */ /* 0x000fe40000000000 */
[----:B------:R-:W-:Y:S01]  /*4070*/  @P1 SEL R22, R20, R22, P0 ;  /* 0x0000001614161207 */ /* 0x000fe20000000000 */
[----:B------:R-:W-:Y:S01]  /*4080*/  @P1 IMAD.MOV.U32 R4, RZ, RZ, R12 ;  /* 0x000000ffff041224 */ /* 0x000fe200078e000c */
[----:B------:R-:W-:Y:S01]  /*4090*/  IADD3 R12, P3, PT, R18, 0x300, RZ ;  /* 0x00000300120c7810 */ /* 0x000fe20007f7e0ff */
[----:B------:R-:W-:Y:S02]  /*40a0*/  @P1 IMAD.MOV.U32 R5, RZ, RZ, R15 ;  /* 0x000000ffff051224 */ /* 0x000fe400078e000f */
[----:B------:R-:W-:Y:S01]  /*40b0*/  IMAD.MOV.U32 R15, RZ, RZ, R24 ;  /* 0x000000ffff0f7224 */ /* 0x000fe200078e0018 */
[----:B------:R-:W-:-:S03]  /*40c0*/  @P1 SEL R15, R19, R24, P0 ;  /* 0x00000018130f1207 */ /* 0x000fc60000000000 */
[----:B----4-:R-:W-:-:S14]  /*40d0*/  DSETP.GEU.AND P2, PT, |R4|, |R6|, PT ;  /* 0x400000060400722a */ /* 0x010fdc0003f4e200 */
[----:B------:R-:W-:-:S04]  /*40e0*/  @P2 ISETP.GE.U32.AND P0, PT, R22, R13, PT ;  /* 0x0000000d1600220c */ /* 0x000fc80003f06070 */
[----:B------:R-:W-:-:S13]  /*40f0*/  @P2 ISETP.GE.AND.EX P0, PT, R15, R14, PT, P0 ;  /* 0x0000000e0f00220c */ /* 0x000fda0003f06300 */
[----:B------:R-:W-:-:S06]  /*4100*/  @P2 DSETP.LT.OR P0, PT, |R6|, |R4|, !P0 ;  /* 0x400000040600222a */ /* 0x000fcc0004701600 */
[----:B------:R-:W-:Y:S02]  /*4110*/  @P2 FSEL R4, R4, R6, P0 ;  /* 0x0000000604042208 */ /* 0x000fe40000000000 */
[----:B------:R-:W-:Y:S02]  /*4120*/  @P2 FSEL R5, R5, R7, P0 ;  /* 0x0000000705052208 */ /* 0x000fe40000000000 */
[----:B------:R-:W-:Y:S01]  /*4130*/  @P2 SEL R14, R15, R14, P0 ;  /* 0x0000000e0f0e2207 */ /* 0x000fe20000000000 */
[----:B------:R-:W-:Y:S02]  /*4140*/  @P2 IMAD.MOV.U32 R6, RZ, RZ, R4 ;  /* 0x000000ffff062224 */ /* 0x000fe400078e0004 */
[----:B------:R-:W-:Y:S02]  /*4150*/  @P2 IMAD.MOV.U32 R7, RZ, RZ, R5 ;  /* 0x000000ffff072224 */ /* 0x000fe400078e0005 */
[----:B------:R-:W-:Y:S01]  /*4160*/  IMAD.MOV.U32 R5, RZ, RZ, R13 ;  /* 0x000000ffff057224 */ /* 0x000fe200078e000d */
[----:B------:R-:W-:Y:S01]  /*4170*/  @P2 SEL R5, R22, R13, P0 ;  /* 0x0000000d16052207 */ /* 0x000fe20000000000 */
        /* <DEDUP_REMOVED lines=13> */
[----:B------:R-:W-:-:S04]  /*4250*/  IADD3 R5, PT, PT, R17, 0xa00, RZ ;  /* 0x00000a0011057810 */ /* 0x000fc80007ffe0ff */
[----:B0-----:R-:W-:Y:S01]  /*4260*/  ISETP.GT.AND P1, PT, R5, UR4, PT ;  /* 0x0000000405007c0c */ /* 0x001fe2000bf24270 */
[----:B------:R-:W-:Y:S01]  /*4270*/  DSETP.GEU.AND P2, PT, |R10|, |R8|, PT ;  /* 0x400000080a00722a */ /* 0x000fe20003f4e200 */
[----:B------:R-:W-:-:S04]  /*4280*/  VIADD R5, R17, 0x500 ;  /* 0x0000050011057836 */ /* 0x000fc80000000000 */
[----:B------:R-:W-:-:S09]  /*4290*/  IMAD.MOV.U32 R17, RZ, RZ, R5 ;  /* 0x000000ffff117224 */ /* 0x000fd200078e0005 */
        /* <DEDUP_REMOVED lines=12> */
.L_x_655:
        /* <DEDUP_REMOVED lines=14> */
[----:B------:R-:W-:Y:S01]  /*4440*/  IMAD.IADD R7, R0, 0x1, R5 ;  /* 0x0000000100077824 */ /* 0x000fe200078e0205 */
[----:B------:R-:W-:-:S04]  /*4450*/  LEA.HI R4, R10, 0x1, RZ, 0x18 ;  /* 0x000000010a047811 */ /* 0x000fc800078fc0ff */
[C---:B------:R-:W-:Y:S02]  /*4460*/  IADD3 R14, P0, PT, R7.reuse, UR6, RZ ;  /* 0x00000006070e7c10 */ /* 0x040fe4000ff1e0ff */
[----:B------:R-:W-:Y:S01]  /*4470*/  LOP3.LUT R6, R4, 0x3, RZ, 0xc0, !PT ;  /* 0x0000000304067812 */ /* 0x000fe200078ec0ff */
[----:B------:R-:W-:Y:S02]  /*4480*/  IMAD.MOV.U32 R4, RZ, RZ, R0 ;  /* 0x000000ffff047224 */ /* 0x000fe400078e0000 */
[----:B------:R-:W-:Y:S02]  /*4490*/  IMAD.X R15, RZ, RZ, UR7, P0 ;  /* 0x00000007ff0f7e24 */ /* 0x000fe400080e06ff */
[----:B------:R-:W-:Y:S02]  /*44a0*/  IMAD.MOV R11, RZ, RZ, -R6 ;  /* 0x000000ffff0b7224 */ /* 0x000fe400078e0a06 */
[----:B0-----:R-:W-:-:S04]  /*44b0*/  IMAD.WIDE.U32 R2, R7, 0x8, R2 ;  /* 0x0000000807027825 */ /* 0x001fc800078e0002 */
[----:B------:R-:W-:Y:S02]  /*44c0*/  IMAD.MOV.U32 R12, RZ, RZ, R2 ;  /* 0x000000ffff0c7224 */ /* 0x000fe400078e0002 */
[----:B------:R-:W-:-:S07]  /*44d0*/  IMAD.MOV.U32 R13, RZ, RZ, R3 ;  /* 0x000000ffff0d7224 */ /* 0x000fce00078e0003 */
.L_x_663:
[----:B------:R-:W-:Y:S02]  /*44e0*/  IMAD.MOV.U32 R2, RZ, RZ, R12 ;  /* 0x000000ffff027224 */ /* 0x000fe400078e000c */
[----:B------:R-:W-:-:S06]  /*44f0*/  IMAD.MOV.U32 R3, RZ, RZ, R13 ;  /* 0x000000ffff037224 */ /* 0x000fcc00078e000d */
[----:B------:R-:W2:Y:S01]  /*4500*/  LDG.E.64 R2, desc[UR8][R2.64] ;  /* 0x0000000802027981 */ /* 0x000ea2000c1e1b00 */
[----:B------:R-:W-:Y:S01]  /*4510*/  VIADD R11, R11, 0x1 ;  /* 0x000000010b0b7836 */ /* 0x000fe20000000000 */
[----:B------:R-:W-:Y:S01]  /*4520*/  BSSY.RECONVERGENT B3, `(.L_x_661) ;  /* 0x000001b000037945 */ /* 0x000fe20003800200 */
[----:B------:R-:W-:Y:S01]  /*4530*/  IMAD.MOV.U32 R19, RZ, RZ, R23 ;  /* 0x000000ffff137224 */ /* 0x000fe200078e0017 */
[----:B------:R-:W-:Y:S01]  /*4540*/  MOV R7, R9 ;  /* 0x0000000900077202 */ /* 0x000fe20000000f00 */
[----:B------:R-:W-:Y:S01]  /*4550*/  IMAD.MOV.U32 R16, RZ, RZ, R24 ;  /* 0x000000ffff107224 */ /* 0x000fe200078e0018 */
[----:B------:R-:W-:Y:S01]  /*4560*/  ISETP.NE.AND P2, PT, R11, RZ, PT ;  /* 0x000000ff0b00720c */ /* 0x000fe20003f45270 */
[----:B------:R-:W-:Y:S01]  /*4570*/  IMAD.MOV.U32 R6, RZ, RZ, R8 ;  /* 0x000000ffff067224 */ /* 0x000fe200078e0008 */
[----:B------:R-:W-:Y:S01]  /*4580*/  IADD3 R12, P3, PT, R12, 0x800, RZ ;  /* 0x000008000c0c7810 */ /* 0x000fe20007f7e0ff */
[----:B------:R-:W-:Y:S02]  /*4590*/  IMAD.MOV.U32 R23, RZ, RZ, R14 ;  /* 0x000000ffff177224 */ /* 0x000fe400078e000e */
[----:B------:R-:W-:Y:S01]  /*45a0*/  IMAD.MOV.U32 R24, RZ, RZ, R15 ;  /* 0x000000ffff187224 */ /* 0x000fe200078e000f */
[----:B--2---:R-:W-:Y:S01]  /*45b0*/  DSETP.GEU.AND P0, PT, |R8|, |R2|, PT ;  /* 0x400000020800722a */ /* 0x004fe20003f0e200 */
[----:B------:R-:W-:-:S02]  /*45c0*/  IMAD.MOV.U32 R8, RZ, RZ, R2 ;  /* 0x000000ffff087224 */ /* 0x000fc400078e0002 */
        /* <DEDUP_REMOVED lines=16> */
.L_x_662:
[----:B------:R-:W-:Y:S05]  /*46d0*/  BSYNC.RECONVERGENT B3 ;  /* 0x0000000000037941 */ /* 0x000fea0003800200 */
.L_x_661:
[----:B------:R-:W-:Y:S01]  /*46e0*/  IADD3 R14, P0, PT, R14, 0x100, RZ ;  /* 0x000001000e0e7810 */ /* 0x000fe20007f1e0ff */
[----:B------:R-:W-:Y:S02]  /*46f0*/  VIADD R4, R4, 0x100 ;  /* 0x0000010004047836 */ /* 0x000fe40000000000 */
[----:B------:R-:W-:Y:S02]  /*4700*/  IMAD.X R13, RZ, RZ, R13, P3 ;  /* 0x000000ffff0d7224 */ /* 0x000fe400018e060d */
[----:B------:R-:W-:Y:S01]  /*4710*/  IMAD.X R15, RZ, RZ, R15, P0 ;  /* 0x000000ffff0f7224 */ /* 0x000fe200000e060f */
[----:B------:R-:W-:Y:S07]  /*4720*/  @P2 BRA `(.L_x_663) ;  /* 0xfffffffc006c2947 */ /* 0x000fee000383ffff */
.L_x_660:
[----:B------:R-:W-:Y:S05]  /*4730*/  BSYNC.RECONVERGENT B2 ;  /* 0x0000000000027941 */ /* 0x000fea0003800200 */
.L_x_659:
[----:B------:R-:W-:-:S13]  /*4740*/  ISETP.GE.U32.AND P0, PT, R10, 0x300, PT ;  /* 0x000003000a00780c */ /* 0x000fda0003f06070 */
[----:B------:R-:W-:Y:S05]  /*4750*/  @!P0 BRA `(.L_x_658) ;  /* 0x0000000400fc8947 */ /* 0x000fea0003800000 */
[----:B------:R-:W0:Y:S01]  /*4760*/  LDCU.128 UR12, c[0x0][0x380] ;  /* 0x00007000ff0c77ac */ /* 0x000e220008000c00 */
[----:B------:R-:W1:Y:S01]  /*4770*/  LDC.64 R20, c[0x0][0x380] ;  /* 0x0000e000ff147b82 */ /* 0x000e620000000a00 */
[C---:B------:R-:W-:Y:S01]  /*4780*/  IADD3 R7, P1, PT, R4.reuse, R5, RZ ;  /* 0x0000000504077210 */ /* 0x040fe20007f3e0ff */
[C---:B------:R-:W-:Y:S02]  /*4790*/  IMAD.IADD R16, R4.reuse, 0x1, R5 ;  /* 0x0000000104107824 */ /* 0x040fe400078e0205 */
[----:B------:R-:W-:Y:S02]  /*47a0*/  VIADD R22, R4, 0x200 ;  /* 0x0000020004167836 */ /* 0x000fe40000000000 */
[----:B------:R-:W-:Y:S02]  /*47b0*/  IMAD.X R10, RZ, RZ, RZ, P1 ;  /* 0x000000ffff0a7224 */ /* 0x000fe400008e06ff */
[----:B------:R-:W2:Y:S01]  /*47c0*/  LDC.64 R2, c[0x0][0x388] ;  /* 0x0000e200ff027b82 */ /* 0x000ea20000000a00 */
[----:B0-----:R-:W-:-:S02]  /*47d0*/  LEA R6, P2, R7, UR12, 0x3 ;  /* 0x0000000c07067c11 */ /* 0x001fc4000f8418ff */
[----:B------:R-:W-:Y:S02]  /*47e0*/  IADD3 R18, P0, PT, R16, UR14, RZ ;  /* 0x0000000e10127c10 */ /* 0x000fe4000ff1e0ff */
[----:B------:R-:W-:Y:S02]  /*47f0*/  IADD3 R6, P1, PT, R6, 0x1800, RZ ;  /* 0x0000180006067810 */ /* 0x000fe40007f3e0ff */
[----:B------:R-:W-:Y:S01]  /*4800*/  LEA.HI.X R5, R7, UR13, R10, 0x3, P2 ;  /* 0x0000000d07057c11 */ /* 0x000fe200090f1c0a */
[----:B-1----:R-:W-:-:S04]  /*4810*/  IMAD.WIDE.U32 R20, R16, 0x8, R20 ;  /* 0x0000000810147825 */ /* 0x002fc800078e0014 */
[----:B------:R-:W-:Y:S02]  /*4820*/  IMAD.X R19, RZ, RZ, UR15, P0 ;  /* 0x0000000fff137e24 */ /* 0x000fe400080e06ff */
[----:B------:R-:W-:-:S07]  /*4830*/  IMAD.X R5, RZ, RZ, R5, P1 ;  /* 0x000000ffff057224 */ /* 0x000fce00008e0605 */
.L_x_672:
[----:B------:R-:W3:Y:S01]  /*4840*/  LDG.E.64 R14, desc[UR8][R20.64] ;  /* 0x00000008140e7981 */ /* 0x000ee2000c1e1b00 */
[----:B------:R-:W-:-:S05]  /*4850*/  IMAD.MOV.U32 R4, RZ, RZ, R6 ;  /* 0x000000ffff047224 */ /* 0x000fca00078e0006 */
[----:B------:R0:W5:Y:S04]  /*4860*/  LDG.E.64 R10, desc[UR8][R4.64+-0x1000] ;  /* 0xfff00008040a7981 */ /* 0x000168000c1e1b00 */
[----:B------:R0:W5:Y:S01]  /*4870*/  LDG.E.64 R6, desc[UR8][R4.64+-0x800] ;  /* 0xfff8000804067981 */ /* 0x000162000c1e1b00 */
[----:B------:R-:W-:Y:S01]  /*4880*/  BSSY.RECONVERGENT B2, `(.L_x_664) ;  /* 0x0000015000027945 */ /* 0x000fe20003800200 */
[----:B------:R-:W-:Y:S02]  /*4890*/  IMAD.MOV.U32 R26, RZ, RZ, R18 ;  /* 0x000000ffff1a7224 */ /* 0x000fe400078e0012 */
[----:B------:R-:W-:Y:S01]  /*48a0*/  IMAD.MOV.U32 R25, RZ, RZ, R19 ;  /* 0x000000ffff197224 */ /* 0x000fe200078e0013 */
[----:B---3--:R-:W-:Y:S01]  /*48b0*/  DSETP.GEU.AND P0, PT, |R8|, |R14|, PT ;  /* 0x4000000e0800722a */ /* 0x008fe20003f0e200 */
[----:B------:R-:W-:Y:S01]  /*48c0*/  MOV R12, R14 ;  /* 0x0000000e000c7202 */ /* 0x000fe20000000f00 */
[----:B------:R-:W-:-:S12]  /*48d0*/  IMAD.MOV.U32 R13, RZ, RZ, R15 ;  /* 0x000000ffff0d7224 */ /* 0x000fd800078e000f */
        /* <DEDUP_REMOVED lines=15> */
.L_x_665:
[----:B------:R-:W-:Y:S05]  /*49d0*/  BSYNC.RECONVERGENT B2 ;  /* 0x0000000000027941 */ /* 0x000fea0003800200 */
.L_x_664:
[----:B-----5:R-:W-:Y:S01]  /*49e0*/  DSETP.GEU.AND P0, PT, |R12|, |R10|, PT ;  /* 0x4000000a0c00722a */ /* 0x020fe20003f0e200 */
[----:B------:R-:W-:Y:S01]  /*49f0*/  VIADD R9, R16, 0x100 ;  /* 0x0000010010097836 */ /* 0x000fe20000000000 */
[----:B------:R-:W-:Y:S01]  /*4a00*/  BSSY.RECONVERGENT B2, `(.L_x_666) ;  /* 0x0000016000027945 */ /* 0x000fe20003800200 */
[----:B------:R-:W-:-:S03]  /*4a10*/  IMAD.MOV.U32 R8, RZ, RZ, R10 ;  /* 0x000000ffff087224 */ /* 0x000fc600078e000a */
[----:B--2---:R-:W-:Y:S01]  /*4a20*/  IADD3 R23, P1, PT, R9, R2, RZ ;  /* 0x0000000209177210 */ /* 0x004fe20007f3e0ff */
[----:B------:R-:W-:-:S04]  /*4a30*/  IMAD.MOV.U32 R9, RZ, RZ, R11 ;  /* 0x000000ffff097224 */ /* 0x000fc800078e000b */
[----:B------:R-:W-:Y:S02]  /*4a40*/  IMAD.X R24, RZ, RZ, R3, P1 ;  /* 0x000000ffff187224 */ /* 0x000fe400008e0603 */
[----:B------:R-:W-:Y:S02]  /*4a50*/  IMAD.MOV.U32 R15, RZ, RZ, R23 ;  /* 0x000000ffff0f7224 */ /* 0x000fe400078e0017 */
[----:B------:R-:W-:Y:S01]  /*4a60*/  IMAD.MOV.U32 R14, RZ, RZ, R24 ;  /* 0x000000ffff0e7224 */ /* 0x000fe200078e0018 */
        /* <DEDUP_REMOVED lines=15> */
.L_x_667:
[----:B------:R-:W-:Y:S05]  /*4b60*/  BSYNC.RECONVERGENT B2 ;  /* 0x0000000000027941 */ /* 0x000fea0003800200 */
.L_x_666:
[----:B------:R0:W5:Y:S01]  /*4b70*/  LDG.E.64 R10, desc[UR8][R4.64] ;  /* 0x00000008040a7981 */ /* 0x000162000c1e1b00 */
[----:B------:R-:W-:Y:S01]  /*4b80*/  DSETP.GEU.AND P0, PT, |R8|, |R6|, PT ;  /* 0x400000060800722a */ /* 0x000fe20003f0e200 */
[----:B------:R-:W-:Y:S01]  /*4b90*/  VIADD R13, R16, 0x200 ;  /* 0x00000200100d7836 */ /* 0x000fe20000000000 */
[----:B------:R-:W-:Y:S01]  /*4ba0*/  BSSY.RECONVERGENT B2, `(.L_x_668) ;  /* 0x0000016000027945 */ /* 0x000fe20003800200 */
[----:B------:R-:W-:-:S03]  /*4bb0*/  MOV R12, R6 ;  /* 0x00000006000c7202 */ /* 0x000fc60000000f00 */
[----:B------:R-:W-:Y:S01]  /*4bc0*/  IADD3 R24, P1, PT, R13, R2, RZ ;  /* 0x000000020d187210 */ /* 0x000fe20007f3e0ff */
[----:B------:R-:W-:-:S04]  /*4bd0*/  IMAD.MOV.U32 R13, RZ, RZ, R7 ;  /* 0x000000ffff0d7224 */ /* 0x000fc800078e0007 */
[----:B------:R-:W-:Y:S02]  /*4be0*/  IMAD.X R23, RZ, RZ, R3, P1 ;  /* 0x000000ffff177224 */ /* 0x000fe400008e0603 */
        /* <DEDUP_REMOVED lines=17> */
.L_x_669:
[----:B------:R-:W-:Y:S05]  /*4d00*/  BSYNC.RECONVERGENT B2 ;  /* 0x0000000000027941 */ /* 0x000fea0003800200 */
.L_x_668:
[----:B-----5:R-:W-:Y:S01]  /*4d10*/  DSETP.GEU.AND P0, PT, |R12|, |R10|, PT ;  /* 0x4000000a0c00722a */ /* 0x020fe20003f0e200 */
[----:B------:R-:W-:Y:S01]  /*4d20*/  VIADD R7, R16, 0x300 ;  /* 0x0000030010077836 */ /* 0x000fe20000000000 */
[----:B------:R-:W-:Y:S01]  /*4d30*/  BSSY.RECONVERGENT B2, `(.L_x_670) ;  /* 0x0000016000027945 */ /* 0x000fe20003800200 */
[----:B------:R-:W-:Y:S02]  /*4d40*/  IMAD.MOV.U32 R8, RZ, RZ, R10 ;  /* 0x000000ffff087224 */ /* 0x000fe400078e000a */
[----:B------:R-:W-:Y:S01]  /*4d50*/  IMAD.MOV.U32 R9, RZ, RZ, R11 ;  /* 0x000000ffff097224 */ /* 0x000fe200078e000b */
[----:B------:R-:W-:-:S05]  /*4d60*/  IADD3 R7, P1, PT, R7, R2, RZ ;  /* 0x0000000207077210 */ /* 0x000fca0007f3e0ff */
        /* <DEDUP_REMOVED lines=18> */
.L_x_671:
[----:B------:R-:W-:Y:S05]  /*4e90*/  BSYNC.RECONVERGENT B2 ;  /* 0x0000000000027941 */ /* 0x000fea0003800200 */
.L_x_670:
[----:B------:R-:W-:Y:S01]  /*4ea0*/  VIADD R10, R22, 0x200 ;  /* 0x00000200160a7836 */ /* 0x000fe20000000000 */
[----:B------:R-:W-:Y:S01]  /*4eb0*/  IADD3 R6, P2, PT, R4, 0x2000, RZ ;  /* 0x0000200004067810 */ /* 0x000fe20007f5e0ff */
[----:B------:R-:W-:Y:S01]  /*4ec0*/  VIADD R22, R22, 0x400 ;  /* 0x0000040016167836 */ /* 0x000fe20000000000 */
[----:B------:R-:W-:Y:S01]  /*4ed0*/  IADD3 R18, P1, PT, R18, 0x400, RZ ;  /* 0x0000040012127810 */ /* 0x000fe20007f3e0ff */
[----:B------:R-:W-:Y:S01]  /*4ee0*/  VIADD R16, R16, 0x400 ;  /* 0x0000040010107836 */ /* 0x000fe20000000000 */
[----:B------:R-:W-:Y:S01]  /*4ef0*/  ISETP.GE.AND P0, PT, R10, R17, PT ;  /* 0x000000110a00720c */ /* 0x000fe20003f06270 */
[----:B------:R-:W-:Y:S01]  /*4f00*/  IMAD.X R5, RZ, RZ, R5, P2 ;  /* 0x000000ffff057224 */ /* 0x000fe200010e0605 */
[----:B------:R-:W-:Y:S02]  /*4f10*/  IADD3 R20, P2, PT, R20, 0x2000, RZ ;  /* 0x0000200014147810 */ /* 0x000fe40007f5e0ff */
[----:B------:R-:W-:-:S03]  /*4f20*/  IADD3.X R19, PT, PT, RZ, R19, RZ, P1, !PT ;  /* 0x00000013ff137210 */ /* 0x000fc60000ffe4ff */
[----:B------:R-:W-:-:S06]  /*4f30*/  IMAD.X R21, RZ, RZ, R21, P2 ;  /* 0x000000ffff157224 */ /* 0x000fcc00010e0615 */
[----:B------:R-:W-:Y:S05]  /*4f40*/  @!P0 BRA `(.L_x_672) ;  /* 0xfffffff8003c8947 */ /* 0x000fea000383ffff */
.L_x_658:
[----:B------:R-:W-:Y:S05]  /*4f50*/  BSYNC.RECONVERGENT B1 ;  /* 0x0000000000017941 */ /* 0x000fea0003800200 */
.L_x_657:
        /* <DEDUP_REMOVED lines=32> */
.L_x_674:
[----:B------:R-:W-:Y:S05]  /*5160*/  BSYNC.RECONVERGENT B1 ;  /* 0x0000000000017941 */ /* 0x000fea0003800200 */
.L_x_673:
        /* <DEDUP_REMOVED lines=31> */
.L_x_676:
[----:B------:R-:W-:Y:S05]  /*5360*/  BSYNC.RECONVERGENT B1 ;  /* 0x0000000000017941 */ /* 0x000fea0003800200 */
.L_x_675:
        /* <DEDUP_REMOVED lines=31> */
.L_x_678:
[----:B------:R-:W-:Y:S05]  /*5560*/  BSYNC.RECONVERGENT B1 ;  /* 0x0000000000017941 */ /* 0x000fea0003800200 */
.L_x_677:
[----:B------:R-:W-:Y:S01]  /*5570*/  ISETP.GT.AND P0, PT, R10, 0x17, PT ;  /* 0x000000170a00780c */ /* 0x000fe20003f04270 */
[----:B-1----:R1:W1:Y:S01]  /*5580*/  SHFL.DOWN PT, R6, R2, 0x8, 0x1f ;  /* 0x09001f0002067f89 */ /* 0x00226200000e0000 */
[----:B------:R-:W-:Y:S01]  /*5590*/  BSSY.RECONVERGENT B1, `(.L_x_679) ;  /* 0x000001d000017945 */ /* 0x000fe20003800200 */
[----:B0-----:R-:W-:Y:S01]  /*55a0*/  IMAD.MOV.U32 R8, RZ, RZ, R11 ;  /* 0x000000ffff087224 */ /* 0x001fe200078e000b */
[----:B------:R-:W-:Y:S01]  /*55b0*/  MOV R4, R2 ;  /* 0x0000000200047202 */ /* 0x000fe20000000f00 */
[----:B--2---:R0:W2:Y:S01]  /*55c0*/  SHFL.DOWN PT, R7, R3, 0x8, 0x1f ;  /* 0x09001f0003077f89 */ /* 0x0040a200000e0000 */
[----:B------:R-:W-:Y:S02]  /*55d0*/  IMAD.MOV.U32 R9, RZ, RZ, R12 ;  /* 0x000000ffff097224 */ /* 0x000fe400078e000c */
[----:B------:R-:W-:Y:S01]  /*55e0*/  IMAD.MOV.U32 R5, RZ, RZ, R3 ;  /* 0x000000ffff057224 */ /* 0x000fe200078e0003 */
[----:B---3--:R0:W3:Y:S04]  /*55f0*/  SHFL.DOWN PT, R14, R11, 0x8, 0x1f ;  /* 0x09001f000b0e7f89 */ /* 0x0080e800000e0000 */
        /* <DEDUP_REMOVED lines=22> */
.L_x_680:
[----:B------:R-:W-:Y:S05]  /*5760*/  BSYNC.RECONVERGENT B1 ;  /* 0x0000000000017941 */ /* 0x000fea0003800200 */
.L_x_679:
        /* <DEDUP_REMOVED lines=31> */
.L_x_682:
[----:B------:R-:W-:Y:S05]  /*5960*/  BSYNC.RECONVERGENT B1 ;  /* 0x0000000000017941 */ /* 0x000fea0003800200 */
.L_x_681:
        /* <DEDUP_REMOVED lines=11> */
.L_x_684:
[----:B------:R-:W-:Y:S05]  /*5a20*/  BSYNC.RECONVERGENT B1 ;  /* 0x0000000000017941 */ /* 0x000fea0003800200 */
.L_x_683:
        /* <DEDUP_REMOVED lines=31> */
.L_x_686:
[----:B------:R-:W-:Y:S05]  /*5c20*/  BSYNC.RECONVERGENT B1 ;  /* 0x0000000000017941 */ /* 0x000fea0003800200 */
.L_x_685:
        /* <DEDUP_REMOVED lines=23> */
.L_x_688:
[----:B------:R-:W-:Y:S05]  /*5da0*/  BSYNC.RECONVERGENT B1 ;  /* 0x0000000000017941 */ /* 0x000fea0003800200 */
.L_x_687:
[----:B------:R-:W-:Y:S01]  /*5db0*/  DSETP.GEU.AND P0, PT, |R4|, |R10|, PT ;  /* 0x4000000a0400722a */ /* 0x000fe20003f0e200 */
[----:B------:R-:W-:Y:S01]  /*5dc0*/  BSSY.RECONVERGENT B1, `(.L_x_689) ;  /* 0x0000014000017945 */ /* 0x000fe20003800200 */
[----:B------:R-:W-:Y:S01]  /*5dd0*/  IMAD.MOV.U32 R2, RZ, RZ, R10 ;  /* 0x000000ffff027224 */ /* 0x000fe200078e000a */
[----:B------:R-:W-:Y:S01]  /*5de0*/  MOV R3, R11 ;  /* 0x0000000b00037202 */ /* 0x000fe20000000f00 */
        /* <DEDUP_REMOVED lines=17> */
.L_x_690:
[----:B------:R-:W-:Y:S05]  /*5f00*/  BSYNC.RECONVERGENT B1 ;  /* 0x0000000000017941 */ /* 0x000fea0003800200 */
.L_x_689:
        /* <DEDUP_REMOVED lines=23> */
.L_x_692:
[----:B------:R-:W-:Y:S05]  /*6080*/  BSYNC.RECONVERGENT B1 ;  /* 0x0000000000017941 */ /* 0x000fea0003800200 */
.L_x_691:
        /* <DEDUP_REMOVED lines=21> */
.L_x_694:
[----:B------:R-:W-:Y:S05]  /*61e0*/  BSYNC.RECONVERGENT B1 ;  /* 0x0000000000017941 */ /* 0x000fea0003800200 */
.L_x_693:
        /* <DEDUP_REMOVED lines=21> */
.L_x_696:
[----:B------:R-:W-:Y:S05]  /*6340*/  BSYNC.RECONVERGENT B1 ;  /* 0x0000000000017941 */ /* 0x000fea0003800200 */
.L_x_695:
        /* <DEDUP_REMOVED lines=20> */
.L_x_616:
[----:B------:R-:W-:Y:S05]  /*6490*/  BSYNC.RECONVERGENT B0 ;  /* 0x0000000000007941 */ /* 0x000fea0003800200 */
.L_x_583:
[----:B------:R-:W-:Y:S05]  /*64a0*/  @P1 EXIT ;  /* 0x000000000000194d */ /* 0x000fea0003800000 */
[----:B012-4-:R-:W0:Y:S02]  /*64b0*/  LDC.64 R4, c[0x0][0x390] ;  /* 0x0000e400ff047b82 */ /* 0x017e240000000a00 */
[----:B0-----:R-:W-:Y:S04]  /*64c0*/  STG.E.64 desc[UR8][R4.64], R2 ;  /* 0x0000000204007986 */ /* 0x001fe8000c101b08 */
[----:B------:R-:W-:Y:S01]  /*64d0*/  STG.E.64 desc[UR8][R4.64+0x8], R14 ;  /* 0x0000080e04007986 */ /* 0x000fe2000c101b08 */
[----:B------:R-:W-:Y:S05]  /*64e0*/  EXIT ;  /* 0x000000000000794d */ /* 0x000fea0003800000 */
.L_x_697:
        /* <DEDUP_REMOVED lines=9> */
.L_x_731:


//--------------------- .text._Z18kernel_row_is_zeroPdiiiiPb --------------------------
	.section	.text._Z18kernel_row_is_zeroPdiiiiPb,"ax",@progbits
	.align	128
        .global         _Z18kernel_row_is_zeroPdiiiiPb
        .type           _Z18kernel_row_is_zeroPdiiiiPb,@function
        .size           _Z18kernel_row_is_zeroPdiiiiPb,(.L_x_732 - _Z18kernel_row_is_zeroPdiiiiPb)
        .other          _Z18kernel_row_is_zeroPdiiiiPb,@"STO_CUDA_ENTRY STV_DEFAULT"
_Z18kernel_row_is_zeroPdiiiiPb:
.text._Z18kernel_row_is_zeroPdiiiiPb:
[----:B------:R-:W-:Y:S01]  /*0000*/  LDC R1, c[0x0][0x37c] ;  /* 0x0000df00ff017b82 */ /* 0x000fe20000000800 */
[----:B------:R-:W0:Y:S07]  /*0010*/  S2R R0, SR_TID.X ;  /* 0x0000000000007919 */ /* 0x000e2e0000002100 */
[----:B------:R-:W0:Y:S01]  /*0020*/  S2UR UR4, SR_CTAID.X ;  /* 0x00000000000479c3 */ /* 0x000e220000002500 */
[----:B------:R-:W1:Y:S01]  /*0030*/  LDCU UR5, c[0x0][0x394] ;  /* 0x00007280ff0577ac */ /* 0x000e620008000800 */
[----:B------:R-:W2:Y:S06]  /*0040*/  LDCU UR6, c[0x0][0x38c] ;  /* 0x00007180ff0677ac */ /* 0x000eac0008000800 */
[----:B------:R-:W0:Y:S02]  /*0050*/  LDC R9, c[0x0][0x360] ;  /* 0x0000d800ff097b82 */ /* 0x000e240000000800 */
[----:B0-----:R-:W-:-:S05]  /*0060*/  IMAD R0, R9, UR4, R0 ;  /* 0x0000000409007c24 */ /* 0x001fca000f8e0200 */
[----:B-1----:R-:W-:-:S04]  /*0070*/  IADD3 R0, PT, PT, R0, UR5, RZ ;  /* 0x0000000500007c10 */ /* 0x002fc8000fffe0ff */
[----:B--2---:R-:W-:-:S13]  /*0080*/  ISETP.GE.AND P0, PT, R0, UR6, PT ;  /* 0x0000000600007c0c */ /* 0x004fda000bf06270 */
[----:B------:R-:W-:Y:S05]  /*0090*/  @P0 EXIT ;  /* 0x000000000000094d */ /* 0x000fea0003800000 */
[----:B------:R-:W0:Y:S01]  /*00a0*/  LDC R11, c[0x0][0x390] ;  /* 0x0000e400ff0b7b82 */ /* 0x000e220000000800 */
[----:B------:R-:W1:Y:S01]  /*00b0*/  LDCU UR4, c[0x0][0x370] ;  /* 0x00006e00ff0477ac */ /* 0x000e620008000800 */
[----:B------:R-:W2:Y:S06]  /*00c0*/  LDCU.64 UR6, c[0x0][0x358] ;  /* 0x00006b00ff0677ac */ /* 0x000eac0008000a00 */
[----:B------:R-:W3:Y:S01]  /*00d0*/  LDC.64 R6, c[0x0][0x380] ;  /* 0x0000e000ff067b82 */ /* 0x000ee20000000a00 */
[----:B------:R-:W4:Y:S01]  /*00e0*/  LDCU.64 UR8, c[0x0][0x388] ;  /* 0x00007100ff0877ac */ /* 0x000f220008000a00 */
[----:B-1----:R-:W-:-:S07]  /*00f0*/  IMAD R9, R9, UR4, RZ ;  /* 0x0000000409097c24 */ /* 0x002fce000f8e02ff */
.L_x_698:
[----:B0---4-:R-:W-:-:S04]  /*0100*/  IMAD R3, R0, UR8, R11 ;  /* 0x0000000800037c24 */ /* 0x011fc8000f8e020b */
[----:B---3--:R-:W-:-:S06]  /*0110*/  IMAD.WIDE R2, R3, 0x8, R6 ;  /* 0x0000000803027825 */ /* 0x008fcc00078e0206 */
[----:B--2---:R-:W2:Y:S01]  /*0120*/  LDG.E.64 R2, desc[UR6][R2.64] ;  /* 0x0000000602027981 */ /* 0x004ea2000c1e1b00 */
[----:B------:R-:W-:Y:S01]  /*0130*/  UMOV UR4, 0x9abcaf48 ;  /* 0x9abcaf4800047882 */ /* 0x000fe20000000000 */
[----:B------:R-:W-:Y:S01]  /*0140*/  UMOV UR5, 0x3e7ad7f2 ;  /* 0x3e7ad7f200057882 */ /* 0x000fe20000000000 */
[----:B------:R-:W-:Y:S01]  /*0150*/  HFMA2 R8, -RZ, RZ, 0, 5.9604644775390625e-08 ;  /* 0x00000001ff087431 */ /* 0x000fe200000001ff */
[----:B------:R-:W-:Y:S01]  /*0160*/  IADD3 R0, PT, PT, R9, R0, RZ ;  /* 0x0000000009007210 */ /* 0x000fe20007ffe0ff */
[----:B--2---:R-:W-:-:S14]  /*0170*/  DSETP.GEU.AND P0, PT, |R2|, UR4, PT ;  /* 0x0000000402007e2a */ /* 0x004fdc000bf0e200 */
[----:B------:R-:W0:Y:S01]  /*0180*/  @P0 LDC.64 R4, c[0x0][0x398] ;  /* 0x0000e600ff040b82 */ /* 0x000e220000000a00 */
[----:B------:R-:W-:-:S05]  /*0190*/  @P0 PRMT R3, R8, 0x7610, R3 ;  /* 0x0000761008030816 */ /* 0x000fca0000000003 */
[----:B0-----:R1:W-:Y:S01]  /*01a0*/  @P0 STG.E.U8 desc[UR6][R4.64], R3 ;  /* 0x0000000304000986 */ /* 0x0013e2000c101106 */
[----:B------:R-:W-:-:S13]  /*01b0*/  ISETP.GE.AND P0, PT, R0, UR9, PT ;  /* 0x0000000900007c0c */ /* 0x000fda000bf06270 */
[----:B-1----:R-:W-:Y:S05]  /*01c0*/  @!P0 BRA `(.L_x_698) ;  /* 0xfffffffc00cc8947 */ /* 0x002fea000383ffff */
[----:B------:R-:W-:Y:S05]  /*01d0*/  EXIT ;  /* 0x000000000000794d */ /* 0x000fea0003800000 */
.L_x_699:
        /* <DEDUP_REMOVED lines=10> */
.L_x_732:


//--------------------- .text._Z20kernel_gaussian_stepPdiiii --------------------------
	.section	.text._Z20kernel_gaussian_stepPdiiii,"ax",@progbits
	.align	128
        .global         _Z20kernel_gaussian_stepPdiiii
        .type           _Z20kernel_gaussian_stepPdiiii,@function
        .size           _Z20kernel_gaussian_stepPdiiii,(.L_x_722 - _Z20kernel_gaussian_stepPdiiii)
        .other          _Z20kernel_gaussian_stepPdiiii,@"STO_CUDA_ENTRY STV_DEFAULT"
_Z20kernel_gaussian_stepPdiiii:
.text._Z20kernel_gaussian_stepPdiiii:
[----:B------:R-:W-:Y:S01]  /*0000*/  LDC R1, c[0x0][0x37c] ;  /* 0x0000df00ff017b82 */ /* 0x000fe20000000800 */
[----:B------:R-:W0:Y:S07]  /*0010*/  S2R R11, SR_TID.X ;  /* 0x00000000000b7919 */ /* 0x000e2e0000002100 */
[----:B------:R-:W0:Y:S01]  /*0020*/  S2UR UR4, SR_CTAID.X ;  /* 0x00000000000479c3 */ /* 0x000e220000002500 */
[----:B------:R-:W1:Y:S07]  /*0030*/  LDCU UR9, c[0x0][0x390] ;  /* 0x00007200ff0977ac */ /* 0x000e6e0008000800 */
[----:B------:R-:W0:Y:S01]  /*0040*/  LDC R8, c[0x0][0x360] ;  /* 0x0000d800ff087b82 */ /* 0x000e220000000800 */
[----:B------:R-:W2:Y:S07]  /*0050*/  LDCU UR7, c[0x0][0x364] ;  /* 0x00006c80ff0777ac */ /* 0x000eae0008000800 */
[----:B------:R-:W3:Y:S01]  /*0060*/  LDC R10, c[0x0][0x388] ;  /* 0x0000e200ff0a7b82 */ /* 0x000ee20000000800 */
[----:B0-----:R-:W-:Y:S01]  /*0070*/  IMAD R7, R8, UR4, R11 ;  /* 0x0000000408077c24 */ /* 0x001fe2000f8e020b */
[----:B------:R-:W0:Y:S04]  /*0080*/  LDCU UR4, c[0x0][0x374] ;  /* 0x00006e80ff0477ac */ /* 0x000e280008000800 */
[----:B-1----:R-:W-:-:S04]  /*0090*/  IADD3.X R7, PT, PT, R7, UR9, RZ, PT, !PT ;  /* 0x0000000907077c10 */ /* 0x002fc8000bffe4ff */
[----:B---3--:R-:W-:-:S13]  /*00a0*/  ISETP.GE.AND P0, PT, R7, R10, PT ;  /* 0x0000000a0700720c */ /* 0x008fda0003f06270 */
[----:B0-2---:R-:W-:Y:S05]  /*00b0*/  @P0 EXIT ;  /* 0x000000000000094d */ /* 0x005fea0003800000 */
[----:B------:R-:W0:Y:S01]  /*00c0*/  S2R R13, SR_CTAID.Y ;  /* 0x00000000000d7919 */ /* 0x000e220000002600 */
[----:B------:R-:W-:Y:S01]  /*00d0*/  UIMAD UR6, UR7, UR4, URZ ;  /* 0x00000004070672a4 */ /* 0x000fe2000f8e02ff */
[----:B------:R-:W1:Y:S01]  /*00e0*/  LDC R21, c[0x0][0x394] ;  /* 0x0000e500ff157b82 */ /* 0x000e620000000800 */
[----:B------:R-:W2:Y:S01]  /*00f0*/  LDCU UR5, c[0x0][0x38c] ;  /* 0x00007180ff0577ac */ /* 0x000ea20008000800 */
[----:B------:R-:W1:Y:S01]  /*0100*/  S2R R15, SR_TID.Y ;  /* 0x00000000000f7919 */ /* 0x000e620000002200 */
[----:B------:R-:W-:Y:S02]  /*0110*/  BSSY.RECONVERGENT B0, `(.L_x_700) ;  /* 0x00000a5000007945 */ /* 0x000fe40003800200 */
[----:B------:R-:W-:Y:S01]  /*0120*/  IADD3 R17, PT, PT, RZ, -UR6, RZ ;  /* 0x80000006ff117c10 */ /* 0x000fe2000fffe0ff */
[----:B------:R-:W3:Y:S01]  /*0130*/  LDCU UR8, c[0x0][0x370] ;  /* 0x00006e00ff0877ac */ /* 0x000ee20008000800 */
[----:B------:R-:W-:Y:S01]  /*0140*/  ISETP.NE.U32.AND P3, PT, RZ, UR6, PT ;  /* 0x00000006ff007c0c */ /* 0x000fe2000bf65070 */
[----:B------:R-:W4:Y:S01]  /*0150*/  I2F.U32.RP R6, UR6 ;  /* 0x0000000600067d06 */ /* 0x000f220008209000 */
[----:B------:R-:W5:Y:S01]  /*0160*/  LDC.64 R18, c[0x0][0x380] ;  /* 0x0000e000ff127b82 */ /* 0x000f620000000a00 */
[----:B------:R-:W0:Y:S01]  /*0170*/  LDCU.64 UR10, c[0x0][0x358] ;  /* 0x00006b00ff0a77ac */ /* 0x000e220008000a00 */
[----:B------:R-:W0:Y:S05]  /*0180*/  LDCU.64 UR12, c[0x0][0x388] ;  /* 0x00007100ff0c77ac */ /* 0x000e2a0008000a00 */
[----:B----4-:R-:W4:Y:S01]  /*0190*/  MUFU.RCP R6, R6 ;  /* 0x0000000600067308 */ /* 0x010f220000001000 */
[----:B---3--:R-:W-:-:S02]  /*01a0*/  IMAD R8, R8, UR8, RZ ;  /* 0x0000000808087c24 */ /* 0x008fc4000f8e02ff */
[----:B0-----:R-:W-:Y:S01]  /*01b0*/  VIADD R3, R13, UR4 ;  /* 0x000000040d037c36 */ /* 0x001fe20008000000 */
[----:B------:R-:W-:-:S03]  /*01c0*/  UMOV UR4, 0x400 ;  /* 0x0000040000047882 */ /* 0x000fc60000000000 */
[----:B------:R-:W-:Y:S02]  /*01d0*/  IMAD R3, R3, UR7, RZ ;  /* 0x0000000703037c24 */ /* 0x000fe4000f8e02ff */
[----:B-1----:R-:W-:Y:S02]  /*01e0*/  IMAD.IADD R0, R15, 0x1, R21 ;  /* 0x000000010f007824 */ /* 0x002fe400078e0215 */
[----:B------:R-:W-:Y:S01]  /*01f0*/  IMAD R21, R10, R21, UR9 ;  /* 0x000000090a157e24 */ /* 0x000fe2000f8e0215 */
[----:B------:R-:W-:Y:S01]  /*0200*/  LOP3.LUT R4, RZ, R3, RZ, 0x33, !PT ;  /* 0x00000003ff047212 */ /* 0x000fe200078e33ff */
[----:B----4-:R-:W-:Y:S01]  /*0210*/  VIADD R9, R6, 0xffffffe ;  /* 0x0ffffffe06097836 */ /* 0x010fe20000000000 */
[----:B------:R-:W-:Y:S01]  /*0220*/  IADD3 R2, PT, PT, R0, 0x1, R3 ;  /* 0x0000000100027810 */ /* 0x000fe20007ffe003 */
[----:B-----5:R-:W-:Y:S02]  /*0230*/  IMAD.WIDE R20, R21, 0x8, R18 ;  /* 0x0000000815147825 */ /* 0x020fe400078e0212 */
[----:B------:R-:W0:Y:S01]  /*0240*/  F2I.FTZ.U32.TRUNC.NTZ R3, R9 ;  /* 0x0000000900037305 */ /* 0x000e22000021f000 */
[----:B--2---:R-:W-:Y:S01]  /*0250*/  VIMNMX R5, PT, PT, R2, UR5, !PT ;  /* 0x0000000502057c48 */ /* 0x004fe2000ffe0100 */
[----:B------:R-:W-:Y:S01]  /*0260*/  IMAD.MOV.U32 R2, RZ, RZ, RZ ;  /* 0x000000ffff027224 */ /* 0x000fe200078e00ff */
[----:B------:R-:W1:Y:S02]  /*0270*/  S2UR UR5, SR_CgaCtaId ;  /* 0x00000000000579c3 */ /* 0x000e640000008800 */
[----:B------:R-:W-:Y:S01]  /*0280*/  IADD3 R4, PT, PT, -R0, R5, R4 ;  /* 0x0000000500047210 */ /* 0x000fe20007ffe104 */
[----:B------:R-:W-:-:S03]  /*0290*/  IMAD R0, R13, UR7, R0 ;  /* 0x000000070d007c24 */ /* 0x000fc6000f8e0200 */
[C---:B------:R-:W-:Y:S01]  /*02a0*/  ISETP.NE.AND P0, PT, R4.reuse, RZ, PT ;  /* 0x000000ff0400720c */ /* 0x040fe20003f05270 */
[----:B------:R-:W-:Y:S02]  /*02b0*/  VIADD R5, R4, 0xffffffff ;  /* 0xffffffff04057836 */ /* 0x000fe40000000000 */
[----:B0-----:R-:W-:-:S04]  /*02c0*/  IMAD R17, R17, R3, RZ ;  /* 0x0000000311117224 */ /* 0x001fc800078e02ff */
[----:B------:R-:W-:Y:S01]  /*02d0*/  IMAD.HI.U32 R2, R3, R17, R2 ;  /* 0x0000001103027227 */ /* 0x000fe200078e0002 */
[----:B------:R-:W-:-:S05]  /*02e0*/  IADD3 R3, PT, PT, R0, 0x1, RZ ;  /* 0x0000000100037810 */ /* 0x000fca0007ffe0ff */
[----:B------:R-:W-:-:S04]  /*02f0*/  @!P0 IMAD.MOV R5, RZ, RZ, R4 ;  /* 0x000000ffff058224 */ /* 0x000fc800078e0204 */
[----:B------:R-:W-:Y:S01]  /*0300*/  IMAD.HI.U32 R6, R2, R5, RZ ;  /* 0x0000000502067227 */ /* 0x000fe200078e00ff */
[----:B-1----:R-:W-:-:S04]  /*0310*/  ULEA UR4, UR5, UR4, 0x18 ;  /* 0x0000000405047291 */ /* 0x002fc8000f8ec0ff */
[----:B------:R-:W-:Y:S02]  /*0320*/  IADD3 R2, PT, PT, -R6, RZ, RZ ;  /* 0x000000ff06027210 */ /* 0x000fe40007ffe1ff */
[----:B------:R-:W-:-:S03]  /*0330*/  LEA R4, R11, UR4, 0x8 ;  /* 0x000000040b047c11 */ /* 0x000fc6000f8e40ff */
[----:B------:R-:W-:Y:S02]  /*0340*/  IMAD R5, R2, UR6, R5 ;  /* 0x0000000602057c24 */ /* 0x000fe4000f8e0205 */
[----:B------:R-:W-:Y:S02]  /*0350*/  IMAD R2, R0, R10, R10 ;  /* 0x0000000a00027224 */ /* 0x000fe400078e020a */
[----:B------:R-:W-:Y:S01]  /*0360*/  IMAD R4, R15, 0x8, R4 ;  /* 0x000000080f047824 */ /* 0x000fe200078e0204 */
[----:B------:R-:W-:Y:S01]  /*0370*/  ISETP.GE.U32.AND P1, PT, R5, UR6, PT ;  /* 0x0000000605007c0c */ /* 0x000fe2000bf26070 */
[----:B------:R-:W-:-:S04]  /*0380*/  VIADD R9, R2, UR9 ;  /* 0x0000000902097c36 */ /* 0x000fc80008000000 */
[----:B------:R-:W-:-:S08]  /*0390*/  IMAD.WIDE R18, R9, 0x8, R18 ;  /* 0x0000000809127825 */ /* 0x000fd000078e0212 */
[----:B------:R-:W-:Y:S02]  /*03a0*/  @P1 VIADD R5, R5, -UR6 ;  /* 0x8000000605051c36 */ /* 0x000fe40008000000 */
[----:B------:R-:W-:-:S03]  /*03b0*/  @P1 VIADD R6, R6, 0x1 ;  /* 0x0000000106061836 */ /* 0x000fc60000000000 */
[----:B------:R-:W-:Y:S02]  /*03c0*/  ISETP.GE.U32.AND P2, PT, R5, UR6, PT ;  /* 0x0000000605007c0c */ /* 0x000fe4000bf46070 */
[----:B------:R-:W-:-:S11]  /*03d0*/  SEL R5, RZ, 0x1, !P0 ;  /* 0x00000001ff057807 */ /* 0x000fd60004000000 */
[----:B------:R-:W-:Y:S01]  /*03e0*/  @P2 VIADD R6, R6, 0x1 ;  /* 0x0000000106062836 */ /* 0x000fe20000000000 */
[----:B------:R-:W-:-:S04]  /*03f0*/  @!P3 LOP3.LUT R6, RZ, UR6, RZ, 0x33, !PT ;  /* 0x00000006ff06bc12 */ /* 0x000fc8000f8e33ff */
[----:B------:R-:W-:Y:S01]  /*0400*/  IADD3 R5, PT, PT, R5, R6, RZ ;  /* 0x0000000605057210 */ /* 0x000fe20007ffe0ff */
[----:B------:R-:W-:-:S04]  /*0410*/  VIADD R6, R3, UR6 ;  /* 0x0000000603067c36 */ /* 0x000fc80008000000 */
[----:B------:R-:W-:-:S07]  /*0420*/  VIADD R10, R6, UR6 ;  /* 0x00000006060a7c36 */ /* 0x000fce0008000000 */
.L_x_708:
[----:B--2---:R-:W2:Y:S01]  /*0430*/  LDG.E.64 R30, desc[UR10][R20.64] ;  /* 0x0000000a141e7981 */ /* 0x004ea2000c1e1b00 */
[----:B0-----:R-:W0:Y:S01]  /*0440*/  LDC R0, c[0x0][0x394] ;  /* 0x0000e500ff007b82 */ /* 0x001e220000000800 */
[----:B------:R-:W0:Y:S07]  /*0450*/  LDCU.64 UR4, c[0x0][0x388] ;  /* 0x00007100ff0477ac */ /* 0x000e2e0008000a00 */
[----:B-1-3--:R-:W1:Y:S01]  /*0460*/  LDC.64 R16, c[0x0][0x380] ;  /* 0x0000e000ff107b82 */ /* 0x00ae620000000a00 */
[----:B0-----:R-:W-:-:S04]  /*0470*/  IMAD R9, R0, UR4, R7 ;  /* 0x0000000400097c24 */ /* 0x001fc8000f8e0207 */
[----:B-1----:R-:W-:-:S06]  /*0480*/  IMAD.WIDE R16, R9, 0x8, R16 ;  /* 0x0000000809107825 */ /* 0x002fcc00078e0210 */
[----:B------:R-:W3:Y:S01]  /*0490*/  LDG.E.64 R16, desc[UR10][R16.64] ;  /* 0x0000000a10107981 */ /* 0x000ee2000c1e1b00 */
[----:B------:R-:W-:Y:S01]  /*04a0*/  HFMA2 R12, -RZ, RZ, 0, 5.9604644775390625e-08 ;  /* 0x00000001ff0c7431 */ /* 0x000fe200000001ff */
[----:B------:R-:W-:Y:S01]  /*04b0*/  ISETP.GE.AND P1, PT, R3, UR5, PT ;  /* 0x0000000503007c0c */ /* 0x000fe2000bf26270 */
[----:B------:R-:W-:Y:S01]  /*04c0*/  BSSY.RECONVERGENT B1, `(.L_x_701) ;  /* 0x0000012000017945 */ /* 0x000fe20003800200 */
[----:B--2---:R-:W0:Y:S03]  /*04d0*/  MUFU.RCP64H R13, R31 ;  /* 0x0000001f000d7308 */ /* 0x004e260000001800 */
[----:B0-----:R-:W-:-:S08]  /*04e0*/  DFMA R14, -R30, R12, 1 ;  /* 0x3ff000001e0e742b */ /* 0x001fd0000000010c */
[----:B------:R-:W-:-:S08]  /*04f0*/  DFMA R14, R14, R14, R14 ;  /* 0x0000000e0e0e722b */ /* 0x000fd0000000000e */
[----:B------:R-:W-:Y:S01]  /*0500*/  DFMA R14, R12, R14, R12 ;  /* 0x0000000e0c0e722b */ /* 0x000fe2000000000c */
[----:B---3--:R-:W-:-:S07]  /*0510*/  FSETP.GEU.AND P2, PT, |R17|, 6.5827683646048100446e-37, PT ;  /* 0x036000001100780b */ /* 0x008fce0003f4e200 */
[----:B------:R-:W-:-:S08]  /*0520*/  DFMA R12, -R30, R14, 1 ;  /* 0x3ff000001e0c742b */ /* 0x000fd0000000010e */
[----:B------:R-:W-:-:S08]  /*0530*/  DFMA R12, R14, R12, R14 ;  /* 0x0000000c0e0c722b */ /* 0x000fd0000000000e */
[----:B------:R-:W-:-:S08]  /*0540*/  DMUL R14, R16, R12 ;  /* 0x0000000c100e7228 */ /* 0x000fd00000000000 */
[----:B------:R-:W-:-:S08]  /*0550*/  DFMA R22, -R30, R14, R16 ;  /* 0x0000000e1e16722b */ /* 0x000fd00000000110 */
[----:B------:R-:W-:-:S10]  /*0560*/  DFMA R12, R12, R22, R14 ;  /* 0x000000160c0c722b */ /* 0x000fd4000000000e */
[----:B------:R-:W-:-:S05]  /*0570*/  FFMA R0, RZ, R31, R13 ;  /* 0x0000001fff007223 */ /* 0x000fca000000000d */
[----:B------:R-:W-:-:S13]  /*0580*/  FSETP.GT.AND P0, PT, |R0|, 1.469367938527859385e-39, PT ;  /* 0x001000000000780b */ /* 0x000fda0003f04200 */
[----:B------:R-:W-:Y:S05]  /*0590*/  @P0 BRA P2, `(.L_x_702) ;  /* 0x0000000000100947 */ /* 0x000fea0001000000 */
[----:B------:R-:W-:-:S07]  /*05a0*/  MOV R0, 0x5c0 ;  /* 0x000005c000007802 */ /* 0x000fce0000000f00 */
[----:B------:R-:W-:Y:S05]  /*05b0*/  CALL.REL.NOINC `($__internal_0_$__cuda_sm20_div_rn_f64_full) ;  /* 0x0000000400747944 */ /* 0x000fea0003c00000 */
[----:B------:R-:W-:Y:S02]  /*05c0*/  IMAD.MOV.U32 R12, RZ, RZ, R24 ;  /* 0x000000ffff0c7224 */ /* 0x000fe400078e0018 */
[----:B------:R-:W-:-:S07]  /*05d0*/  IMAD.MOV.U32 R13, RZ, RZ, R25 ;  /* 0x000000ffff0d7224 */ /* 0x000fce00078e0019 */
.L_x_702:
[----:B------:R-:W-:Y:S05]  /*05e0*/  BSYNC.RECONVERGENT B1 ;  /* 0x0000000000017941 */ /* 0x000fea0003800200 */
.L_x_701:
[----:B------:R-:W-:Y:S04]  /*05f0*/  BSSY.RECONVERGENT B1, `(.L_x_703) ;  /* 0x0000052000017945 */ /* 0x000fe80003800200 */
[----:B------:R-:W-:Y:S05]  /*0600*/  @P1 BRA `(.L_x_704) ;  /* 0x0000000400401947 */ /* 0x000fea0003800000 */
[----:B------:R-:W-:Y:S01]  /*0610*/  LOP3.LUT R0, R5, 0x3, RZ, 0xc0, !PT ;  /* 0x0000000305007812 */ /* 0x000fe200078ec0ff */
[----:B------:R-:W-:Y:S01]  /*0620*/  BSSY.RECONVERGENT B2, `(.L_x_705) ;  /* 0x0000024000027945 */ /* 0x000fe20003800200 */
[----:B------:R-:W-:Y:S02]  /*0630*/  MOV R9, R3 ;  /* 0x0000000300097202 */ /* 0x000fe40000000f00 */
[----:B------:R-:W-:-:S13]  /*0640*/  ISETP.NE.AND P0, PT, R0, 0x3, PT ;  /* 0x000000030000780c */ /* 0x000fda0003f05270 */
[----:B------:R-:W-:Y:S05]  /*0650*/  @!P0 BRA `(.L_x_706) ;  /* 0x0000000000808947 */ /* 0x000fea0003800000 */
[----:B------:R-:W0:Y:S01]  /*0660*/  LDC.64 R14, c[0x0][0x380] ;  /* 0x0000e000ff0e7b82 */ /* 0x000e220000000a00 */
[----:B------:R-:W-:Y:S01]  /*0670*/  IMAD.IADD R23, R2, 0x1, R7 ;  /* 0x0000000102177824 */ /* 0x000fe200078e0207 */
[----:B------:R-:W2:Y:S03]  /*0680*/  LDG.E.64 R16, desc[UR10][R18.64] ;  /* 0x0000000a12107981 */ /* 0x000ea6000c1e1b00 */
[----:B0-----:R-:W-:-:S05]  /*0690*/  IMAD.WIDE R22, R23, 0x8, R14 ;  /* 0x0000000817167825 */ /* 0x001fca00078e020e */
[----:B------:R-:W2:Y:S01]  /*06a0*/  LDG.E.64 R24, desc[UR10][R22.64] ;  /* 0x0000000a16187981 */ /* 0x000ea2000c1e1b00 */
[----:B------:R-:W-:Y:S01]  /*06b0*/  ISETP.NE.AND P0, PT, R0, RZ, PT ;  /* 0x000000ff0000720c */ /* 0x000fe20003f05270 */
[----:B------:R-:W-:Y:S01]  /*06c0*/  IMAD.MOV.U32 R9, RZ, RZ, R6 ;  /* 0x000000ffff097224 */ /* 0x000fe200078e0006 */
[----:B--2---:R-:W-:-:S07]  /*06d0*/  DFMA R16, R16, -R12, R24 ;  /* 0x8000000c1010722b */ /* 0x004fce0000000018 */
[----:B------:R0:W-:Y:S04]  /*06e0*/  STG.E.64 desc[UR10][R22.64], R16 ;  /* 0x0000001016007986 */ /* 0x0001e8000c101b0a */
[----:B------:R-:W-:Y:S05]  /*06f0*/  @!P0 BRA `(.L_x_706) ;  /* 0x0000000000588947 */ /* 0x000fea0003800000 */
[----:B------:R-:W0:Y:S08]  /*0700*/  LDC R11, c[0x0][0x388] ;  /* 0x0000e200ff0b7b82 */ /* 0x000e300000000800 */
[----:B------:R-:W1:Y:S01]  /*0710*/  LDC R26, c[0x0][0x390] ;  /* 0x0000e400ff1a7b82 */ /* 0x000e620000000800 */
[----:B0-----:R-:W-:-:S04]  /*0720*/  IMAD R17, R6, R11, R7 ;  /* 0x0000000b06117224 */ /* 0x001fc800078e0207 */
[----:B------:R-:W-:-:S04]  /*0730*/  IMAD.WIDE R16, R17, 0x8, R14 ;  /* 0x0000000811107825 */ /* 0x000fc800078e020e */
[----:B-1----:R-:W-:Y:S01]  /*0740*/  IMAD R23, R6, R11, R26 ;  /* 0x0000000b06177224 */ /* 0x002fe200078e021a */
[----:B------:R-:W2:Y:S03]  /*0750*/  LDG.E.64 R24, desc[UR10][R16.64] ;  /* 0x0000000a10187981 */ /* 0x000ea6000c1e1b00 */
[----:B------:R-:W-:-:S06]  /*0760*/  IMAD.WIDE R22, R23, 0x8, R14 ;  /* 0x0000000817167825 */ /* 0x000fcc00078e020e */
[----:B------:R-:W2:Y:S01]  /*0770*/  LDG.E.64 R22, desc[UR10][R22.64] ;  /* 0x0000000a16167981 */ /* 0x000ea2000c1e1b00 */
[----:B------:R-:W-:Y:S02]  /*0780*/  ISETP.NE.AND P0, PT, R0, 0x1, PT ;  /* 0x000000010000780c */ /* 0x000fe40003f05270 */
[----:B------:R-:W-:Y:S01]  /*0790*/  MOV R9, R10 ;  /* 0x0000000a00097202 */ /* 0x000fe20000000f00 */
[----:B--2---:R-:W-:-:S07]  /*07a0*/  DFMA R24, R22, -R12, R24 ;  /* 0x8000000c1618722b */ /* 0x004fce0000000018 */
[----:B------:R1:W-:Y:S03]  /*07b0*/  STG.E.64 desc[UR10][R16.64], R24 ;  /* 0x0000001810007986 */ /* 0x0003e6000c101b0a */
[----:B------:R-:W-:Y:S05]  /*07c0*/  @!P0 BRA `(.L_x_706) ;  /* 0x0000000000248947 */ /* 0x000fea0003800000 */
[CC--:B-1----:R-:W-:Y:S02]  /*07d0*/  IMAD R17, R10.reuse, R11.reuse, R26 ;  /* 0x0000000b0a117224 */ /* 0x0c2fe400078e021a */
[----:B------:R-:W-:Y:S02]  /*07e0*/  IMAD R9, R10, R11, R7 ;  /* 0x0000000b0a097224 */ /* 0x000fe400078e0207 */
[----:B------:R-:W-:-:S04]  /*07f0*/  IMAD.WIDE R16, R17, 0x8, R14 ;  /* 0x0000000811107825 */ /* 0x000fc800078e020e */
[----:B------:R-:W-:Y:S02]  /*0800*/  IMAD.WIDE R14, R9, 0x8, R14 ;  /* 0x00000008090e7825 */ /* 0x000fe400078e020e */
[----:B------:R-:W2:Y:S04]  /*0810*/  LDG.E.64 R16, desc[UR10][R16.64] ;  /* 0x0000000a10107981 */ /* 0x000ea8000c1e1b00 */
[----:B------:R-:W2:Y:S01]  /*0820*/  LDG.E.64 R22, desc[UR10][R14.64] ;  /* 0x0000000a0e167981 */ /* 0x000ea2000c1e1b00 */
[----:B------:R-:W-:Y:S01]  /*0830*/  VIADD R9, R10, UR6 ;  /* 0x000000060a097c36 */ /* 0x000fe20008000000 */
[----:B--2---:R-:W-:-:S07]  /*0840*/  DFMA R22, R16, -R12, R22 ;  /* 0x8000000c1016722b */ /* 0x004fce0000000016 */
[----:B------:R2:W-:Y:S04]  /*0850*/  STG.E.64 desc[UR10][R14.64], R22 ;  /* 0x000000160e007986 */ /* 0x0005e8000c101b0a */
.L_x_706:
[----:B------:R-:W-:Y:S05]  /*0860*/  BSYNC.RECONVERGENT B2 ;  /* 0x0000000000027941 */ /* 0x000fea0003800200 */
.L_x_705:
[----:B------:R-:W-:-:S13]  /*0870*/  ISETP.GE.U32.AND P0, PT, R5, 0x3, PT ;  /* 0x000000030500780c */ /* 0x000fda0003f06070 */
[----:B------:R-:W-:Y:S05]  /*0880*/  @!P0 BRA `(.L_x_704) ;  /* 0x0000000000a08947 */ /* 0x000fea0003800000 */
.L_x_707:
[----:B---3--:R-:W3:Y:S01]  /*0890*/  LDC R0, c[0x0][0x390] ;  /* 0x0000e400ff007b82 */ /* 0x008ee20000000800 */
[----:B01----:R-:W-:-:S07]  /*08a0*/  IMAD R17, R9, UR12, R7 ;  /* 0x0000000c09117c24 */ /* 0x003fce000f8e0207 */
[----:B--2---:R-:W0:Y:S01]  /*08b0*/  LDC.64 R14, c[0x0][0x380] ;  /* 0x0000e000ff0e7b82 */ /* 0x004e220000000a00 */
[----:B---3--:R-:W-:-:S04]  /*08c0*/  IMAD R25, R9, UR12, R0 ;  /* 0x0000000c09197c24 */ /* 0x008fc8000f8e0200 */
[----:B0-----:R-:W-:-:S04]  /*08d0*/  IMAD.WIDE R24, R25, 0x8, R14 ;  /* 0x0000000819187825 */ /* 0x001fc800078e020e */
[----:B------:R-:W-:Y:S02]  /*08e0*/  IMAD.WIDE R16, R17, 0x8, R14 ;  /* 0x0000000811107825 */ /* 0x000fe400078e020e */
[----:B------:R-:W2:Y:S04]  /*08f0*/  LDG.E.64 R24, desc[UR10][R24.64] ;  /* 0x0000000a18187981 */ /* 0x000ea8000c1e1b00 */
[----:B------:R-:W2:Y:S01]  /*0900*/  LDG.E.64 R22, desc[UR10][R16.64] ;  /* 0x0000000a10167981 */ /* 0x000ea2000c1e1b00 */
[----:B------:R-:W-:-:S04]  /*0910*/  VIADD R9, R9, UR6 ;  /* 0x0000000609097c36 */ /* 0x000fc80008000000 */
[----:B------:R-:W-:-:S04]  /*0920*/  IMAD R29, R9, UR12, R0 ;  /* 0x0000000c091d7c24 */ /* 0x000fc8000f8e0200 */
[----:B------:R-:W-:Y:S01]  /*0930*/  IMAD.WIDE R28, R29, 0x8, R14 ;  /* 0x000000081d1c7825 */ /* 0x000fe200078e020e */
[----:B--2---:R-:W-:-:S03]  /*0940*/  DFMA R26, R24, -R12, R22 ;  /* 0x8000000c181a722b */ /* 0x004fc60000000016 */
[----:B------:R-:W-:-:S04]  /*0950*/  IMAD R23, R9, UR12, R7 ;  /* 0x0000000c09177c24 */ /* 0x000fc8000f8e0207 */
[----:B------:R-:W-:Y:S01]  /*0960*/  IMAD.WIDE R22, R23, 0x8, R14 ;  /* 0x0000000817167825 */ /* 0x000fe200078e020e */
[----:B------:R0:W-:Y:S04]  /*0970*/  STG.E.64 desc[UR10][R16.64], R26 ;  /* 0x0000001a10007986 */ /* 0x0001e8000c101b0a */
[----:B------:R-:W2:Y:S04]  /*0980*/  LDG.E.64 R28, desc[UR10][R28.64] ;  /* 0x0000000a1c1c7981 */ /* 0x000ea8000c1e1b00 */
[----:B------:R-:W2:Y:S01]  /*0990*/  LDG.E.64 R30, desc[UR10][R22.64] ;  /* 0x0000000a161e7981 */ /* 0x000ea2000c1e1b00 */
[----:B------:R-:W-:-:S05]  /*09a0*/  IADD3 R9, PT, PT, R9, UR6, RZ ;  /* 0x0000000609097c10 */ /* 0x000fca000fffe0ff */
[C---:B------:R-:W-:Y:S02]  /*09b0*/  IMAD R33, R9.reuse, UR12, R0 ;  /* 0x0000000c09217c24 */ /* 0x040fe4000f8e0200 */
[----:B------:R-:W-:Y:S02]  /*09c0*/  IMAD R11, R9, UR12, R7 ;  /* 0x0000000c090b7c24 */ /* 0x000fe4000f8e0207 */
[----:B------:R-:W-:-:S04]  /*09d0*/  IMAD.WIDE R32, R33, 0x8, R14 ;  /* 0x0000000821207825 */ /* 0x000fc800078e020e */
[----:B0-----:R-:W-:Y:S01]  /*09e0*/  IMAD.WIDE R16, R11, 0x8, R14 ;  /* 0x000000080b107825 */ /* 0x001fe200078e020e */
[----:B--2---:R-:W-:-:S07]  /*09f0*/  DFMA R30, R28, -R12, R30 ;  /* 0x8000000c1c1e722b */ /* 0x004fce000000001e */
[----:B------:R0:W-:Y:S04]  /*0a00*/  STG.E.64 desc[UR10][R22.64], R30 ;  /* 0x0000001e16007986 */ /* 0x0001e8000c101b0a */
[----:B------:R-:W2:Y:S04]  /*0a10*/  LDG.E.64 R24, desc[UR10][R32.64] ;  /* 0x0000000a20187981 */ /* 0x000ea8000c1e1b00 */
[----:B------:R-:W2:Y:S01]  /*0a20*/  LDG.E.64 R26, desc[UR10][R16.64] ;  /* 0x0000000a101a7981 */ /* 0x000ea2000c1e1b00 */
[----:B------:R-:W-:-:S04]  /*0a30*/  VIADD R9, R9, UR6 ;  /* 0x0000000609097c36 */ /* 0x000fc80008000000 */
[C---:B------:R-:W-:Y:S02]  /*0a40*/  IMAD R11, R9.reuse, UR12, R0 ;  /* 0x0000000c090b7c24 */ /* 0x040fe4000f8e0200 */
[----:B------:R-:W-:Y:S01]  /*0a50*/  IMAD R29, R9, UR12, R7 ;  /* 0x0000000c091d7c24 */ /* 0x000fe2000f8e0207 */
[----:B--2---:R-:W-:Y:S01]  /*0a60*/  DFMA R24, R24, -R12, R26 ;  /* 0x8000000c1818722b */ /* 0x004fe2000000001a */
[----:B------:R-:W-:-:S04]  /*0a70*/  IMAD.WIDE R26, R11, 0x8, R14 ;  /* 0x000000080b1a7825 */ /* 0x000fc800078e020e */
[----:B------:R-:W-:Y:S02]  /*0a80*/  IMAD.WIDE R14, R29, 0x8, R14 ;  /* 0x000000081d0e7825 */ /* 0x000fe400078e020e */
[----:B------:R3:W-:Y:S04]  /*0a90*/  STG.E.64 desc[UR10][R16.64], R24 ;  /* 0x0000001810007986 */ /* 0x0007e8000c101b0a */
[----:B------:R-:W2:Y:S04]  /*0aa0*/  LDG.E.64 R26, desc[UR10][R26.64] ;  /* 0x0000000a1a1a7981 */ /* 0x000ea8000c1e1b00 */
[----:B0-----:R-:W2:Y:S01]  /*0ab0*/  LDG.E.64 R22, desc[UR10][R14.64] ;  /* 0x0000000a0e167981 */ /* 0x001ea2000c1e1b00 */
[----:B------:R-:W-:-:S05]  /*0ac0*/  VIADD R9, R9, UR6 ;  /* 0x0000000609097c36 */ /* 0x000fca0008000000 */
[----:B------:R-:W-:Y:S01]  /*0ad0*/  ISETP.GE.AND P0, PT, R9, UR13, PT ;  /* 0x0000000d09007c0c */ /* 0x000fe2000bf06270 */
[----:B--2---:R-:W-:-:S07]  /*0ae0*/  DFMA R22, R26, -R12, R22 ;  /* 0x8000000c1a16722b */ /* 0x004fce0000000016 */
[----:B------:R3:W-:Y:S05]  /*0af0*/  STG.E.64 desc[UR10][R14.64], R22 ;  /* 0x000000160e007986 */ /* 0x0007ea000c101b0a */
[----:B------:R-:W-:Y:S05]  /*0b00*/  @!P0 BRA `(.L_x_707) ;  /* 0xfffffffc00608947 */ /* 0x000fea000383ffff */
.L_x_704:
[----:B------:R-:W-:Y:S05]  /*0b10*/  BSYNC.RECONVERGENT B1 ;  /* 0x0000000000017941 */ /* 0x000fea0003800200 */
.L_x_703:
[----:B------:R-:W4:Y:S01]  /*0b20*/  LDCU UR4, c[0x0][0x388] ;  /* 0x00007100ff0477ac */ /* 0x000f220008000800 */
[----:B------:R-:W-:-:S04]  /*0b30*/  IADD3 R7, PT, PT, R8, R7, RZ ;  /* 0x0000000708077210 */ /* 0x000fc80007ffe0ff */
[----:B----4-:R-:W-:-:S13]  /*0b40*/  ISETP.GE.AND P0, PT, R7, UR4, PT ;  /* 0x0000000407007c0c */ /* 0x010fda000bf06270 */
[----:B------:R-:W-:Y:S05]  /*0b50*/  @!P0 BRA `(.L_x_708) ;  /* 0xfffffff800348947 */ /* 0x000fea000383ffff */
[----:B------:R-:W-:Y:S05]  /*0b60*/  BSYNC.RECONVERGENT B0 ;  /* 0x0000000000007941 */ /* 0x000fea0003800200 */
.L_x_700:
[----:B------:R-:W-:Y:S01]  /*0b70*/  STS.64 [R4], R12 ;  /* 0x0000000c04007388 */ /* 0x000fe20000000a00 */
[----:B------:R-:W-:Y:S05]  /*0b80*/  EXIT ;  /* 0x000000000000794d */ /* 0x000fea0003800000 */
        .weak           $__internal_0_$__cuda_sm20_div_rn_f64_full
        .type           $__internal_0_$__cuda_sm20_div_rn_f64_full,@function
        .size           $__internal_0_$__cuda_sm20_div_rn_f64_full,(.L_x_722 - $__internal_0_$__cuda_sm20_div_rn_f64_full)
$__internal_0_$__cuda_sm20_div_rn_f64_full:
[----:B------:R-:W-:Y:S01]  /*0b90*/  FSETP.GEU.AND P3, PT, |R17|, 1.469367938527859385e-39, PT ;  /* 0x001000001100780b */ /* 0x000fe20003f6e200 */
[----:B------:R-:W-:Y:S01]  /*0ba0*/  IMAD.MOV.U32 R12, RZ, RZ, R30 ;  /* 0x000000ffff0c7224 */ /* 0x000fe200078e001e */
[C---:B------:R-:W-:Y:S01]  /*0bb0*/  FSETP.GEU.AND P0, PT, |R31|.reuse, 1.469367938527859385e-39, PT ;  /* 0x001000001f00780b */ /* 0x040fe20003f0e200 */
[----:B------:R-:W-:Y:S01]  /*0bc0*/  IMAD.MOV.U32 R13, RZ, RZ, R31 ;  /* 0x000000ffff0d7224 */ /* 0x000fe200078e001f */
[----:B------:R-:W-:Y:S01]  /*0bd0*/  LOP3.LUT R14, R31, 0x800fffff, RZ, 0xc0, !PT ;  /* 0x800fffff1f0e7812 */ /* 0x000fe200078ec0ff */
[----:B------:R-:W-:Y:S01]  /*0be0*/  IMAD.MOV.U32 R11, RZ, RZ, 0x1ca00000 ;  /* 0x1ca00000ff0b7424 */ /* 0x000fe200078e00ff */
[----:B------:R-:W-:Y:S01]  /*0bf0*/  LOP3.LUT R9, R17, 0x7ff00000, RZ, 0xc0, !PT ;  /* 0x7ff0000011097812 */ /* 0x000fe200078ec0ff */
[----:B------:R-:W-:Y:S01]  /*0c00*/  IMAD.MOV.U32 R26, RZ, RZ, 0x1 ;  /* 0x00000001ff1a7424 */ /* 0x000fe200078e00ff */
[----:B------:R-:W-:Y:S01]  /*0c10*/  LOP3.LUT R15, R14, 0x3ff00000, RZ, 0xfc, !PT ;  /* 0x3ff000000e0f7812 */ /* 0x000fe200078efcff */
[----:B------:R-:W-:Y:S01]  /*0c20*/  BSSY.RECONVERGENT B2, `(.L_x_709) ;  /* 0x0000050000027945 */ /* 0x000fe20003800200 */
[----:B------:R-:W-:-:S02]  /*0c30*/  MOV R14, R30 ;  /* 0x0000001e000e7202 */ /* 0x000fc40000000f00 */
[----:B------:R-:W-:Y:S02]  /*0c40*/  LOP3.LUT R30, R31, 0x7ff00000, RZ, 0xc0, !PT ;  /* 0x7ff000001f1e7812 */ /* 0x000fe400078ec0ff */
[----:B------:R-:W-:Y:S01]  /*0c50*/  @!P3 LOP3.LUT R22, R13, 0x7ff00000, RZ, 0xc0, !PT ;  /* 0x7ff000000d16b812 */ /* 0x000fe200078ec0ff */
[----:B------:R-:W-:Y:S01]  /*0c60*/  @!P0 DMUL R14, R12, 8.98846567431157953865e+307 ;  /* 0x7fe000000c0e8828 */ /* 0x000fe20000000000 */
[C---:B------:R-:W-:Y:S02]  /*0c70*/  ISETP.GE.U32.AND P2, PT, R9.reuse, R30, PT ;  /* 0x0000001e0900720c */ /* 0x040fe40003f46070 */
[----:B------:R-:W-:Y:S01]  /*0c80*/  @!P3 ISETP.GE.U32.AND P4, PT, R9, R22, PT ;  /* 0x000000160900b20c */ /* 0x000fe20003f86070 */
[----:B------:R-:W-:Y:S01]  /*0c90*/  IMAD.MOV.U32 R22, RZ, RZ, R16 ;  /* 0x000000ffff167224 */ /* 0x000fe200078e0010 */
[C---:B------:R-:W-:Y:S01]  /*0ca0*/  SEL R23, R11.reuse, 0x63400000, !P2 ;  /* 0x634000000b177807 */ /* 0x040fe20005000000 */
[----:B------:R-:W0:Y:S01]  /*0cb0*/  MUFU.RCP64H R27, R15 ;  /* 0x0000000f001b7308 */ /* 0x000e220000001800 */
[----:B------:R-:W-:-:S02]  /*0cc0*/  @!P3 SEL R25, R11, 0x63400000, !P4 ;  /* 0x634000000b19b807 */ /* 0x000fc40006000000 */
[--C-:B------:R-:W-:Y:S02]  /*0cd0*/  LOP3.LUT R23, R23, 0x800fffff, R17.reuse, 0xf8, !PT ;  /* 0x800fffff17177812 */ /* 0x100fe400078ef811 */
[----:B------:R-:W-:Y:S02]  /*0ce0*/  @!P3 LOP3.LUT R25, R25, 0x80000000, R17, 0xf8, !PT ;  /* 0x800000001919b812 */ /* 0x000fe400078ef811 */
[----:B------:R-:W-:Y:S02]  /*0cf0*/  @!P3 MOV R24, RZ ;  /* 0x000000ff0018b202 */ /* 0x000fe40000000f00 */
[----:B------:R-:W-:Y:S02]  /*0d00*/  @!P3 LOP3.LUT R25, R25, 0x100000, RZ, 0xfc, !PT ;  /* 0x001000001919b812 */ /* 0x000fe400078efcff */
[----:B------:R-:W-:-:S04]  /*0d10*/  @!P0 LOP3.LUT R30, R15, 0x7ff00000, RZ, 0xc0, !PT ;  /* 0x7ff000000f1e8812 */ /* 0x000fc800078ec0ff */
[----:B------:R-:W-:Y:S02]  /*0d20*/  @!P3 DFMA R22, R22, 2, -R24 ;  /* 0x400000001616b82b */ /* 0x000fe40000000818 */
[----:B0-----:R-:W-:-:S08]  /*0d30*/  DFMA R24, R26, -R14, 1 ;  /* 0x3ff000001a18742b */ /* 0x001fd0000000080e */
[----:B------:R-:W-:-:S08]  /*0d40*/  DFMA R24, R24, R24, R24 ;  /* 0x000000181818722b */ /* 0x000fd00000000018 */
[----:B------:R-:W-:-:S08]  /*0d50*/  DFMA R24, R26, R24, R26 ;  /* 0x000000181a18722b */ /* 0x000fd0000000001a */
[----:B------:R-:W-:-:S08]  /*0d60*/  DFMA R26, R24, -R14, 1 ;  /* 0x3ff00000181a742b */ /* 0x000fd0000000080e */
[----:B------:R-:W-:-:S08]  /*0d70*/  DFMA R24, R24, R26, R24 ;  /* 0x0000001a1818722b */ /* 0x000fd00000000018 */
[----:B------:R-:W-:-:S08]  /*0d80*/  DMUL R26, R24, R22 ;  /* 0x00000016181a7228 */ /* 0x000fd00000000000 */
[----:B------:R-:W-:-:S08]  /*0d90*/  DFMA R28, R26, -R14, R22 ;  /* 0x8000000e1a1c722b */ /* 0x000fd00000000016 */
[----:B------:R-:W-:Y:S01]  /*0da0*/  DFMA R28, R24, R28, R26 ;  /* 0x0000001c181c722b */ /* 0x000fe2000000001a */
[----:B------:R-:W-:Y:S01]  /*0db0*/  IMAD.MOV.U32 R27, RZ, RZ, R9 ;  /* 0x000000ffff1b7224 */ /* 0x000fe200078e0009 */
[----:B------:R-:W-:-:S04]  /*0dc0*/  @!P3 LOP3.LUT R27, R23, 0x7ff00000, RZ, 0xc0, !PT ;  /* 0x7ff00000171bb812 */ /* 0x000fc800078ec0ff */
[----:B------:R-:W-:-:S04]  /*0dd0*/  IADD3 R24, PT, PT, R27, -0x1, RZ ;  /* 0xffffffff1b187810 */ /* 0x000fc80007ffe0ff */
[----:B------:R-:W-:Y:S01]  /*0de0*/  ISETP.GT.U32.AND P0, PT, R24, 0x7feffffe, PT ;  /* 0x7feffffe1800780c */ /* 0x000fe20003f04070 */
[----:B------:R-:W-:-:S05]  /*0df0*/  VIADD R24, R30, 0xffffffff ;  /* 0xffffffff1e187836 */ /* 0x000fca0000000000 */
[----:B------:R-:W-:-:S13]  /*0e00*/  ISETP.GT.U32.OR P0, PT, R24, 0x7feffffe, P0 ;  /* 0x7feffffe1800780c */ /* 0x000fda0000704470 */
[----:B------:R-:W-:Y:S05]  /*0e10*/  @P0 BRA `(.L_x_710) ;  /* 0x00000000006c0947 */ /* 0x000fea0003800000 */
[----:B------:R-:W-:-:S04]  /*0e20*/  LOP3.LUT R24, R13, 0x7ff00000, RZ, 0xc0, !PT ;  /* 0x7ff000000d187812 */ /* 0x000fc800078ec0ff */
[CC--:B------:R-:W-:Y:S02]  /*0e30*/  VIADDMNMX R16, R9.reuse, -R24.reuse, 0xb9600000, !PT ;  /* 0xb960000009107446 */ /* 0x0c0fe40007800918 */
[----:B------:R-:W-:Y:S02]  /*0e40*/  ISETP.GE.U32.AND P0, PT, R9, R24, PT ;  /* 0x000000180900720c */ /* 0x000fe40003f06070 */
[----:B------:R-:W-:Y:S02]  /*0e50*/  VIMNMX R16, PT, PT, R16, 0x46a00000, PT ;  /* 0x46a0000010107848 */ /* 0x000fe40003fe0100 */
[----:B------:R-:W-:-:S05]  /*0e60*/  SEL R11, R11, 0x63400000, !P0 ;  /* 0x634000000b0b7807 */ /* 0x000fca0004000000 */
[----:B------:R-:W-:Y:S02]  /*0e70*/  IMAD.IADD R11, R16, 0x1, -R11 ;  /* 0x00000001100b7824 */ /* 0x000fe400078e0a0b */
[----:B------:R-:W-:-:S03]  /*0e80*/  IMAD.MOV.U32 R16, RZ, RZ, RZ ;  /* 0x000000ffff107224 */ /* 0x000fc600078e00ff */
[----:B------:R-:W-:-:S06]  /*0e90*/  IADD3 R17, PT, PT, R11, 0x7fe00000, RZ ;  /* 0x7fe000000b117810 */ /* 0x000fcc0007ffe0ff */
[----:B------:R-:W-:-:S10]  /*0ea0*/  DMUL R24, R28, R16 ;  /* 0x000000101c187228 */ /* 0x000fd40000000000 */
[----:B------:R-:W-:-:S13]  /*0eb0*/  FSETP.GTU.AND P0, PT, |R25|, 1.469367938527859385e-39, PT ;  /* 0x001000001900780b */ /* 0x000fda0003f0c200 */
[----:B------:R-:W-:Y:S05]  /*0ec0*/  @P0 BRA `(.L_x_711) ;  /* 0x0000000000940947 */ /* 0x000fea0003800000 */
[----:B------:R-:W-:Y:S01]  /*0ed0*/  DFMA R14, R28, -R14, R22 ;  /* 0x8000000e1c0e722b */ /* 0x000fe20000000016 */
[----:B------:R-:W-:-:S09]  /*0ee0*/  IMAD.MOV.U32 R16, RZ, RZ, RZ ;  /* 0x000000ffff107224 */ /* 0x000fd200078e00ff */
[C---:B------:R-:W-:Y:S02]  /*0ef0*/  FSETP.NEU.AND P0, PT, R15.reuse, RZ, PT ;  /* 0x000000ff0f00720b */ /* 0x040fe40003f0d000 */
[----:B------:R-:W-:-:S04]  /*0f00*/  LOP3.LUT R9, R15, 0x80000000, R13, 0x48, !PT ;  /* 0x800000000f097812 */ /* 0x000fc800078e480d */
[----:B------:R-:W-:-:S07]  /*0f10*/  LOP3.LUT R17, R9, R17, RZ, 0xfc, !PT ;  /* 0x0000001109117212 */ /* 0x000fce00078efcff */
[----:B------:R-:W-:Y:S05]  /*0f20*/  @!P0 BRA `(.L_x_711) ;  /* 0x00000000007c8947 */ /* 0x000fea0003800000 */
[C---:B------:R-:W-:Y:S01]  /*0f30*/  IADD3 R13, PT, PT, -R11.reuse, RZ, RZ ;  /* 0x000000ff0b0d7210 */ /* 0x040fe20007ffe1ff */
[----:B------:R-:W-:Y:S01]  /*0f40*/  IMAD.MOV.U32 R12, RZ, RZ, RZ ;  /* 0x000000ffff0c7224 */ /* 0x000fe200078e00ff */
[----:B------:R-:W-:Y:S01]  /*0f50*/  DMUL.RP R16, R28, R16 ;  /* 0x000000101c107228 */ /* 0x000fe20000008000 */
[----:B------:R-:W-:-:S04]  /*0f60*/  IADD3 R11, PT, PT, -R11, -0x43300000, RZ ;  /* 0xbcd000000b0b7810 */ /* 0x000fc80007ffe1ff */
[----:B------:R-:W-:-:S05]  /*0f70*/  DFMA R12, R24, -R12, R28 ;  /* 0x8000000c180c722b */ /* 0x000fca000000001c */
[----:B------:R-:W-:-:S05]  /*0f80*/  LOP3.LUT R9, R17, R9, RZ, 0x3c, !PT ;  /* 0x0000000911097212 */ /* 0x000fca00078e3cff */
[----:B------:R-:W-:-:S04]  /*0f90*/  FSETP.NEU.AND P0, PT, |R13|, R11, PT ;  /* 0x0000000b0d00720b */ /* 0x000fc80003f0d200 */
[----:B------:R-:W-:Y:S02]  /*0fa0*/  FSEL R24, R16, R24, !P0 ;  /* 0x0000001810187208 */ /* 0x000fe40004000000 */
[----:B------:R-:W-:Y:S01]  /*0fb0*/  FSEL R25, R9, R25, !P0 ;  /* 0x0000001909197208 */ /* 0x000fe20004000000 */
[----:B------:R-:W-:Y:S06]  /*0fc0*/  BRA `(.L_x_711) ;  /* 0x0000000000547947 */ /* 0x000fec0003800000 */
.L_x_710:
[----:B------:R-:W-:-:S14]  /*0fd0*/  DSETP.NAN.AND P0, PT, R16, R16, PT ;  /* 0x000000101000722a */ /* 0x000fdc0003f08000 */
[----:B------:R-:W-:Y:S05]  /*0fe0*/  @P0 BRA `(.L_x_712) ;  /* 0x0000000000440947 */ /* 0x000fea0003800000 */
[----:B------:R-:W-:-:S14]  /*0ff0*/  DSETP.NAN.AND P0, PT, R12, R12, PT ;  /* 0x0000000c0c00722a */ /* 0x000fdc0003f08000 */
[----:B------:R-:W-:Y:S05]  /*1000*/  @P0 BRA `(.L_x_713) ;  /* 0x0000000000300947 */ /* 0x000fea0003800000 */
[----:B------:R-:W-:Y:S01]  /*1010*/  ISETP.NE.AND P0, PT, R27, R30, PT ;  /* 0x0000001e1b00720c */ /* 0x000fe20003f05270 */
[----:B------:R-:W-:Y:S01]  /*1020*/  IMAD.MOV.U32 R24, RZ, RZ, 0x0 ;  /* 0x00000000ff187424 */ /* 0x000fe200078e00ff */
[----:B------:R-:W-:-:S11]  /*1030*/  MOV R25, 0xfff80000 ;  /* 0xfff8000000197802 */ /* 0x000fd60000000f00 */
[----:B------:R-:W-:Y:S05]  /*1040*/  @!P0 BRA `(.L_x_711) ;  /* 0x0000000000348947 */ /* 0x000fea0003800000 */
[----:B------:R-:W-:Y:S02]  /*1050*/  ISETP.NE.AND P0, PT, R27, 0x7ff00000, PT ;  /* 0x7ff000001b00780c */ /* 0x000fe40003f05270 */
[----:B------:R-:W-:Y:S02]  /*1060*/  LOP3.LUT R25, R17, 0x80000000, R13, 0x48, !PT ;  /* 0x8000000011197812 */ /* 0x000fe400078e480d */
[----:B------:R-:W-:-:S13]  /*1070*/  ISETP.EQ.OR P0, PT, R30, RZ, !P0 ;  /* 0x000000ff1e00720c */ /* 0x000fda0004702670 */
[----:B------:R-:W-:Y:S01]  /*1080*/  @P0 LOP3.LUT R9, R25, 0x7ff00000, RZ, 0xfc, !PT ;  /* 0x7ff0000019090812 */ /* 0x000fe200078efcff */
[----:B------:R-:W-:Y:S02]  /*1090*/  @!P0 IMAD.MOV.U32 R24, RZ, RZ, RZ ;  /* 0x000000ffff188224 */ /* 0x000fe400078e00ff */
[----:B------:R-:W-:Y:S01]  /*10a0*/  @P0 IMAD.MOV.U32 R24, RZ, RZ, RZ ;  /* 0x000000ffff180224 */ /* 0x000fe200078e00ff */
[----:B------:R-:W-:Y:S01]  /*10b0*/  @P0 MOV R25, R9 ;  /* 0x0000000900190202 */ /* 0x000fe20000000f00 */
[----:B------:R-:W-:Y:S06]  /*10c0*/  BRA `(.L_x_711) ;  /* 0x0000000000147947 */ /* 0x000fec0003800000 */
.L_x_713:
[----:B------:R-:W-:Y:S01]  /*10d0*/  LOP3.LUT R25, R13, 0x80000, RZ, 0xfc, !PT ;  /* 0x000800000d197812 */ /* 0x000fe200078efcff */
[----:B------:R-:W-:Y:S01]  /*10e0*/  IMAD.MOV.U32 R24, RZ, RZ, R12 ;  /* 0x000000ffff187224 */ /* 0x000fe200078e000c */
[----:B------:R-:W-:Y:S06]  /*10f0*/  BRA `(.L_x_711) ;  /* 0x0000000000087947 */ /* 0x000fec0003800000 */
.L_x_712:
[----:B------:R-:W-:Y:S01]  /*1100*/  LOP3.LUT R25, R17, 0x80000, RZ, 0xfc, !PT ;  /* 0x0008000011197812 */ /* 0x000fe200078efcff */
[----:B------:R-:W-:-:S07]  /*1110*/  IMAD.MOV.U32 R24, RZ, RZ, R16 ;  /* 0x000000ffff187224 */ /* 0x000fce00078e0010 */
.L_x_711:
[----:B------:R-:W-:Y:S05]  /*1120*/  BSYNC.RECONVERGENT B2 ;  /* 0x0000000000027941 */ /* 0x000fea0003800200 */
.L_x_709:
[----:B------:R-:W-:Y:S01]  /*1130*/  MOV R12, R0 ;  /* 0x00000000000c7202 */ /* 0x000fe20000000f00 */
[----:B------:R-:W-:-:S04]  /*1140*/  IMAD.MOV.U32 R13, RZ, RZ, 0x0 ;  /* 0x00000000ff0d7424 */ /* 0x000fc800078e00ff */
[----:B------:R-:W-:Y:S05]  /*1150*/  RET.REL.NODEC R12 `(_Z20kernel_gaussian_stepPdiiii) ;  /* 0xffffffec0ca87950 */ /* 0x000fea0003c3ffff */
.L_x_714:
        /* <DEDUP_REMOVED lines=10> */
.L_x_722:


//--------------------- .text._Z16kernel_swap_rowsPdiiii --------------------------
	.section	.text._Z16kernel_swap_rowsPdiiii,"ax",@progbits
	.align	128
        .global         _Z16kernel_swap_rowsPdiiii
        .type           _Z16kernel_swap_rowsPdiiii,@function
        .size           _Z16kernel_swap_rowsPdiiii,(.L_x_734 - _Z16kernel_swap_rowsPdiiii)
        .other          _Z16kernel_swap_rowsPdiiii,@"STO_CUDA_ENTRY STV_DEFAULT"
_Z16kernel_swap_rowsPdiiii:
.text._Z16kernel_swap_rowsPdiiii:
[----:B------:R-:W-:Y:S01]  /*0000*/  LDC R1, c[0x0][0x37c] ;  /* 0x0000df00ff017b82 */ /* 0x000fe20000000800 */
[----:B------:R-:W0:Y:S07]  /*0010*/  S2R R9, SR_TID.X ;  /* 0x0000000000097919 */ /* 0x000e2e0000002100 */
[----:B------:R-:W0:Y:S01]  /*0020*/  S2UR UR4, SR_CTAID.X ;  /* 0x00000000000479c3 */ /* 0x000e220000002500 */
[----:B------:R-:W1:Y:S07]  /*0030*/  LDCU UR8, c[0x0][0x394] ;  /* 0x00007280ff0877ac */ /* 0x000e6e0008000800 */
[----:B------:R-:W0:Y:S01]  /*0040*/  LDC R0, c[0x0][0x360] ;  /* 0x0000d800ff007b82 */ /* 0x000e220000000800 */
[----:B------:R-:W2:Y:S01]  /*0050*/  LDCU UR5, c[0x0][0x370] ;  /* 0x00006e00ff0577ac */ /* 0x000ea20008000800 */
[----:B0-----:R-:W-:-:S02]  /*0060*/  IMAD R3, R0, UR4, R9 ;  /* 0x0000000400037c24 */ /* 0x001fc4000f8e0209 */
[----:B--2---:R-:W-:-:S03]  /*0070*/  IMAD R0, R0, UR5, RZ ;  /* 0x0000000500007c24 */ /* 0x004fc6000f8e02ff */
[----:B-1----:R-:W-:-:S13]  /*0080*/  ISETP.GE.AND P0, PT, R3, UR8, PT ;  /* 0x0000000803007c0c */ /* 0x002fda000bf06270 */
[----:B------:R-:W-:Y:S05]  /*0090*/  @P0 EXIT ;  /* 0x000000000000094d */ /* 0x000fea0003800000 */
[----:B------:R-:W0:Y:S01]  /*00a0*/  I2F.U32.RP R8, R0 ;  /* 0x0000000000087306 */ /* 0x000e220000209000 */
[----:B------:R-:W-:Y:S01]  /*00b0*/  IADD3 R2, PT, PT, R0, R3, RZ ;  /* 0x0000000300027210 */ /* 0x000fe20007ffe0ff */
[----:B------:R-:W1:Y:S01]  /*00c0*/  S2UR UR5, SR_CgaCtaId ;  /* 0x00000000000579c3 */ /* 0x000e620000008800 */
[----:B------:R-:W-:Y:S01]  /*00d0*/  IADD3 R11, PT, PT, RZ, -R0, RZ ;  /* 0x80000000ff0b7210 */ /* 0x000fe20007ffe0ff */
[----:B------:R-:W-:Y:S01]  /*00e0*/  UMOV UR4, 0x400 ;  /* 0x0000040000047882 */ /* 0x000fe20000000000 */
[C---:B------:R-:W-:Y:S01]  /*00f0*/  ISETP.GE.AND P0, PT, R2.reuse, UR8, PT ;  /* 0x0000000802007c0c */ /* 0x040fe2000bf06270 */
[----:B------:R-:W2:Y:S01]  /*0100*/  LDCU.64 UR6, c[0x0][0x358] ;  /* 0x00006b00ff0677ac */ /* 0x000ea20008000a00 */
[----:B------:R-:W-:Y:S01]  /*0110*/  VIMNMX R7, PT, PT, R2, UR8, !PT ;  /* 0x0000000802077c48 */ /* 0x000fe2000ffe0100 */
[----:B------:R-:W-:Y:S01]  /*0120*/  BSSY.RECONVERGENT B0, `(.L_x_715) ;  /* 0x000002f000007945 */ /* 0x000fe20003800200 */
[----:B------:R-:W-:Y:S02]  /*0130*/  SEL R6, RZ, 0x1, P0 ;  /* 0x00000001ff067807 */ /* 0x000fe40000000000 */
[----:B------:R-:W-:-:S02]  /*0140*/  ISETP.NE.U32.AND P2, PT, R0, RZ, PT ;  /* 0x000000ff0000720c */ /* 0x000fc40003f45070 */
[----:B------:R-:W-:Y:S01]  /*0150*/  IADD3 R7, PT, PT, R7, -R2, -R6 ;  /* 0x8000000207077210 */ /* 0x000fe20007ffe806 */
[----:B0-----:R-:W0:Y:S01]  /*0160*/  MUFU.RCP R8, R8 ;  /* 0x0000000800087308 */ /* 0x001e220000001000 */
[----:B-1----:R-:W-:Y:S01]  /*0170*/  ULEA UR4, UR5, UR4, 0x18 ;  /* 0x0000000405047291 */ /* 0x002fe2000f8ec0ff */
[----:B0-----:R-:W-:-:S06]  /*0180*/  IADD3 R4, PT, PT, R8, 0xffffffe, RZ ;  /* 0x0ffffffe08047810 */ /* 0x001fcc0007ffe0ff */
[----:B------:R0:W1:Y:S02]  /*0190*/  F2I.FTZ.U32.TRUNC.NTZ R5, R4 ;  /* 0x0000000400057305 */ /* 0x000064000021f000 */
[----:B0-----:R-:W-:Y:S02]  /*01a0*/  HFMA2 R4, -RZ, RZ, 0, 0 ;  /* 0x00000000ff047431 */ /* 0x001fe400000001ff */
[----:B-1----:R-:W-:-:S04]  /*01b0*/  IMAD R11, R11, R5, RZ ;  /* 0x000000050b0b7224 */ /* 0x002fc800078e02ff */
[----:B------:R-:W-:-:S06]  /*01c0*/  IMAD.HI.U32 R8, R5, R11, R4 ;  /* 0x0000000b05087227 */ /* 0x000fcc00078e0004 */
[----:B------:R-:W-:-:S05]  /*01d0*/  IMAD.HI.U32 R5, R8, R7, RZ ;  /* 0x0000000708057227 */ /* 0x000fca00078e00ff */
[----:B------:R-:W-:-:S05]  /*01e0*/  IADD3 R2, PT, PT, -R5, RZ, RZ ;  /* 0x000000ff05027210 */ /* 0x000fca0007ffe1ff */
[----:B------:R-:W-:-:S05]  /*01f0*/  IMAD R7, R0, R2, R7 ;  /* 0x0000000200077224 */ /* 0x000fca00078e0207 */
[----:B------:R-:W-:-:S13]  /*0200*/  ISETP.GE.U32.AND P0, PT, R7, R0, PT ;  /* 0x000000000700720c */ /* 0x000fda0003f06070 */
[----:B------:R-:W-:Y:S02]  /*0210*/  @P0 IADD3 R7, PT, PT, -R0, R7, RZ ;  /* 0x0000000700070210 */ /* 0x000fe40007ffe1ff */
[----:B------:R-:W-:Y:S02]  /*0220*/  @P0 IADD3 R5, PT, PT, R5, 0x1, RZ ;  /* 0x0000000105050810 */ /* 0x000fe40007ffe0ff */
[----:B------:R-:W-:-:S13]  /*0230*/  ISETP.GE.U32.AND P1, PT, R7, R0, PT ;  /* 0x000000000700720c */ /* 0x000fda0003f26070 */
[----:B------:R-:W-:Y:S01]  /*0240*/  @P1 VIADD R5, R5, 0x1 ;  /* 0x0000000105051836 */ /* 0x000fe20000000000 */
[----:B------:R-:W-:-:S04]  /*0250*/  @!P2 LOP3.LUT R5, RZ, R0, RZ, 0x33, !PT ;  /* 0x00000000ff05a212 */ /* 0x000fc800078e33ff */
[----:B------:R-:W-:-:S04]  /*0260*/  IADD3 R18, PT, PT, R6, R5, RZ ;  /* 0x0000000506127210 */ /* 0x000fc80007ffe0ff */
[----:B------:R-:W-:-:S04]  /*0270*/  LOP3.LUT R2, R18, 0x3, RZ, 0xc0, !PT ;  /* 0x0000000312027812 */ /* 0x000fc800078ec0ff */
[----:B------:R-:W-:Y:S02]  /*0280*/  ISETP.NE.AND P0, PT, R2, 0x3, PT ;  /* 0x000000030200780c */ /* 0x000fe40003f05270 */
[----:B------:R-:W-:-:S11]  /*0290*/  LEA R2, R9, UR4, 0x3 ;  /* 0x0000000409027c11 */ /* 0x000fd6000f8e18ff */
[----:B--2---:R-:W-:Y:S05]  /*02a0*/  @!P0 BRA `(.L_x_716) ;  /* 0x0000000000588947 */ /* 0x004fea0003800000 */
[----:B------:R-:W0:Y:S01]  /*02b0*/  LDC R16, c[0x0][0x390] ;  /* 0x0000e400ff107b82 */ /* 0x000e220000000800 */
[----:B------:R-:W0:Y:S01]  /*02c0*/  LDCU.64 UR4, c[0x0][0x388] ;  /* 0x00007100ff0477ac */ /* 0x000e220008000a00 */
[----:B------:R-:W-:Y:S01]  /*02d0*/  IADD3 R6, PT, PT, R18, 0x1, RZ ;  /* 0x0000000112067810 */ /* 0x000fe20007ffe0ff */
[----:B------:R-:W-:Y:S03]  /*02e0*/  BSSY.RECONVERGENT B1, `(.L_x_716) ;  /* 0x0000012000017945 */ /* 0x000fe60003800200 */
[----:B------:R-:W-:Y:S02]  /*02f0*/  LOP3.LUT R6, R6, 0x3, RZ, 0xc0, !PT ;  /* 0x0000000306067812 */ /* 0x000fe400078ec0ff */
[----:B------:R-:W1:Y:S02]  /*0300*/  LDC.64 R4, c[0x0][0x380] ;  /* 0x0000e000ff047b82 */ /* 0x000e640000000a00 */
[----:B------:R-:W-:Y:S01]  /*0310*/  IADD3 R14, PT, PT, -R6, RZ, RZ ;  /* 0x000000ff060e7210 */ /* 0x000fe20007ffe1ff */
[----:B0-----:R-:W-:-:S02]  /*0320*/  IMAD R15, R3, R16, UR5 ;  /* 0x00000005030f7e24 */ /* 0x001fc4000f8e0210 */
[----:B------:R-:W-:-:S07]  /*0330*/  IMAD R17, R3, R16, UR4 ;  /* 0x0000000403117e24 */ /* 0x000fce000f8e0210 */
.L_x_717:
[----:B01----:R-:W-:-:S04]  /*0340*/  IMAD.WIDE R10, R15, 0x8, R4 ;  /* 0x000000080f0a7825 */ /* 0x003fc800078e0204 */
[----:B------:R-:W-:Y:S01]  /*0350*/  IMAD.WIDE R6, R17, 0x8, R4 ;  /* 0x0000000811067825 */ /* 0x000fe200078e0204 */
[----:B------:R-:W2:Y:S04]  /*0360*/  LDG.E.64 R12, desc[UR6][R10.64] ;  /* 0x000000060a0c7981 */ /* 0x000ea8000c1e1b00 */
[----:B------:R-:W3:Y:S01]  /*0370*/  LDG.E.64 R8, desc[UR6][R6.64] ;  /* 0x0000000606087981 */ /* 0x000ee2000c1e1b00 */
[----:B------:R-:W-:Y:S01]  /*0380*/  IADD3 R14, PT, PT, R14, 0x1, RZ ;  /* 0x000000010e0e7810 */ /* 0x000fe20007ffe0ff */
[C---:B------:R-:W-:Y:S02]  /*0390*/  IMAD.IADD R3, R0.reuse, 0x1, R3 ;  /* 0x0000000100037824 */ /* 0x040fe400078e0203 */
[-C--:B------:R-:W-:Y:S01]  /*03a0*/  IMAD R15, R0, R16.reuse, R15 ;  /* 0x00000010000f7224 */ /* 0x080fe200078e020f */
[----:B------:R-:W-:Y:S01]  /*03b0*/  ISETP.NE.AND P0, PT, R14, RZ, PT ;  /* 0x000000ff0e00720c */ /* 0x000fe20003f05270 */
[----:B------:R-:W-:Y:S01]  /*03c0*/  IMAD R17, R0, R16, R17 ;  /* 0x0000001000117224 */ /* 0x000fe200078e0211 */
[----:B--2---:R0:W-:Y:S04]  /*03d0*/  STG.E.64 desc[UR6][R6.64], R12 ;  /* 0x0000000c06007986 */ /* 0x0041e8000c101b06 */
[----:B---3--:R0:W-:Y:S07]  /*03e0*/  STG.E.64 desc[UR6][R10.64], R8 ;  /* 0x000000080a007986 */ /* 0x0081ee000c101b06 */
[----:B------:R-:W-:Y:S05]  /*03f0*/  @P0 BRA `(.L_x_717) ;  /* 0xfffffffc00d00947 */ /* 0x000fea000383ffff */
[----:B------:R-:W-:Y:S05]  /*0400*/  BSYNC.RECONVERGENT B1 ;  /* 0x0000000000017941 */ /* 0x000fea0003800200 */
.L_x_716:
[----:B------:R-:W-:Y:S05]  /*0410*/  BSYNC.RECONVERGENT B0 ;  /* 0x0000000000007941 */ /* 0x000fea0003800200 */
.L_x_715:
[----:B------:R-:W1:Y:S01]  /*0420*/  LDC.64 R4, c[0x0][0x380] ;  /* 0x0000e000ff047b82 */ /* 0x000e620000000a00 */
[----:B------:R-:W-:Y:S01]  /*0430*/  ISETP.GE.U32.AND P0, PT, R18, 0x3, PT ;  /* 0x000000031200780c */ /* 0x000fe20003f06070 */
[----:B------:R-:W2:Y:S01]  /*0440*/  LDCU UR4, c[0x0][0x390] ;  /* 0x00007200ff0477ac */ /* 0x000ea20008000800 */
[----:B------:R-:W-:Y:S05]  /*0450*/  BSSY.RECONVERGENT B0, `(.L_x_718) ;  /* 0x000002b000007945 */ /* 0x000fea0003800200 */
[----:B0-----:R-:W0:Y:S06]  /*0460*/  LDC.64 R6, c[0x0][0x388] ;  /* 0x0000e200ff067b82 */ /* 0x001e2c0000000a00 */
[----:B------:R-:W-:Y:S05]  /*0470*/  @!P0 BRA `(.L_x_719) ;  /* 0x0000000000a08947 */ /* 0x000fea0003800000 */
[----:B------:R-:W-:Y:S01]  /*0480*/  BSSY.RECONVERGENT B1, `(.L_x_719) ;  /* 0x0000027000017945 */ /* 0x000fe20003800200 */
.L_x_720:
[C---:B0-2-4-:R-:W-:Y:S02]  /*0490*/  IMAD R17, R3.reuse, UR4, R7 ;  /* 0x0000000403117c24 */ /* 0x055fe4000f8e0207 */
[----:B------:R-:W-:Y:S02]  /*04a0*/  IMAD R19, R3, UR4, R6 ;  /* 0x0000000403137c24 */ /* 0x000fe4000f8e0206 */
[----:B-1----:R-:W-:-:S04]  /*04b0*/  IMAD.WIDE R16, R17, 0x8, R4 ;  /* 0x0000000811107825 */ /* 0x002fc800078e0204 */
[----:B------:R-:W-:Y:S01]  /*04c0*/  IMAD.WIDE R18, R19, 0x8, R4 ;  /* 0x0000000813127825 */ /* 0x000fe200078e0204 */
[----:B------:R-:W2:Y:S04]  /*04d0*/  LDG.E.64 R22, desc[UR6][R16.64] ;  /* 0x0000000610167981 */ /* 0x000ea8000c1e1b00 */
[----:B------:R-:W3:Y:S01]  /*04e0*/  LDG.E.64 R20, desc[UR6][R18.64] ;  /* 0x0000000612147981 */ /* 0x000ee2000c1e1b00 */
[----:B------:R-:W-:-:S05]  /*04f0*/  IADD3 R3, PT, PT, R0, R3, RZ ;  /* 0x0000000300037210 */ /* 0x000fca0007ffe0ff */
[C---:B------:R-:W-:Y:S02]  /*0500*/  IMAD R9, R3.reuse, UR4, R7 ;  /* 0x0000000403097c24 */ /* 0x040fe4000f8e0207 */
[----:B------:R-:W-:Y:S02]  /*0510*/  IMAD R11, R3, UR4, R6 ;  /* 0x00000004030b7c24 */ /* 0x000fe4000f8e0206 */
[----:B------:R-:W-:-:S04]  /*0520*/  IMAD.WIDE R8, R9, 0x8, R4 ;  /* 0x0000000809087825 */ /* 0x000fc800078e0204 */
[----:B------:R-:W-:Y:S01]  /*0530*/  IMAD.WIDE R10, R11, 0x8, R4 ;  /* 0x000000080b0a7825 */ /* 0x000fe200078e0204 */
[----:B--2---:R0:W-:Y:S04]  /*0540*/  STG.E.64 desc[UR6][R18.64], R22 ;  /* 0x0000001612007986 */ /* 0x0041e8000c101b06 */
[----:B---3--:R1:W-:Y:S04]  /*0550*/  STG.E.64 desc[UR6][R16.64], R20 ;  /* 0x0000001410007986 */ /* 0x0083e8000c101b06 */
        /* <DEDUP_REMOVED lines=9> */
[----:B0-----:R-:W4:Y:S04]  /*05f0*/  LDG.E.64 R18, desc[UR6][R12.64] ;  /* 0x000000060c127981 */ /* 0x001f28000c1e1b00 */
[----:B-1----:R-:W5:Y:S01]  /*0600*/  LDG.E.64 R16, desc[UR6][R14.64] ;  /* 0x000000060e107981 */ /* 0x002f62000c1e1b00 */
[----:B------:R-:W-:-:S05]  /*0610*/  IADD3 R3, PT, PT, R0, R3, RZ ;  /* 0x0000000300037210 */ /* 0x000fca0007ffe0ff */
[C---:B------:R-:W-:Y:S02]  /*0620*/  IMAD R23, R3.reuse, UR4, R7 ;  /* 0x0000000403177c24 */ /* 0x040fe4000f8e0207 */
[----:B------:R-:W-:Y:S02]  /*0630*/  IMAD R21, R3, UR4, R6 ;  /* 0x0000000403157c24 */ /* 0x000fe4000f8e0206 */
[----:B------:R-:W-:-:S04]  /*0640*/  IMAD.WIDE R22, R23, 0x8, R4 ;  /* 0x0000000817167825 */ /* 0x000fc800078e0204 */
[----:B------:R-:W-:Y:S01]  /*0650*/  IMAD.WIDE R20, R21, 0x8, R4 ;  /* 0x0000000815147825 */ /* 0x000fe200078e0204 */
[----:B----4-:R4:W-:Y:S04]  /*0660*/  STG.E.64 desc[UR6][R14.64], R18 ;  /* 0x000000120e007986 */ /* 0x0109e8000c101b06 */
[----:B-----5:R4:W-:Y:S04]  /*0670*/  STG.E.64 desc[UR6][R12.64], R16 ;  /* 0x000000100c007986 */ /* 0x0209e8000c101b06 */
[----:B--2---:R-:W2:Y:S04]  /*0680*/  LDG.E.64 R10, desc[UR6][R22.64] ;  /* 0x00000006160a7981 */ /* 0x004ea8000c1e1b00 */
[----:B---3--:R-:W3:Y:S01]  /*0690*/  LDG.E.64 R8, desc[UR6][R20.64] ;  /* 0x0000000614087981 */ /* 0x008ee2000c1e1b00 */
[----:B------:R-:W-:-:S04]  /*06a0*/  IADD3 R3, PT, PT, R0, R3, RZ ;  /* 0x0000000300037210 */ /* 0x000fc80007ffe0ff */
[----:B------:R-:W-:Y:S01]  /*06b0*/  ISETP.GE.AND P0, PT, R3, UR8, PT ;  /* 0x0000000803007c0c */ /* 0x000fe2000bf06270 */
[----:B--2---:R4:W-:Y:S04]  /*06c0*/  STG.E.64 desc[UR6][R20.64], R10 ;  /* 0x0000000a14007986 */ /* 0x0049e8000c101b06 */
[----:B---3--:R4:W-:Y:S08]  /*06d0*/  STG.E.64 desc[UR6][R22.64], R8 ;  /* 0x0000000816007986 */ /* 0x0089f0000c101b06 */
[----:B------:R-:W-:Y:S05]  /*06e0*/  @!P0 BRA `(.L_x_720) ;  /* 0xfffffffc00688947 */ /* 0x000fea000383ffff */
[----:B------:R-:W-:Y:S05]  /*06f0*/  BSYNC.RECONVERGENT B1 ;  /* 0x0000000000017941 */ /* 0x000fea0003800200 */
.L_x_719:
[----:B--2---:R-:W-:Y:S05]  /*0700*/  BSYNC.RECONVERGENT B0 ;  /* 0x0000000000007941 */ /* 0x004fea0003800200 */
.L_x_718:
[----:B------:R-:W-:Y:S01]  /*0710*/  STS.64 [R2], R8 ;  /* 0x0000000802007388 */ /* 0x000fe20000000a00 */
[----:B------:R-:W-:Y:S05]  /*0720*/  EXIT ;  /* 0x000000000000794d */ /* 0x000fea0003800000 */
.L_x_721:
        /* <DEDUP_REMOVED lines=13> */
.L_x_734:


//--------------------- .nv.shared._ZN3cub18CUB_300001_SM_10006detail11EmptyKernelIvEEvv --------------------------
	.section	.nv.shared._ZN3cub18CUB_300001_SM_10006detail11EmptyKernelIvEEvv,"aw",@nobits
	.sectionflags	@""
	.align	16
	.zero		1024


//--------------------- .nv.shared.reserved.0     --------------------------
	.section	.nv.shared.reserved.0,"aw",@nobits
	.weak		__nv_reservedSMEM_offset_0_alias
	.size		__nv_reservedSMEM_offset_0_alias, 0, 64
	.other		__nv_reservedSMEM_offset_0_alias,@"STO_CUDA_RESERVED_SHARED STV_DEFAULT"
__nv_reservedSMEM_offset_0_alias:
	.zero		0
	.zero		64


//--------------------- .nv.global                --------------------------
	.section	.nv.global,"aw",@nobits
.nv.global:
	.type		_ZN34_INTERNAL_e254801d_4_k_cu_e7a25f9c6thrust24THRUST_300001_SM_1000_NS12placeholders2_8E,@object
	.size		_ZN34_INTERNAL_e254801d_4_k_cu_e7a25f9c6thrust24THRUST_300001_SM_1000_NS12placeholders2_8E,(_ZN34_INTERNAL_e254801d_4_k_cu_e7a25f9c4cuda3std3__436_GLOBAL__N__e254801d_4_k_cu_e7a25f9c6ignoreE - _ZN34_INTERNAL_e254801d_4_k_cu_e7a25f9c6thrust24THRUST_300001_SM_1000_NS12placeholders2_8E)
_ZN34_INTERNAL_e254801d_4_k_cu_e7a25f9c6thrust24THRUST_300001_SM_1000_NS12placeholders2_8E:
	.zero		1
	.type		_ZN34_INTERNAL_e254801d_4_k_cu_e7a25f9c4cuda3std3__436_GLOBAL__N__e254801d_4_k_cu_e7a25f9c6ignoreE,@object
	.size		_ZN34_INTERNAL_e254801d_4_k_cu_e7a25f9c4cuda3std3__436_GLOBAL__N__e254801d_4_k_cu_e7a25f9c6ignoreE,(_ZN34_INTERNAL_e254801d_4_k_cu_e7a25f9c4cuda3std6ranges3__45__cpo4dataE - _ZN34_INTERNAL_e254801d_4_k_cu_e7a25f9c4cuda3std3__436_GLOBAL__N__e254801d_4_k_cu_e7a25f9c6ignoreE)
_ZN34_INTERNAL_e254801d_4_k_cu_e7a25f9c4cuda3std3__436_GLOBAL__N__e254801d_4_k_cu_e7a25f9c6ignoreE:
	.zero		1
	.type		_ZN34_INTERNAL_e254801d_4_k_cu_e7a25f9c4cuda3std6ranges3__45__cpo4dataE,@object
	.size		_ZN34_INTERNAL_e254801d_4_k_cu_e7a25f9c4cuda3std6ranges3__45__cpo4dataE,(_ZN34_INTERNAL_e254801d_4_k_cu_e7a25f9c6thrust24THRUST_300001_SM_1000_NS6system3cpp3parE - _ZN34_INTERNAL_e254801d_4_k_cu_e7a25f9c4cuda3std6ranges3__45__cpo4dataE)
_ZN34_INTERNAL_e254801d_4_k_cu_e7a25f9c4cuda3std6ranges3__45__cpo4dataE:
	.zero		1
	.type		_ZN34_INTERNAL_e254801d_4_k_cu_e7a25f9c6thrust24THRUST_300001_SM_1000_NS6system3cpp3parE,@object
	.size		_ZN34_INTERNAL_e254801d_4_k_cu_e7a25f9c6thrust24THRUST_300001_SM_1000_NS6system3cpp3parE,(_ZN34_INTERNAL_e254801d_4_k_cu_e7a25f9c4cuda3std3__45__cpo5beginE - _ZN34_INTERNAL_e254801d_4_k_cu_e7a25f9c6thrust24THRUST_300001_SM_1000_NS6system3cpp3parE)
_ZN34_INTERNAL_e254801d_4_k_cu_e7a25f9c6thrust24THRUST_300001_SM_1000_NS6system3cpp3parE:
	.zero		1
	.type		_ZN34_INTERNAL_e254801d_4_k_cu_e7a25f9c4cuda3std3__45__cpo5beginE,@object
	.size		_ZN34_INTERNAL_e254801d_4_k_cu_e7a25f9c4cuda3std3__45__cpo5beginE,(_ZN34_INTERNAL_e254801d_4_k_cu_e7a25f9c4cuda3std6ranges3__45__cpo5beginE - _ZN34_INTERNAL_e254801d_4_k_cu_e7a25f9c4cuda3std3__45__cpo5beginE)
_ZN34_INTERNAL_e254801d_4_k_cu_e7a25f9c4cuda3std3__45__cpo5beginE:
	.zero		1
	.type		_ZN34_INTERNAL_e254801d_4_k_cu_e7a25f9c4cuda3std6ranges3__45__cpo5beginE,@object
	.size		_ZN34_INTERNAL_e254801d_4_k_cu_e7a25f9c4cuda3std6ranges3__45__cpo5beginE,(_ZN34_INTERNAL_e254801d_4_k_cu_e7a25f9c6thrust24THRUST_300001_SM_1000_NS6deviceE - _ZN34_INTERNAL_e254801d_4_k_cu_e7a25f9c4cuda3std6ranges3__45__cpo5beginE)
_ZN34_INTERNAL_e254801d_4_k_cu_e7a25f9c4cuda3std6ranges3__45__cpo5beginE:
	.zero		1
	.type		_ZN34_INTERNAL_e254801d_4_k_cu_e7a25f9c6thrust24THRUST_300001_SM_1000_NS6deviceE,@object
	.size		_ZN34_INTERNAL_e254801d_4_k_cu_e7a25f9c6thrust24THRUST_300001_SM_1000_NS6deviceE,(_ZN34_INTERNAL_e254801d_4_k_cu_e7a25f9c4cuda3std3__47nulloptE - _ZN34_INTERNAL_e254801d_4_k_cu_e7a25f9c6thrust24THRUST_300001_SM_1000_NS6deviceE)
_ZN34_INTERNAL_e254801d_4_k_cu_e7a25f9c6thrust24THRUST_300001_SM_1000_NS6deviceE:
	.zero		1
	.type		_ZN34_INTERNAL_e254801d_4_k_cu_e7a25f9c4cuda3std3__47nulloptE,@object
	.size		_ZN34_INTERNAL_e254801d_4_k_cu_e7a25f9c4cuda3std3__47nulloptE,(_ZN34_INTERNAL_e254801d_4_k_cu_e7a25f9c4cuda3std6ranges3__45__cpo8distanceE - _ZN34_INTERNAL_e254801d_4_k_cu_e7a25f9c4cuda3std3__47nulloptE)
_ZN34_INTERNAL_e254801d_4_k_cu_e7a25f9c4cuda3std3__47nulloptE:
	.zero		1
	.type		_ZN34_INTERNAL_e254801d_4_k_cu_e7a25f9c4cuda3std6ranges3__45__cpo8distanceE,@object
	.size		_ZN34_INTERNAL_e254801d_4_k_cu_e7a25f9c4cuda3std6ranges3__45__cpo8distanceE,(_ZN34_INTERNAL_e254801d_4_k_cu_e7a25f9c6thrust24THRUST_300001_SM_1000_NS12placeholders2_4E - _ZN34_INTERNAL_e254801d_4_k_cu_e7a25f9c4cuda3std6ranges3__45__cpo8distanceE)
_ZN34_INTERNAL_e254801d_4_k_cu_e7a25f9c4cuda3std6ranges3__45__cpo8distanceE:
	.zero		1
	.type		_ZN34_INTERNAL_e254801d_4_k_cu_e7a25f9c6thrust24THRUST_300001_SM_1000_NS12placeholders2_4E,@object
	.size		_ZN34_INTERNAL_e254801d_4_k_cu_e7a25f9c6thrust24THRUST_300001_SM_1000_NS12placeholders2_4E,(_ZN34_INTERNAL_e254801d_4_k_cu_e7a25f9c4cuda3std3__45__cpo6rbeginE - _ZN34_INTERNAL_e254801d_4_k_cu_e7a25f9c6thrust24THRUST_300001_SM_1000_NS12placeholders2_4E)
_ZN34_INTERNAL_e254801d_4_k_cu_e7a25f9c6thrust24THRUST_300001_SM_1000_NS12placeholders2_4E:
	.zero		1
	.type		_ZN34_INTERNAL_e254801d_4_k_cu_e7a25f9c4cuda3std3__45__cpo6rbeginE,@object
	.size		_ZN34_INTERNAL_e254801d_4_k_cu_e7a25f9c4cuda3std3__45__cpo6rbeginE,(_ZN34_INTERNAL_e254801d_4_k_cu_e7a25f9c4cuda3std6ranges3__45__cpo7advanceE - _ZN34_INTERNAL_e254801d_4_k_cu_e7a25f9c4cuda3std3__45__cpo6rbeginE)
_ZN34_INTERNAL_e254801d_4_k_cu_e7a25f9c4cuda3std3__45__cpo6rbeginE:
	.zero		1
	.type		_ZN34_INTERNAL_e254801d_4_k_cu_e7a25f9c4cuda3std6ranges3__45__cpo7advanceE,@object
	.size		_ZN34_INTERNAL_e254801d_4_k_cu_e7a25f9c4cuda3std6ranges3__45__cpo7advanceE,(_ZN34_INTERNAL_e254801d_4_k_cu_e7a25f9c6thrust24THRUST_300001_SM_1000_NS12placeholders3_10E - _ZN34_INTERNAL_e254801d_4_k_cu_e7a25f9c4cuda3std6ranges3__45__cpo7advanceE)
_ZN34_INTERNAL_e254801d_4_k_cu_e7a25f9c4cuda3std6ranges3__45__cpo7advanceE:
	.zero		1
	.type		_ZN34_INTERNAL_e254801d_4_k_cu_e7a25f9c6thrust24THRUST_300001_SM_1000_NS12placeholders3_10E,@object
	.size		_ZN34_INTERNAL_e254801d_4_k_cu_e7a25f9c6thrust24THRUST_300001_SM_1000_NS12placeholders3_10E,(_ZN34_INTERNAL_e254801d_4_k_cu_e7a25f9c4cuda3std3__48in_placeE - _ZN34_INTERNAL_e254801d_4_k_cu_e7a25f9c6thrust24THRUST_300001_SM_1000_NS12placeholders3_10E)
_ZN34_INTERNAL_e254801d_4_k_cu_e7a25f9c6thrust24THRUST_300001_SM_1000_NS12placeholders3_10E:
	.zero		1
	.type		_ZN34_INTERNAL_e254801d_4_k_cu_e7a25f9c4cuda3std3__48in_placeE,@object
	.size		_ZN34_INTERNAL_e254801d_4_k_cu_e7a25f9c4cuda3std3__48in_placeE,(_ZN34_INTERNAL_e254801d_4_k_cu_e7a25f9c4cuda3std6ranges3__45__cpo4sizeE - _ZN34_INTERNAL_e254801d_4_k_cu_e7a25f9c4cuda3std3__48in_placeE)
_ZN34_INTERNAL_e254801d_4_k_cu_e7a25f9c4cuda3std3__48in_placeE:
	.zero		1
	.type		_ZN34_INTERNAL_e254801d_4_k_cu_e7a25f9c4cuda3std6ranges3__45__cpo4sizeE,@object
	.size		_ZN34_INTERNAL_e254801d_4_k_cu_e7a25f9c4cuda3std6ranges3__45__cpo4sizeE,(_ZN34_INTERNAL_e254801d_4_k_cu_e7a25f9c6thrust24THRUST_300001_SM_1000_NS12placeholders2_2E - _ZN34_INTERNAL_e254801d_4_k_cu_e7a25f9c4cuda3std6ranges3__45__cpo4sizeE)
_ZN34_INTERNAL_e254801d_4_k_cu_e7a25f9c4cuda3std6ranges3__45__cpo4sizeE:
	.zero		1
	.type		_ZN34_INTERNAL_e254801d_4_k_cu_e7a25f9c6thrust24THRUST_300001_SM_1000_NS12placeholders2_2E,@object
	.size		_ZN34_INTERNAL_e254801d_4_k_cu_e7a25f9c6thrust24THRUST_300001_SM_1000_NS12placeholders2_2E,(_ZN34_INTERNAL_e254801d_4_k_cu_e7a25f9c4cuda3std3__45__cpo6cbeginE - _ZN34_INTERNAL_e254801d_4_k_cu_e7a25f9c6thrust24THRUST_300001_SM_1000_NS12placeholders2_2E)
_ZN34_INTERNAL_e254801d_4_k_cu_e7a25f9c6thrust24THRUST_300001_SM_1000_NS12placeholders2_2E:
	.zero		1
	.type		_ZN34_INTERNAL_e254801d_4_k_cu_e7a25f9c4cuda3std3__45__cpo6cbeginE,@object
	.size		_ZN34_INTERNAL_e254801d_4_k_cu_e7a25f9c4cuda3std3__45__cpo6cbeginE,(_ZN34_INTERNAL_e254801d_4_k_cu_e7a25f9c4cuda3std6ranges3__45__cpo6cbeginE - _ZN34_INTERNAL_e254801d_4_k_cu_e7a25f9c4cuda3std3__45__cpo6cbeginE)
_ZN34_INTERNAL_e254801d_4_k_cu_e7a25f9c4cuda3std3__45__cpo6cbeginE:
	.zero		1
	.type		_ZN34_INTERNAL_e254801d_4_k_cu_e7a25f9c4cuda3std6ranges3__45__cpo6cbeginE,@object
	.size		_ZN34_INTERNAL_e254801d_4_k_cu_e7a25f9c4cuda3std6ranges3__45__cpo6cbeginE,(_ZN34_INTERNAL_e254801d_4_k_cu_e7a25f9c6thrust24THRUST_300001_SM_1000_NS12placeholders2_6E - _ZN34_INTERNAL_e254801d_4_k_cu_e7a25f9c4cuda3std6ranges3__45__cpo6cbeginE)
_ZN34_INTERNAL_e254801d_4_k_cu_e7a25f9c4cuda3std6ranges3__45__cpo6cbeginE:
	.zero		1
	.type		_ZN34_INTERNAL_e254801d_4_k_cu_e7a25f9c6thrust24THRUST_300001_SM_1000_NS12placeholders2_6E,@object
	.size		_ZN34_INTERNAL_e254801d_4_k_cu_e7a25f9c6thrust24THRUST_300001_SM_1000_NS12placeholders2_6E,(_ZN34_INTERNAL_e254801d_4_k_cu_e7a25f9c4cuda3std3__45__cpo7crbeginE - _ZN34_INTERNAL_e254801d_4_k_cu_e7a25f9c6thrust24THRUST_300001_SM_1000_NS12placeholders2_6E)
_ZN34_INTERNAL_e254801d_4_k_cu_e7a25f9c6thrust24THRUST_300001_SM_1000_NS12placeholders2_6E:
	.zero		1
	.type		_ZN34_INTERNAL_e254801d_4_k_cu_e7a25f9c4cuda3std3__45__cpo7crbeginE,@object
	.size		_ZN34_INTERNAL_e254801d_4_k_cu_e7a25f9c4cuda3std3__45__cpo7crbeginE,(_ZN34_INTERNAL_e254801d_4_k_cu_e7a25f9c4cuda3std6ranges3__45__cpo4nextE - _ZN34_INTERNAL_e254801d_4_k_cu_e7a25f9c4cuda3std3__45__cpo7crbeginE)
_ZN34_INTERNAL_e254801d_4_k_cu_e7a25f9c4cuda3std3__45__cpo7crbeginE:
	.zero		1
	.type		_ZN34_INTERNAL_e254801d_4_k_cu_e7a25f9c4cuda3std6ranges3__45__cpo4nextE,@object
	.size		_ZN34_INTERNAL_e254801d_4_k_cu_e7a25f9c4cuda3std6ranges3__45__cpo4nextE,(_ZN34_INTERNAL_e254801d_4_k_cu_e7a25f9c4cuda3std6ranges3__45__cpo4swapE - _ZN34_INTERNAL_e254801d_4_k_cu_e7a25f9c4cuda3std6ranges3__45__cpo4nextE)
_ZN34_INTERNAL_e254801d_4_k_cu_e7a25f9c4cuda3std6ranges3__45__cpo4nextE:
	.zero		1
	.type		_ZN34_INTERNAL_e254801d_4_k_cu_e7a25f9c4cuda3std6ranges3__45__cpo4swapE,@object
	.size		_ZN34_INTERNAL_e254801d_4_k_cu_e7a25f9c4cuda3std6ranges3__45__cpo4swapE,(_ZN34_INTERNAL_e254801d_4_k_cu_e7a25f9c6thrust24THRUST_300001_SM_1000_NS8cuda_cub10par_nosyncE - _ZN34_INTERNAL_e254801d_4_k_cu_e7a25f9c4cuda3std6ranges3__45__cpo4swapE)
_ZN34_INTERNAL_e254801d_4_k_cu_e7a25f9c4cuda3std6ranges3__45__cpo4swapE:
	.zero		1
	.type		_ZN34_INTERNAL_e254801d_4_k_cu_e7a25f9c6thrust24THRUST_300001_SM_1000_NS8cuda_cub10par_nosyncE,@object
	.size		_ZN34_INTERNAL_e254801d_4_k_cu_e7a25f9c6thrust24THRUST_300001_SM_1000_NS8cuda_cub10par_nosyncE,(_ZN34_INTERNAL_e254801d_4_k_cu_e7a25f9c6thrust24THRUST_300001_SM_1000_NS3seqE - _ZN34_INTERNAL_e254801d_4_k_cu_e7a25f9c6thrust24THRUST_300001_SM_1000_NS8cuda_cub10par_nosyncE)
_ZN34_INTERNAL_e254801d_4_k_cu_e7a25f9c6thrust24THRUST_300001_SM_1000_NS8cuda_cub10par_nosyncE:
	.zero		1
	.type		_ZN34_INTERNAL_e254801d_4_k_cu_e7a25f9c6thrust24THRUST_300001_SM_1000_NS3seqE,@object
	.size		_ZN34_INTERNAL_e254801d_4_k_cu_e7a25f9c6thrust24THRUST_300001_SM_1000_NS3seqE,(_ZN34_INTERNAL_e254801d_4_k_cu_e7a25f9c4cuda3std3__420unreachable_sentinelE - _ZN34_INTERNAL_e254801d_4_k_cu_e7a25f9c6thrust24THRUST_300001_SM_1000_NS3seqE)
_ZN34_INTERNAL_e254801d_4_k_cu_e7a25f9c6thrust24THRUST_300001_SM_1000_NS3seqE:
	.zero		1
	.type		_ZN34_INTERNAL_e254801d_4_k_cu_e7a25f9c4cuda3std3__420unreachable_sentinelE,@object
	.size		_ZN34_INTERNAL_e254801d_4_k_cu_e7a25f9c4cuda3std3__420unreachable_sentinelE,(_ZN34_INTERNAL_e254801d_4_k_cu_e7a25f9c4cuda3std6ranges3__45__cpo5ssizeE - _ZN34_INTERNAL_e254801d_4_k_cu_e7a25f9c4cuda3std3__420unreachable_sentinelE)
_ZN34_INTERNAL_e254801d_4_k_cu_e7a25f9c4cuda3std3__420unreachable_sentinelE:
	.zero		1
	.type		_ZN34_INTERNAL_e254801d_4_k_cu_e7a25f9c4cuda3std6ranges3__45__cpo5ssizeE,@object
	.size		_ZN34_INTERNAL_e254801d_4_k_cu_e7a25f9c4cuda3std6ranges3__45__cpo5ssizeE,(_ZN34_INTERNAL_e254801d_4_k_cu_e7a25f9c6thrust24THRUST_300001_SM_1000_NS12placeholders2_3E - _ZN34_INTERNAL_e254801d_4_k_cu_e7a25f9c4cuda3std6ranges3__45__cpo5ssizeE)
_ZN34_INTERNAL_e254801d_4_k_cu_e7a25f9c4cuda3std6ranges3__45__cpo5ssizeE:
	.zero		1
	.type		_ZN34_INTERNAL_e254801d_4_k_cu_e7a25f9c6thrust24THRUST_300001_SM_1000_NS12placeholders2_3E,@object
	.size		_ZN34_INTERNAL_e254801d_4_k_cu_e7a25f9c6thrust24THRUST_300001_SM_1000_NS12placeholders2_3E,(_ZN34_INTERNAL_e254801d_4_k_cu_e7a25f9c4cuda3std3__45__cpo4cendE - _ZN34_INTERNAL_e254801d_4_k_cu_e7a25f9c6thrust24THRUST_300001_SM_1000_NS12placeholders2_3E)
_ZN34_INTERNAL_e254801d_4_k_cu_e7a25f9c6thrust24THRUST_300001_SM_1000_NS12placeholders2_3E:
	.zero		1
	.type		_ZN34_INTERNAL_e254801d_4_k_cu_e7a25f9c4cuda3std3__45__cpo4cendE,@object
	.size		_ZN34_INTERNAL_e254801d_4_k_cu_e7a25f9c4cuda3std3__45__cpo4cendE,(_ZN34_INTERNAL_e254801d_4_k_cu_e7a25f9c4cuda3std6ranges3__45__cpo4cendE - _ZN34_INTERNAL_e254801d_4_k_cu_e7a25f9c4cuda3std3__45__cpo4cendE)
_ZN34_INTERNAL_e254801d_4_k_cu_e7a25f9c4cuda3std3__45__cpo4cendE:
	.zero		1
	.type		_ZN34_INTERNAL_e254801d_4_k_cu_e7a25f9c4cuda3std6ranges3__45__cpo4cendE,@object
	.size		_ZN34_INTERNAL_e254801d_4_k_cu_e7a25f9c4cuda3std6ranges3__45__cpo4cendE,(_ZN34_INTERNAL_e254801d_4_k_cu_e7a25f9c6thrust24THRUST_300001_SM_1000_NS12placeholders2_7E - _ZN34_INTERNAL_e254801d_4_k_cu_e7a25f9c4cuda3std6ranges3__45__cpo4cendE)
_ZN34_INTERNAL_e254801d_4_k_cu_e7a25f9c4cuda3std6ranges3__45__cpo4cendE:
	.zero		1
	.type		_ZN34_INTERNAL_e254801d_4_k_cu_e7a25f9c6thrust24THRUST_300001_SM_1000_NS12placeholders2_7E,@object
	.size		_ZN34_INTERNAL_e254801d_4_k_cu_e7a25f9c6thrust24THRUST_300001_SM_1000_NS12placeholders2_7E,(_ZN34_INTERNAL_e254801d_4_k_cu_e7a25f9c4cuda3std3__45__cpo5crendE - _ZN34_INTERNAL_e254801d_4_k_cu_e7a25f9c6thrust24THRUST_300001_SM_1000_NS12placeholders2_7E)
_ZN34_INTERNAL_e254801d_4_k_cu_e7a25f9c6thrust24THRUST_300001_SM_1000_NS12placeholders2_7E:
	.zero		1
	.type		_ZN34_INTERNAL_e254801d_4_k_cu_e7a25f9c4cuda3std3__45__cpo5crendE,@object
	.size		_ZN34_INTERNAL_e254801d_4_k_cu_e7a25f9c4cuda3std3__45__cpo5crendE,(_ZN34_INTERNAL_e254801d_4_k_cu_e7a25f9c4cuda3std6ranges3__45__cpo4prevE - _ZN34_INTERNAL_e254801d_4_k_cu_e7a25f9c4cuda3std3__45__cpo5crendE)
_ZN34_INTERNAL_e254801d_4_k_cu_e7a25f9c4cuda3std3__45__cpo5crendE:
	.zero		1
	.type		_ZN34_INTERNAL_e254801d_4_k_cu_e7a25f9c4cuda3std6ranges3__45__cpo4prevE,@object
	.size		_ZN34_INTERNAL_e254801d_4_k_cu_e7a25f9c4cuda3std6ranges3__45__cpo4prevE,(_ZN34_INTERNAL_e254801d_4_k_cu_e7a25f9c4cuda3std6ranges3__45__cpo9iter_moveE - _ZN34_INTERNAL_e254801d_4_k_cu_e7a25f9c4cuda3std6ranges3__45__cpo4prevE)
_ZN34_INTERNAL_e254801d_4_k_cu_e7a25f9c4cuda3std6ranges3__45__cpo4prevE:
	.zero		1
	.type		_ZN34_INTERNAL_e254801d_4_k_cu_e7a25f9c4cuda3std6ranges3__45__cpo9iter_moveE,@object
	.size		_ZN34_INTERNAL_e254801d_4_k_cu_e7a25f9c4cuda3std6ranges3__45__cpo9iter_moveE,(_ZN34_INTERNAL_e254801d_4_k_cu_e7a25f9c6thrust24THRUST_300001_SM_1000_NS6system6detail10sequential3seqE - _ZN34_INTERNAL_e254801d_4_k_cu_e7a25f9c4cuda3std6ranges3__45__cpo9iter_moveE)
_ZN34_INTERNAL_e254801d_4_k_cu_e7a25f9c4cuda3std6ranges3__45__cpo9iter_moveE:
	.zero		1
	.type		_ZN34_INTERNAL_e254801d_4_k_cu_e7a25f9c6thrust24THRUST_300001_SM_1000_NS6system6detail10sequential3seqE,@object
	.size		_ZN34_INTERNAL_e254801d_4_k_cu_e7a25f9c6thrust24THRUST_300001_SM_1000_NS6system6detail10sequential3seqE,(_ZN34_INTERNAL_e254801d_4_k_cu_e7a25f9c6thrust24THRUST_300001_SM_1000_NS12placeholders2_9E - _ZN34_INTERNAL_e254801d_4_k_cu_e7a25f9c6thrust24THRUST_300001_SM_1000_NS6system6detail10sequential3seqE)
_ZN34_INTERNAL_e254801d_4_k_cu_e7a25f9c6thrust24THRUST_300001_SM_1000_NS6system6detail10sequential3seqE:
	.zero		1
	.type		_ZN34_INTERNAL_e254801d_4_k_cu_e7a25f9c6thrust24THRUST_300001_SM_1000_NS12placeholders2_9E,@object
	.size		_ZN34_INTERNAL_e254801d_4_k_cu_e7a25f9c6thrust24THRUST_300001_SM_1000_NS12placeholders2_9E,(_ZN34_INTERNAL_e254801d_4_k_cu_e7a25f9c4cuda3std3__419piecewise_constructE - _ZN34_INTERNAL_e254801d_4_k_cu_e7a25f9c6thrust24THRUST_300001_SM_1000_NS12placeholders2_9E)
_ZN34_INTERNAL_e254801d_4_k_cu_e7a25f9c6thrust24THRUST_300001_SM_1000_NS12placeholders2_9E:
	.zero		1
	.type		_ZN34_INTERNAL_e254801d_4_k_cu_e7a25f9c4cuda3std3__419piecewise_constructE,@object
	.size		_ZN34_INTERNAL_e254801d_4_k_cu_e7a25f9c4cuda3std3__419piecewise_constructE,(_ZN34_INTERNAL_e254801d_4_k_cu_e7a25f9c4cuda3std6ranges3__45__cpo5cdataE - _ZN34_INTERNAL_e254801d_4_k_cu_e7a25f9c4cuda3std3__419piecewise_constructE)
_ZN34_INTERNAL_e254801d_4_k_cu_e7a25f9c4cuda3std3__419piecewise_constructE:
	.zero		1
	.type		_ZN34_INTERNAL_e254801d_4_k_cu_e7a25f9c4cuda3std6ranges3__45__cpo5cdataE,@object
	.size		_ZN34_INTERNAL_e254801d_4_k_cu_e7a25f9c4cuda3std6ranges3__45__cpo5cdataE,(_ZN34_INTERNAL_e254801d_4_k_cu_e7a25f9c6thrust24THRUST_300001_SM_1000_NS12placeholders2_1E - _ZN34_INTERNAL_e254801d_4_k_cu_e7a25f9c4cuda3std6ranges3__45__cpo5cdataE)
_ZN34_INTERNAL_e254801d_4_k_cu_e7a25f9c4cuda3std6ranges3__45__cpo5cdataE:
	.zero		1
	.type		_ZN34_INTERNAL_e254801d_4_k_cu_e7a25f9c6thrust24THRUST_300001_SM_1000_NS12placeholders2_1E,@object
	.size		_ZN34_INTERNAL_e254801d_4_k_cu_e7a25f9c6thrust24THRUST_300001_SM_1000_NS12placeholders2_1E,(_ZN34_INTERNAL_e254801d_4_k_cu_e7a25f9c4cuda3std3__45__cpo3endE - _ZN34_INTERNAL_e254801d_4_k_cu_e7a25f9c6thrust24THRUST_300001_SM_1000_NS12placeholders2_1E)
_ZN34_INTERNAL_e254801d_4_k_cu_e7a25f9c6thrust24THRUST_300001_SM_1000_NS12placeholders2_1E:
	.zero		1
	.type		_ZN34_INTERNAL_e254801d_4_k_cu_e7a25f9c4cuda3std3__45__cpo3endE,@object
	.size		_ZN34_INTERNAL_e254801d_4_k_cu_e7a25f9c4cuda3std3__45__cpo3endE,(_ZN34_INTERNAL_e254801d_4_k_cu_e7a25f9c4cuda3std6ranges3__45__cpo3endE - _ZN34_INTERNAL_e254801d_4_k_cu_e7a25f9c4cuda3std3__45__cpo3endE)
_ZN34_INTERNAL_e254801d_4_k_cu_e7a25f9c4cuda3std3__45__cpo3endE:
	.zero		1
	.type		_ZN34_INTERNAL_e254801d_4_k_cu_e7a25f9c4cuda3std6ranges3__45__cpo3endE,@object
	.size		_ZN34_INTERNAL_e254801d_4_k_cu_e7a25f9c4cuda3std6ranges3__45__cpo3endE,(_ZN34_INTERNAL_e254801d_4_k_cu_e7a25f9c6thrust24THRUST_300001_SM_1000_NS12placeholders2_5E - _ZN34_INTERNAL_e254801d_4_k_cu_e7a25f9c4cuda3std6ranges3__45__cpo3endE)
_ZN34_INTERNAL_e254801d_4_k_cu_e7a25f9c4cuda3std6ranges3__45__cpo3endE:
	.zero		1
	.type		_ZN34_INTERNAL_e254801d_4_k_cu_e7a25f9c6thrust24THRUST_300001_SM_1000_NS12placeholders2_5E,@object
	.size		_ZN34_INTERNAL_e254801d_4_k_cu_e7a25f9c6thrust24THRUST_300001_SM_1000_NS12placeholders2_5E,(_ZN34_INTERNAL_e254801d_4_k_cu_e7a25f9c4cuda3std3__45__cpo4rendE - _ZN34_INTERNAL_e254801d_4_k_cu_e7a25f9c6thrust24THRUST_300001_SM_1000_NS12placeholders2_5E)
_ZN34_INTERNAL_e254801d_4_k_cu_e7a25f9c6thrust24THRUST_300001_SM_1000_NS12placeholders2_5E:
	.zero		1
	.type		_ZN34_INTERNAL_e254801d_4_k_cu_e7a25f9c4cuda3std3__45__cpo4rendE,@object
	.size		_ZN34_INTERNAL_e254801d_4_k_cu_e7a25f9c4cuda3std3__45__cpo4rendE,(_ZN34_INTERNAL_e254801d_4_k_cu_e7a25f9c4cuda3std6ranges3__45__cpo9iter_swapE - _ZN34_INTERNAL_e254801d_4_k_cu_e7a25f9c4cuda3std3__45__cpo4rendE)
_ZN34_INTERNAL_e254801d_4_k_cu_e7a25f9c4cuda3std3__45__cpo4rendE:
	.zero		1
	.type		_ZN34_INTERNAL_e254801d_4_k_cu_e7a25f9c4cuda3std6ranges3__45__cpo9iter_swapE,@object
	.size		_ZN34_INTERNAL_e254801d_4_k_cu_e7a25f9c4cuda3std6ranges3__45__cpo9iter_swapE,(_ZN34_INTERNAL_e254801d_4_k_cu_e7a25f9c4cuda3std3__48unexpectE - _ZN34_INTERNAL_e254801d_4_k_cu_e7a25f9c4cuda3std6ranges3__45__cpo9iter_swapE)
_ZN34_INTERNAL_e254801d_4_k_cu_e7a25f9c4cuda3std6ranges3__45__cpo9iter_swapE:
	.zero		1
	.type		_ZN34_INTERNAL_e254801d_4_k_cu_e7a25f9c4cuda3std3__48unexpectE,@object
	.size		_ZN34_INTERNAL_e254801d_4_k_cu_e7a25f9c4cuda3std3__48unexpectE,(_ZN34_INTERNAL_e254801d_4_k_cu_e7a25f9c6thrust24THRUST_300001_SM_1000_NS8cuda_cub3parE - _ZN34_INTERNAL_e254801d_4_k_cu_e7a25f9c4cuda3std3__48unexpectE)
_ZN34_INTERNAL_e254801d_4_k_cu_e7a25f9c4cuda3std3__48unexpectE:
	.zero		1
	.type		_ZN34_INTERNAL_e254801d_4_k_cu_e7a25f9c6thrust24THRUST_300001_SM_1000_NS8cuda_cub3parE,@object
	.size		_ZN34_INTERNAL_e254801d_4_k_cu_e7a25f9c6thrust24THRUST_300001_SM_1000_NS8cuda_cub3parE,(.L_29 - _ZN34_INTERNAL_e254801d_4_k_cu_e7a25f9c6thrust24THRUST_300001_SM_1000_NS8cuda_cub3parE)
_ZN34_INTERNAL_e254801d_4_k_cu_e7a25f9c6thrust24THRUST_300001_SM_1000_NS8cuda_cub3parE:
	.zero		1
.L_29:


//--------------------- .nv.shared._ZN6thrust24THRUST_300001_SM_1000_NS8cuda_cub4core6detail13_kernel_agentINS1_8__reduce11ReduceAgentIPN4cuda3std3__45tupleIJdlEEESC_SB_lNS1_9__extrema9arg_max_fIdl7CompareEEEEJSC_SC_iSG_EEEvDpT0_ --------------------------
	.section	.nv.shared._ZN6thrust24THRUST_300001_SM_1000_NS8cuda_cub4core6detail13_kernel_agentINS1_8__reduce11ReduceAgentIPN4cuda3std3__45tupleIJdlEEESC_SB_lNS1_9__extrema9arg_max_fIdl7CompareEEEEJSC_SC_iSG_EEEvDpT0_,"aw",@nobits
	.sectionflags	@""
	.align	16
	.zero		1024


//--------------------- .nv.shared._ZN6thrust24THRUST_300001_SM_1000_NS8cuda_cub4core6detail13_kernel_agentINS1_8__reduce10DrainAgentIlEEJN3cub18CUB_300001_SM_10009GridQueueIyEElEEEvDpT0_ --------------------------
	.section	.nv.shared._ZN6thrust24THRUST_300001_SM_1000_NS8cuda_cub4core6detail13_kernel_agentINS1_8__reduce10DrainAgentIlEEJN3cub18CUB_300001_SM_10009GridQueueIyEElEEEvDpT0_,"aw",@nobits
	.sectionflags	@""
	.align	16
	.zero		1024


//--------------------- .nv.shared._ZN6thrust24THRUST_300001_SM_1000_NS8cuda_cub4core6detail13_kernel_agentINS1_8__reduce11ReduceAgentINS0_12zip_iteratorIN4cuda3std3__45tupleIJNS0_10device_ptrIdEENS0_17counting_iteratorIlNS0_11use_defaultESF_SF_EEEEEEEPNSB_IJdlEEESJ_lNS1_9__extrema9arg_max_fIdl7CompareEEEEJSI_SK_lN3cub18CUB_300001_SM_100013GridEvenShareIlEENSR_9GridQueueIyEESO_EEEvDpT0_ --------------------------
	.section	.nv.shared._ZN6thrust24THRUST_300001_SM_1000_NS8cuda_cub4core6detail13_kernel_agentINS1_8__reduce11ReduceAgentINS0_12zip_iteratorIN4cuda3std3__45tupleIJNS0_10device_ptrIdEENS0_17counting_iteratorIlNS0_11use_defaultESF_SF_EEEEEEEPNSB_IJdlEEESJ_lNS1_9__extrema9arg_max_fIdl7CompareEEEEJSI_SK_lN3cub18CUB_300001_SM_100013GridEvenShareIlEENSR_9GridQueueIyEESO_EEEvDpT0_,"aw",@nobits
	.sectionflags	@""
	.align	16
	.zero		1024


//--------------------- .nv.shared._ZN6thrust24THRUST_300001_SM_1000_NS8cuda_cub4core6detail13_kernel_agentINS1_8__reduce11ReduceAgentINS0_12zip_iteratorIN4cuda3std3__45tupleIJNS0_10device_ptrIdEENS0_17counting_iteratorIlNS0_11use_defaultESF_SF_EEEEEEEPNSB_IJdlEEESJ_lNS1_9__extrema9arg_max_fIdl7CompareEEEEJSI_SK_lSO_EEEvDpT0_ --------------------------
	.section	.nv.shared._ZN6thrust24THRUST_300001_SM_1000_NS8cuda_cub4core6detail13_kernel_agentINS1_8__reduce11ReduceAgentINS0_12zip_iteratorIN4cuda3std3__45tupleIJNS0_10device_ptrIdEENS0_17counting_iteratorIlNS0_11use_defaultESF_SF_EEEEEEEPNSB_IJdlEEESJ_lNS1_9__extrema9arg_max_fIdl7CompareEEEEJSI_SK_lSO_EEEvDpT0_,"aw",@nobits
	.sectionflags	@""
	.align	16
	.zero		1024


//--------------------- .nv.shared._ZN6thrust24THRUST_300001_SM_1000_NS8cuda_cub4core6detail13_kernel_agentINS1_8__reduce11ReduceAgentIPN4cuda3std3__45tupleIJdlEEESC_SB_iNS1_9__extrema9arg_max_fIdl7CompareEEEEJSC_SC_iSG_EEEvDpT0_ --------------------------
	.section	.nv.shared._ZN6thrust24THRUST_300001_SM_1000_NS8cuda_cub4core6detail13_kernel_agentINS1_8__reduce11ReduceAgentIPN4cuda3std3__45tupleIJdlEEESC_SB_iNS1_9__extrema9arg_max_fIdl7CompareEEEEJSC_SC_iSG_EEEvDpT0_,"aw",@nobits
	.sectionflags	@""
	.align	16
	.zero		1024


//--------------------- .nv.shared._ZN6thrust24THRUST_300001_SM_1000_NS8cuda_cub4core6detail13_kernel_agentINS1_8__reduce10DrainAgentIiEEJN3cub18CUB_300001_SM_10009GridQueueIjEEiEEEvDpT0_ --------------------------
	.section	.nv.shared._ZN6thrust24THRUST_300001_SM_1000_NS8cuda_cub4core6detail13_kernel_agentINS1_8__reduce10DrainAgentIiEEJN3cub18CUB_300001_SM_10009GridQueueIjEEiEEEvDpT0_,"aw",@nobits
	.sectionflags	@""
	.align	16
	.zero		1024


//--------------------- .nv.shared._ZN6thrust24THRUST_300001_SM_1000_NS8cuda_cub4core6detail13_kernel_agentINS1_8__reduce11ReduceAgentINS0_12zip_iteratorIN4cuda3std3__45tupleIJNS0_10device_ptrIdEENS0_17counting_iteratorIlNS0_11use_defaultESF_SF_EEEEEEEPNSB_IJdlEEESJ_iNS1_9__extrema9arg_max_fIdl7CompareEEEEJSI_SK_iN3cub18CUB_300001_SM_100013GridEvenShareIiEENSR_9GridQueueIjEESO_EEEvDpT0_ --------------------------
	.section	.nv.shared._ZN6thrust24THRUST_300001_SM_1000_NS8cuda_cub4core6detail13_kernel_agentINS1_8__reduce11ReduceAgentINS0_12zip_iteratorIN4cuda3std3__45tupleIJNS0_10device_ptrIdEENS0_17counting_iteratorIlNS0_11use_defaultESF_SF_EEEEEEEPNSB_IJdlEEESJ_iNS1_9__extrema9arg_max_fIdl7CompareEEEEJSI_SK_iN3cub18CUB_300001_SM_100013GridEvenShareIiEENSR_9GridQueueIjEESO_EEEvDpT0_,"aw",@nobits
	.sectionflags	@""
	.align	16
	.zero		1024


//--------------------- .nv.shared._ZN6thrust24THRUST_300001_SM_1000_NS8cuda_cub4core6detail13_kernel_agentINS1_8__reduce11ReduceAgentINS0_12zip_iteratorIN4cuda3std3__45tupleIJNS0_10device_ptrIdEENS0_17counting_iteratorIlNS0_11use_defaultESF_SF_EEEEEEEPNSB_IJdlEEESJ_iNS1_9__extrema9arg_max_fIdl7CompareEEEEJSI_SK_iSO_EEEvDpT0_ --------------------------
	.section	.nv.shared._ZN6thrust24THRUST_300001_SM_1000_NS8cuda_cub4core6detail13_kernel_agentINS1_8__reduce11ReduceAgentINS0_12zip_iteratorIN4cuda3std3__45tupleIJNS0_10device_ptrIdEENS0_17counting_iteratorIlNS0_11use_defaultESF_SF_EEEEEEEPNSB_IJdlEEESJ_iNS1_9__extrema9arg_max_fIdl7CompareEEEEJSI_SK_iSO_EEEvDpT0_,"aw",@nobits
	.sectionflags	@""
	.align	16
	.zero		1024


//--------------------- .nv.shared._Z18kernel_row_is_zeroPdiiiiPb --------------------------
	.section	.nv.shared._Z18kernel_row_is_zeroPdiiiiPb,"aw",@nobits
	.sectionflags	@""
	.align	16
	.zero		1024


//--------------------- .nv.shared._Z20kernel_gaussian_stepPdiiii --------------------------
	.section	.nv.shared._Z20kernel_gaussian_stepPdiiii,"aw",@nobits
	.sectionflags	@""
	.align	16
.nv.shared._Z20kernel_gaussian_stepPdiiii:
	.zero		9216


//--------------------- .nv.shared._Z16kernel_swap_rowsPdiiii --------------------------
	.section	.nv.shared._Z16kernel_swap_rowsPdiiii,"aw",@nobits
	.sectionflags	@""
	.align	16
.nv.shared._Z16kernel_swap_rowsPdiiii:
	.zero		9216


//--------------------- .nv.constant0._ZN3cub18CUB_300001_SM_10006detail11EmptyKernelIvEEvv --------------------------
	.section	.nv.constant0._ZN3cub18CUB_300001_SM_10006detail11EmptyKernelIvEEvv,"a",@progbits
	.sectionflags	@""
	.align	4
.nv.constant0._ZN3cub18CUB_300001_SM_10006detail11EmptyKernelIvEEvv:
	.zero		896


//--------------------- .nv.constant0._ZN6thrust24THRUST_300001_SM_1000_NS8cuda_cub4core6detail13_kernel_agentINS1_8__reduce11ReduceAgentIPN4cuda3std3__45tupleIJdlEEESC_SB_lNS1_9__extrema9arg_max_fIdl7CompareEEEEJSC_SC_iSG_EEEvDpT0_ --------------------------
	.section	.nv.constant0._ZN6thrust24THRUST_300001_SM_1000_NS8cuda_cub4core6detail13_kernel_agentINS1_8__reduce11ReduceAgentIPN4cuda3std3__45tupleIJdlEEESC_SB_lNS1_9__extrema9arg_max_fIdl7CompareEEEEJSC_SC_iSG_EEEvDpT0_,"a",@progbits
	.sectionflags	@""
	.align	4
.nv.constant0._ZN6thrust24THRUST_300001_SM_1000_NS8cuda_cub4core6detail13_kernel_agentINS1_8__reduce11ReduceAgentIPN4cuda3std3__45tupleIJdlEEESC_SB_lNS1_9__extrema9arg_max_fIdl7CompareEEEEJSC_SC_iSG_EEEvDpT0_:
	.zero		917


//--------------------- .nv.constant0._ZN6thrust24THRUST_300001_SM_1000_NS8cuda_cub4core6detail13_kernel_agentINS1_8__reduce10DrainAgentIlEEJN3cub18CUB_300001_SM_10009GridQueueIyEElEEEvDpT0_ --------------------------
	.section	.nv.constant0._ZN6thrust24THRUST_300001_SM_1000_NS8cuda_cub4core6detail13_kernel_agentINS1_8__reduce10DrainAgentIlEEJN3cub18CUB_300001_SM_10009GridQueueIyEElEEEvDpT0_,"a",@progbits
	.sectionflags	@""
	.align	4
.nv.constant0._ZN6thrust24THRUST_300001_SM_1000_NS8cuda_cub4core6detail13_kernel_agentINS1_8__reduce10DrainAgentIlEEJN3cub18CUB_300001_SM_10009GridQueueIyEElEEEvDpT0_:
	.zero		912


//--------------------- .nv.constant0._ZN6thrust24THRUST_300001_SM_1000_NS8cuda_cub4core6detail13_kernel_agentINS1_8__reduce11ReduceAgentINS0_12zip_iteratorIN4cuda3std3__45tupleIJNS0_10device_ptrIdEENS0_17counting_iteratorIlNS0_11use_defaultESF_SF_EEEEEEEPNSB_IJdlEEESJ_lNS1_9__extrema9arg_max_fIdl7CompareEEEEJSI_SK_lN3cub18CUB_300001_SM_100013GridEvenShareIlEENSR_9GridQueueIyEESO_EEEvDpT0_ --------------------------
	.section	.nv.constant0._ZN6thrust24THRUST_300001_SM_1000_NS8cuda_cub4core6detail13_kernel_agentINS1_8__reduce11ReduceAgentINS0_12zip_iteratorIN4cuda3std3__45tupleIJNS0_10device_ptrIdEENS0_17counting_iteratorIlNS0_11use_defaultESF_SF_EEEEEEEPNSB_IJdlEEESJ_lNS1_9__extrema9arg_max_fIdl7CompareEEEEJSI_SK_lN3cub18CUB_300001_SM_100013GridEvenShareIlEENSR_9GridQueueIyEESO_EEEvDpT0_,"a",@progbits
	.sectionflags	@""
	.align	4
.nv.constant0._ZN6thrust24THRUST_300001_SM_1000_NS8cuda_cub4core6detail13_kernel_agentINS1_8__reduce11ReduceAgentINS0_12zip_iteratorIN4cuda3std3__45tupleIJNS0_10device_ptrIdEENS0_17counting_iteratorIlNS0_11use_defaultESF_SF_EEEEEEEPNSB_IJdlEEESJ_lNS1_9__extrema9arg_max_fIdl7CompareEEEEJSI_SK_lN3cub18CUB_300001_SM_100013GridEvenShareIlEENSR_9GridQueueIyEESO_EEEvDpT0_:
	.zero		1009


//--------------------- .nv.constant0._ZN6thrust24THRUST_300001_SM_1000_NS8cuda_cub4core6detail13_kernel_agentINS1_8__reduce11ReduceAgentINS0_12zip_iteratorIN4cuda3std3__45tupleIJNS0_10device_ptrIdEENS0_17counting_iteratorIlNS0_11use_defaultESF_SF_EEEEEEEPNSB_IJdlEEESJ_lNS1_9__extrema9arg_max_fIdl7CompareEEEEJSI_SK_lSO_EEEvDpT0_ --------------------------
	.section	.nv.constant0._ZN6thrust24THRUST_300001_SM_1000_NS8cuda_cub4core6detail13_kernel_agentINS1_8__reduce11ReduceAgentINS0_12zip_iteratorIN4cuda3std3__45tupleIJNS0_10device_ptrIdEENS0_17counting_iteratorIlNS0_11use_defaultESF_SF_EEEEEEEPNSB_IJdlEEESJ_lNS1_9__extrema9arg_max_fIdl7CompareEEEEJSI_SK_lSO_EEEvDpT0_,"a",@progbits
	.sectionflags	@""
	.align	4
.nv.constant0._ZN6thrust24THRUST_300001_SM_1000_NS8cuda_cub4core6detail13_kernel_agentINS1_8__reduce11ReduceAgentINS0_12zip_iteratorIN4cuda3std3__45tupleIJNS0_10device_ptrIdEENS0_17counting_iteratorIlNS0_11use_defaultESF_SF_EEEEEEEPNSB_IJdlEEESJ_lNS1_9__extrema9arg_max_fIdl7CompareEEEEJSI_SK_lSO_EEEvDpT0_:
	.zero		929


//--------------------- .nv.constant0._ZN6thrust24THRUST_300001_SM_1000_NS8cuda_cub4core6detail13_kernel_agentINS1_8__reduce11ReduceAgentIPN4cuda3std3__45tupleIJdlEEESC_SB_iNS1_9__extrema9arg_max_fIdl7CompareEEEEJSC_SC_iSG_EEEvDpT0_ --------------------------
	.section	.nv.constant0._ZN6thrust24THRUST_300001_SM_1000_NS8cuda_cub4core6detail13_kernel_agentINS1_8__reduce11ReduceAgentIPN4cuda3std3__45tupleIJdlEEESC_SB_iNS1_9__extrema9arg_max_fIdl7CompareEEEEJSC_SC_iSG_EEEvDpT0_,"a",@progbits
	.sectionflags	@""
	.align	4
.nv.constant0._ZN6thrust24THRUST_300001_SM_1000_NS8cuda_cub4core6detail13_kernel_agentINS1_8__reduce11ReduceAgentIPN4cuda3std3__45tupleIJdlEEESC_SB_iNS1_9__extrema9arg_max_fIdl7CompareEEEEJSC_SC_iSG_EEEvDpT0_:
	.zero		917


//--------------------- .nv.constant0._ZN6thrust24THRUST_300001_SM_1000_NS8cuda_cub4core6detail13_kernel_agentINS1_8__reduce10DrainAgentIiEEJN3cub18CUB_300001_SM_10009GridQueueIjEEiEEEvDpT0_ --------------------------
	.section	.nv.constant0._ZN6thrust24THRUST_300001_SM_1000_NS8cuda_cub4core6detail13_kernel_agentINS1_8__reduce10DrainAgentIiEEJN3cub18CUB_300001_SM_10009GridQueueIjEEiEEEvDpT0_,"a",@progbits
	.sectionflags	@""
	.align	4
.nv.constant0._ZN6thrust24THRUST_300001_SM_1000_NS8cuda_cub4core6detail13_kernel_agentINS1_8__reduce10DrainAgentIiEEJN3cub18CUB_300001_SM_10009GridQueueIjEEiEEEvDpT0_:
	.zero		908


//--------------------- .nv.constant0._ZN6thrust24THRUST_300001_SM_1000_NS8cuda_cub4core6detail13_kernel_agentINS1_8__reduce11ReduceAgentINS0_12zip_iteratorIN4cuda3std3__45tupleIJNS0_10device_ptrIdEENS0_17counting_iteratorIlNS0_11use_defaultESF_SF_EEEEEEEPNSB_IJdlEEESJ_iNS1_9__extrema9arg_max_fIdl7CompareEEEEJSI_SK_iN3cub18CUB_300001_SM_100013GridEvenShareIiEENSR_9GridQueueIjEESO_EEEvDpT0_ --------------------------
	.section	.nv.constant0._ZN6thrust24THRUST_300001_SM_1000_NS8cuda_cub4core6detail13_kernel_agentINS1_8__reduce11ReduceAgentINS0_12zip_iteratorIN4cuda3std3__45tupleIJNS0_10device_ptrIdEENS0_17counting_iteratorIlNS0_11use_defaultESF_SF_EEEEEEEPNSB_IJdlEEESJ_iNS1_9__extrema9arg_max_fIdl7CompareEEEEJSI_SK_iN3cub18CUB_300001_SM_100013GridEvenShareIiEENSR_9GridQueueIjEESO_EEEvDpT0_,"a",@progbits
	.sectionflags	@""
	.align	4
.nv.constant0._ZN6thrust24THRUST_300001_SM_1000_NS8cuda_cub4core6detail13_kernel_agentINS1_8__reduce11ReduceAgentINS0_12zip_iteratorIN4cuda3std3__45tupleIJNS0_10device_ptrIdEENS0_17counting_iteratorIlNS0_11use_defaultESF_SF_EEEEEEEPNSB_IJdlEEESJ_iNS1_9__extrema9arg_max_fIdl7CompareEEEEJSI_SK_iN3cub18CUB_300001_SM_100013GridEvenShareIiEENSR_9GridQueueIjEESO_EEEvDpT0_:
	.zero		977


//--------------------- .nv.constant0._ZN6thrust24THRUST_300001_SM_1000_NS8cuda_cub4core6detail13_kernel_agentINS1_8__reduce11ReduceAgentINS0_12zip_iteratorIN4cuda3std3__45tupleIJNS0_10device_ptrIdEENS0_17counting_iteratorIlNS0_11use_defaultESF_SF_EEEEEEEPNSB_IJdlEEESJ_iNS1_9__extrema9arg_max_fIdl7CompareEEEEJSI_SK_iSO_EEEvDpT0_ --------------------------
	.section	.nv.constant0._ZN6thrust24THRUST_300001_SM_1000_NS8cuda_cub4core6detail13_kernel_agentINS1_8__reduce11ReduceAgentINS0_12zip_iteratorIN4cuda3std3__45tupleIJNS0_10device_ptrIdEENS0_17counting_iteratorIlNS0_11use_defaultESF_SF_EEEEEEEPNSB_IJdlEEESJ_iNS1_9__extrema9arg_max_fIdl7CompareEEEEJSI_SK_iSO_EEEvDpT0_,"a",@progbits
	.sectionflags	@""
	.align	4
.nv.constant0._ZN6thrust24THRUST_300001_SM_1000_NS8cuda_cub4core6detail13_kernel_agentINS1_8__reduce11ReduceAgentINS0_12zip_iteratorIN4cuda3std3__45tupleIJNS0_10device_ptrIdEENS0_17counting_iteratorIlNS0_11use_defaultESF_SF_EEEEEEEPNSB_IJdlEEESJ_iNS1_9__extrema9arg_max_fIdl7CompareEEEEJSI_SK_iSO_EEEvDpT0_:
	.zero		925


//--------------------- .nv.constant0._Z18kernel_row_is_zeroPdiiiiPb --------------------------
	.section	.nv.constant0._Z18kernel_row_is_zeroPdiiiiPb,"a",@progbits
	.sectionflags	@""
	.align	4
.nv.constant0._Z18kernel_row_is_zeroPdiiiiPb:
	.zero		928


//--------------------- .nv.constant0._Z20kernel_gaussian_stepPdiiii --------------------------
	.section	.nv.constant0._Z20kernel_gaussian_stepPdiiii,"a",@progbits
	.sectionflags	@""
	.align	4
.nv.constant0._Z20kernel_gaussian_stepPdiiii:
	.zero		920


//--------------------- .nv.constant0._Z16kernel_swap_rowsPdiiii --------------------------
	.section	.nv.constant0._Z16kernel_swap_rowsPdiiii,"a",@progbits
	.sectionflags	@""
	.align	4
.nv.constant0._Z16kernel_swap_rowsPdiiii:
	.zero		920


//--------------------- SYMBOLS --------------------------

	.type		.nv.reservedSmem.offset0,@object
	.size		.nv.reservedSmem.offset0,0x4
	.type		.nv.reservedSmem.cap,@object
	.size		.nv.reservedSmem.cap,0x4
